	.target	sm_90a

	.elftype	@"ET_EXEC"


//--------------------- .note.nv.tkinfo           --------------------------
	.section	.note.nv.tkinfo,"",@"SHT_NOTE"
	.sectionflags	@"SHF_NOTE_NV_TKINFO"
	.tkinfo
        /*0018*/ 	.word	0x00000002
        /*0030*/ 	.string	""
        /*0030*/ 	.string	"ptxas"
        /*0030*/ 	.string	"Cuda compilation tools, release 13.0, V13.0.88"
        /*0030*/ 	.string	"Build cuda_13.0.r13.0/compiler.36424714_0"
        /*0030*/ 	.string	"-arch sm_90a -m 64 "



//--------------------- .note.nv.cuinfo           --------------------------
	.section	.note.nv.cuinfo,"",@"SHT_NOTE"
	.sectionflags	@"SHF_NOTE_NV_CUINFO"
        /*0018*/ 	.short	0x0002
        /*001a*/ 	.short	0x005a
        /*001c*/ 	.short	0x0082
	.zero		2


//--------------------- .nv.info                  --------------------------
	.section	.nv.info,"",@"SHT_CUDA_INFO"
	.align	4


	//----- nvinfo : EIATTR_REGCOUNT
	.align		4
        /*0000*/ 	.byte	0x04, 0x2f
        /*0002*/ 	.short	(.L_18 - .L_17)
	.align		4
.L_17:
        /*0004*/ 	.word	index@(_ZN7cutlass13device_kernelINS_4gemm6kernel13GemmUniversalIN4cute5tupleIJiiiiEEENS1_10collective13CollectiveMmaINS1_34MainloopSm90TmaGmmaWarpSpecializedILi3ENS5_IJNS4_1CILi1EEESB_SB_EEENS1_35KernelTmaWarpSpecializedCooperativeEEENS5_IJNSA_ILi256EEESF_NSA_ILi64EEEEEENS_10bfloat16_tENS5_IJlSB_lEEESI_SJ_NS4_8TiledMMAINS4_8MMA_AtomIJNS4_4SM904GMMA28MMA_64x256x16_F32BF16BF16_SSILNSN_5MajorE0ELSP_0ELNSN_7ScaleInE1ELSQ_1EEEEEENS4_6LayoutINS5_IJNSA_ILi2EEESB_SB_EEENS5_IJSB_NSA_ILi0EEESW_EEEEENS5_IJNS4_10UnderscoreESZ_SZ_EEEEENS4_13SM90_TMA_LOADENS4_14ComposedLayoutINS4_7SwizzleILi3ELi4ELi3EEENS4_18smem_ptr_flag_bitsILi16EEENST_INS5_IJNSA_ILi8EEESG_EEENS5_IJSG_SB_EEEEEEEvNS4_8identityES12_S1C_vS1D_EENS_8epilogue10collective18CollectiveEpilogueINS1F_22Sm90TmaWarpSpecializedILi4ELi2ELi16ELb1ELb0EEEJSH_NS5_IJNSA_ILi128EEENSA_ILi32EEEEEESI_SJ_SI_SJ_NS1F_6fusion15FusionCallbacksIS1J_NS1N_13LinCombEltActINS1F_6thread4GELUESI_fSI_fLNS_15FloatRoundStyleE2EEESH_S1M_JEEES12_NS13_INS14_ILi2ELi4ELi3EEES17_NST_INS5_IJS18_S1L_EEENS5_IJS1L_SB_EEEEEEENS4_17SM75_U32x4_LDSM_NENS4_14SM90_TMA_STOREES1Z_NS4_17SM90_U32x4_STSM_NENS4_9Copy_AtomIJS22_NS_6half_tEEEEvEEEvvEEEEvNT_6ParamsE)
        /*0008*/ 	.word	0x000000a8


	//----- nvinfo : EIATTR_FRAME_SIZE
	.align		4
.L_18:
        /*000c*/ 	.byte	0x04, 0x11
        /*000e*/ 	.short	(.L_20 - .L_19)
	.align		4
.L_19:
        /*0010*/ 	.word	index@(_ZN7cutlass13device_kernelINS_4gemm6kernel13GemmUniversalIN4cute5tupleIJiiiiEEENS1_10collective13CollectiveMmaINS1_34MainloopSm90TmaGmmaWarpSpecializedILi3ENS5_IJNS4_1CILi1EEESB_SB_EEENS1_35KernelTmaWarpSpecializedCooperativeEEENS5_IJNSA_ILi256EEESF_NSA_ILi64EEEEEENS_10bfloat16_tENS5_IJlSB_lEEESI_SJ_NS4_8TiledMMAINS4_8MMA_AtomIJNS4_4SM904GMMA28MMA_64x256x16_F32BF16BF16_SSILNSN_5MajorE0ELSP_0ELNSN_7ScaleInE1ELSQ_1EEEEEENS4_6LayoutINS5_IJNSA_ILi2EEESB_SB_EEENS5_IJSB_NSA_ILi0EEESW_EEEEENS5_IJNS4_10UnderscoreESZ_SZ_EEEEENS4_13SM90_TMA_LOADENS4_14ComposedLayoutINS4_7SwizzleILi3ELi4ELi3EEENS4_18smem_ptr_flag_bitsILi16EEENST_INS5_IJNSA_ILi8EEESG_EEENS5_IJSG_SB_EEEEEEEvNS4_8identityES12_S1C_vS1D_EENS_8epilogue10collective18CollectiveEpilogueINS1F_22Sm90TmaWarpSpecializedILi4ELi2ELi16ELb1ELb0EEEJSH_NS5_IJNSA_ILi128EEENSA_ILi32EEEEEESI_SJ_SI_SJ_NS1F_6fusion15FusionCallbacksIS1J_NS1N_13LinCombEltActINS1F_6thread4GELUESI_fSI_fLNS_15FloatRoundStyleE2EEESH_S1M_JEEES12_NS13_INS14_ILi2ELi4ELi3EEES17_NST_INS5_IJS18_S1L_EEENS5_IJS1L_SB_EEEEEEENS4_17SM75_U32x4_LDSM_NENS4_14SM90_TMA_STOREES1Z_NS4_17SM90_U32x4_STSM_NENS4_9Copy_AtomIJS22_NS_6half_tEEEEvEEEvvEEEEvNT_6ParamsE)
        /*0014*/ 	.word	0x000007a8


	//----- nvinfo : EIATTR_MIN_STACK_SIZE
	.align		4
.L_20:
        /*0018*/ 	.byte	0x04, 0x12
        /*001a*/ 	.short	(.L_22 - .L_21)
	.align		4
.L_21:
        /*001c*/ 	.word	index@(_ZN7cutlass13device_kernelINS_4gemm6kernel13GemmUniversalIN4cute5tupleIJiiiiEEENS1_10collective13CollectiveMmaINS1_34MainloopSm90TmaGmmaWarpSpecializedILi3ENS5_IJNS4_1CILi1EEESB_SB_EEENS1_35KernelTmaWarpSpecializedCooperativeEEENS5_IJNSA_ILi256EEESF_NSA_ILi64EEEEEENS_10bfloat16_tENS5_IJlSB_lEEESI_SJ_NS4_8TiledMMAINS4_8MMA_AtomIJNS4_4SM904GMMA28MMA_64x256x16_F32BF16BF16_SSILNSN_5MajorE0ELSP_0ELNSN_7ScaleInE1ELSQ_1EEEEEENS4_6LayoutINS5_IJNSA_ILi2EEESB_SB_EEENS5_IJSB_NSA_ILi0EEESW_EEEEENS5_IJNS4_10UnderscoreESZ_SZ_EEEEENS4_13SM90_TMA_LOADENS4_14ComposedLayoutINS4_7SwizzleILi3ELi4ELi3EEENS4_18smem_ptr_flag_bitsILi16EEENST_INS5_IJNSA_ILi8EEESG_EEENS5_IJSG_SB_EEEEEEEvNS4_8identityES12_S1C_vS1D_EENS_8epilogue10collective18CollectiveEpilogueINS1F_22Sm90TmaWarpSpecializedILi4ELi2ELi16ELb1ELb0EEEJSH_NS5_IJNSA_ILi128EEENSA_ILi32EEEEEESI_SJ_SI_SJ_NS1F_6fusion15FusionCallbacksIS1J_NS1N_13LinCombEltActINS1F_6thread4GELUESI_fSI_fLNS_15FloatRoundStyleE2EEESH_S1M_JEEES12_NS13_INS14_ILi2ELi4ELi3EEES17_NST_INS5_IJS18_S1L_EEENS5_IJS1L_SB_EEEEEEENS4_17SM75_U32x4_LDSM_NENS4_14SM90_TMA_STOREES1Z_NS4_17SM90_U32x4_STSM_NENS4_9Copy_AtomIJS22_NS_6half_tEEEEvEEEvvEEEEvNT_6ParamsE)
        /*0020*/ 	.word	0x000007a8
.L_22:


//--------------------- .nv.compat                --------------------------
	.section	.nv.compat,"",@"SHT_CUDA_COMPAT_INFO"
	.align	4
        /*0000*/ 	.byte	0x02, 0x09, 0x01, 0x00, 0x02, 0x02, 0x04, 0x00, 0x02, 0x05, 0x05, 0x00, 0x03, 0x07, 0x01, 0x01
        /*0010*/ 	.byte	0x02, 0x03, 0x01, 0x00, 0x02, 0x06, 0x01, 0x00, 0x04, 0x0b, 0x08, 0x00, 0x00, 0x00, 0x00, 0x00
        /*0020*/ 	.byte	0x00, 0x00, 0x00, 0x00


//--------------------- .nv.info._ZN7cutlass13device_kernelINS_4gemm6kernel13GemmUniversalIN4cute5tupleIJiiiiEEENS1_10collective13CollectiveMmaINS1_34MainloopSm90TmaGmmaWarpSpecializedILi3ENS5_IJNS4_1CILi1EEESB_SB_EEENS1_35KernelTmaWarpSpecializedCooperativeEEENS5_IJNSA_ILi256EEESF_NSA_ILi64EEEEEENS_10bfloat16_tENS5_IJlSB_lEEESI_SJ_NS4_8TiledMMAINS4_8MMA_AtomIJNS4_4SM904GMMA28MMA_64x256x16_F32BF16BF16_SSILNSN_5MajorE0ELSP_0ELNSN_7ScaleInE1ELSQ_1EEEEEENS4_6LayoutINS5_IJNSA_ILi2EEESB_SB_EEENS5_IJSB_NSA_ILi0EEESW_EEEEENS5_IJNS4_10UnderscoreESZ_SZ_EEEEENS4_13SM90_TMA_LOADENS4_14ComposedLayoutINS4_7SwizzleILi3ELi4ELi3EEENS4_18smem_ptr_flag_bitsILi16EEENST_INS5_IJNSA_ILi8EEESG_EEENS5_IJSG_SB_EEEEEEEvNS4_8identityES12_S1C_vS1D_EENS_8epilogue10collective18CollectiveEpilogueINS1F_22Sm90TmaWarpSpecializedILi4ELi2ELi16ELb1ELb0EEEJSH_NS5_IJNSA_ILi128EEENSA_ILi32EEEEEESI_SJ_SI_SJ_NS1F_6fusion15FusionCallbacksIS1J_NS1N_13LinCombEltActINS1F_6thread4GELUESI_fSI_fLNS_15FloatRoundStyleE2EEESH_S1M_JEEES12_NS13_INS14_ILi2ELi4ELi3EEES17_NST_INS5_IJS18_S1L_EEENS5_IJS1L_SB_EEEEEEENS4_17SM75_U32x4_LDSM_NENS4_14SM90_TMA_STOREES1Z_NS4_17SM90_U32x4_STSM_NENS4_9Copy_AtomIJS22_NS_6half_tEEEEvEEEvvEEEEvNT_6ParamsE --------------------------
	.section	.nv.info._ZN7cutlass13device_kernelINS_4gemm6kernel13GemmUniversalIN4cute5tupleIJiiiiEEENS1_10collective13CollectiveMmaINS1_34MainloopSm90TmaGmmaWarpSpecializedILi3ENS5_IJNS4_1CILi1EEESB_SB_EEENS1_35KernelTmaWarpSpecializedCooperativeEEENS5_IJNSA_ILi256EEESF_NSA_ILi64EEEEEENS_10bfloat16_tENS5_IJlSB_lEEESI_SJ_NS4_8TiledMMAINS4_8MMA_AtomIJNS4_4SM904GMMA28MMA_64x256x16_F32BF16BF16_SSILNSN_5MajorE0ELSP_0ELNSN_7ScaleInE1ELSQ_1EEEEEENS4_6LayoutINS5_IJNSA_ILi2EEESB_SB_EEENS5_IJSB_NSA_ILi0EEESW_EEEEENS5_IJNS4_10UnderscoreESZ_SZ_EEEEENS4_13SM90_TMA_LOADENS4_14ComposedLayoutINS4_7SwizzleILi3ELi4ELi3EEENS4_18smem_ptr_flag_bitsILi16EEENST_INS5_IJNSA_ILi8EEESG_EEENS5_IJSG_SB_EEEEEEEvNS4_8identityES12_S1C_vS1D_EENS_8epilogue10collective18CollectiveEpilogueINS1F_22Sm90TmaWarpSpecializedILi4ELi2ELi16ELb1ELb0EEEJSH_NS5_IJNSA_ILi128EEENSA_ILi32EEEEEESI_SJ_SI_SJ_NS1F_6fusion15FusionCallbacksIS1J_NS1N_13LinCombEltActINS1F_6thread4GELUESI_fSI_fLNS_15FloatRoundStyleE2EEESH_S1M_JEEES12_NS13_INS14_ILi2ELi4ELi3EEES17_NST_INS5_IJS18_S1L_EEENS5_IJS1L_SB_EEEEEEENS4_17SM75_U32x4_LDSM_NENS4_14SM90_TMA_STOREES1Z_NS4_17SM90_U32x4_STSM_NENS4_9Copy_AtomIJS22_NS_6half_tEEEEvEEEvvEEEEvNT_6ParamsE,"",@"SHT_CUDA_INFO"
	.sectionflags	@""
	.align	4


	//----- nvinfo : EIATTR_CUDA_API_VERSION
	.align		4
        /*0000*/ 	.byte	0x04, 0x37
        /*0002*/ 	.short	(.L_24 - .L_23)
.L_23:
        /*0004*/ 	.word	0x00000082


	//----- nvinfo : EIATTR_KPARAM_INFO
	.align		4
.L_24:
        /*0008*/ 	.byte	0x04, 0x17
        /*000a*/ 	.short	(.L_26 - .L_25)
.L_25:
        /*000c*/ 	.word	0x00000000
        /*0010*/ 	.short	0x0000
        /*0012*/ 	.short	0x0070
        /*0014*/ 	.byte	0x00, 0xf0, 0x01, 0x1c


	//----- nvinfo : EIATTR_SPARSE_MMA_MASK
	.align		4
.L_26:
        /*0018*/ 	.byte	0x03, 0x50
        /*001a*/ 	.short	0x0000


	//----- nvinfo : EIATTR_MAXREG_COUNT
	.align		4
        /*001c*/ 	.byte	0x03, 0x1b
        /*001e*/ 	.short	0x00a8


	//----- nvinfo : EIATTR_NUM_BARRIERS
	.align		4
        /*0020*/ 	.byte	0x02, 0x4c
        /*0022*/ 	.byte	0x02
	.zero		1


	//----- nvinfo : EIATTR_EXTERNS
	.align		4
        /*0024*/ 	.byte	0x04, 0x0f
        /*0026*/ 	.short	(.L_28 - .L_27)


	//   ....[0]....
	.align		4
.L_27:
        /*0028*/ 	.word	index@(__assertfail)


	//----- nvinfo : EIATTR_ANNOTATIONS
	.align		4
.L_28:
        /*002c*/ 	.byte	0x04, 0x55
        /*002e*/ 	.short	(.L_30 - .L_29)


	//   ....[0]....
.L_29:
        /*0030*/ 	.word	0x00000001
        /*0034*/ 	.byte	0x40, 0x0a, 0x00, 0x00, 0x01, 0x00, 0x00, 0x00, 0x60, 0x0a, 0x00, 0x00, 0x01, 0x00, 0x00, 0x00
        /* <DEDUP_REMOVED lines=675> */
        /*2a74*/ 	.byte	0x40, 0xe8, 0x02, 0x00


	//----- nvinfo : EIATTR_MERCURY_ISA_VERSION
	.align		4
.L_30:
        /*2a78*/ 	.byte	0x03, 0x5f
        /*2a7a*/ 	.short	0x0101


	//----- nvinfo : EIATTR_INT_WARP_WIDE_INSTR_OFFSETS
	.align		4
        /*2a7c*/ 	.byte	0x04, 0x31
        /*2a7e*/ 	.short	(.L_32 - .L_31)


	//   ....[0]....
.L_31:
        /*2a80*/ 	.word	0x00000890


	//   ....[1]....
        /*2a84*/ 	.word	0x000008a0


	//   ....[2]....
        /*2a88*/ 	.word	0x00000930


	//----- nvinfo : EIATTR_COOP_GROUP_MASK_REGIDS
	.align		4
.L_32:
        /*2a8c*/ 	.byte	0x04, 0x29
        /*2a8e*/ 	.short	(.L_34 - .L_33)


	//   ....[0]....
.L_33:
        /*2a90*/ 	.word	0xffffffff


	//   ....[1]....
        /*2a94*/ 	.word	0xffffffff


	//   ....[2]....
        /*2a98*/ 	.word	0xffffffff


	//   ....[3]....
        /*2a9c*/ 	.word	0xffffffff


	//   ....[4]....
        /*2aa0*/ 	.word	0xffffffff


	//   ....[5]....
        /*2aa4*/ 	.word	0xffffffff


	//----- nvinfo : EIATTR_COOP_GROUP_INSTR_OFFSETS
	.align		4
.L_34:
        /*2aa8*/ 	.byte	0x04, 0x28
        /*2aaa*/ 	.short	(.L_36 - .L_35)


	//   ....[0]....
.L_35:
        /*2aac*/ 	.word	0x00000080


	//   ....[1]....
        /*2ab0*/ 	.word	0x00000090


	//   ....[2]....
        /*2ab4*/ 	.word	0x00000450


	//   ....[3]....
        /*2ab8*/ 	.word	0x000005c0


	//   ....[4]....
        /*2abc*/ 	.word	0x00000770


	//   ....[5]....
        /*2ac0*/ 	.word	0x00001580


	//----- nvinfo : EIATTR_REG_RECONFIG
	.align		4
.L_36:
        /*2ac4*/ 	.byte	0x01, 0x54
	.zero		2


	//----- nvinfo : EIATTR_SYSCALL_OFFSETS
	.align		4
        /*2ac8*/ 	.byte	0x04, 0x46
        /*2aca*/ 	.short	(.L_38 - .L_37)


	//   ....[0]....
.L_37:
        /*2acc*/ 	.word	0x00001740


	//   ....[1]....
        /*2ad0*/ 	.word	0x00009410


	//   ....[2]....
        /*2ad4*/ 	.word	0x00009500


	//----- nvinfo : EIATTR_MBARRIER_INSTR_OFFSETS
	.align		4
.L_38:
        /*2ad8*/ 	.byte	0x04, 0x39
        /*2ada*/ 	.short	(.L_40 - .L_39)


	//   ....[0]....
.L_39:
        /*2adc*/ 	.word	0x00000550
        /*2ae0*/ 	.word	0x000000ff
        /*2ae4*/ 	.word	0x00000000
        /*2ae8*/ 	.short	0x0100
        /*2aea*/ 	.byte	0x08
	.zero		1


	//   ....[1]....
        /*2aec*/ 	.word	0x00000560
        /*2af0*/ 	.word	0x000000ff
        /*2af4*/ 	.word	0x00000018
        /*2af8*/ 	.short	0x0100
        /*2afa*/ 	.byte	0x08
	.zero		1


	//   ....[2]....
        /*2afc*/ 	.word	0x00000570
        /*2b00*/ 	.word	0x000000ff
        /*2b04*/ 	.word	0x00000008
        /*2b08*/ 	.short	0x0100
        /*2b0a*/ 	.byte	0x08
	.zero		1


	//   ....[3]....
        /*2b0c*/ 	.word	0x00000580
        /*2b10*/ 	.word	0x000000ff
        /*2b14*/ 	.word	0x00000020
        /*2b18*/ 	.short	0x0100
        /*2b1a*/ 	.byte	0x08
	.zero		1


	//   ....[4]....
        /*2b1c*/ 	.word	0x00000590
        /*2b20*/ 	.word	0x000000ff
        /*2b24*/ 	.word	0x00000010
        /*2b28*/ 	.short	0x0100
        /*2b2a*/ 	.byte	0x08
	.zero		1


	//   ....[5]....
        /*2b2c*/ 	.word	0x000005a0
        /*2b30*/ 	.word	0x000000ff
        /*2b34*/ 	.word	0x00000028
        /*2b38*/ 	.short	0x0100
        /*2b3a*/ 	.byte	0x08
	.zero		1


	//   ....[6]....
        /*2b3c*/ 	.word	0x000006e0
        /*2b40*/ 	.word	0x000000ff
        /*2b44*/ 	.word	0x00000030
        /*2b48*/ 	.short	0x0100
        /*2b4a*/ 	.byte	0x08
	.zero		1


	//   ....[7]....
        /*2b4c*/ 	.word	0x000006f0
        /*2b50*/ 	.word	0x000000ff
        /*2b54*/ 	.word	0x00000050
        /*2b58*/ 	.short	0x0100
        /*2b5a*/ 	.byte	0x08
	.zero		1


	//   ....[8]....
        /*2b5c*/ 	.word	0x00000700
        /*2b60*/ 	.word	0x000000ff
        /*2b64*/ 	.word	0x00000038
        /*2b68*/ 	.short	0x0100
        /*2b6a*/ 	.byte	0x08
	.zero		1


	//   ....[9]....
        /*2b6c*/ 	.word	0x00000710
        /*2b70*/ 	.word	0x000000ff
        /*2b74*/ 	.word	0x00000058
        /*2b78*/ 	.short	0x0100
        /*2b7a*/ 	.byte	0x08
	.zero		1


	//   ....[10]....
        /*2b7c*/ 	.word	0x00000720
        /*2b80*/ 	.word	0x000000ff
        /*2b84*/ 	.word	0x00000040
        /*2b88*/ 	.short	0x0100
        /*2b8a*/ 	.byte	0x08
	.zero		1


	//   ....[11]....
        /*2b8c*/ 	.word	0x00000730
        /*2b90*/ 	.word	0x000000ff
        /*2b94*/ 	.word	0x00000060
        /*2b98*/ 	.short	0x0100
        /*2b9a*/ 	.byte	0x08
	.zero		1


	//   ....[12]....
        /*2b9c*/ 	.word	0x00000740
        /*2ba0*/ 	.word	0x000000ff
        /*2ba4*/ 	.word	0x00000048
        /*2ba8*/ 	.short	0x0100
        /*2baa*/ 	.byte	0x08
	.zero		1


	//   ....[13]....
        /*2bac*/ 	.word	0x00000750
        /*2bb0*/ 	.word	0x000000ff
        /*2bb4*/ 	.word	0x00000068
        /*2bb8*/ 	.short	0x0100
        /*2bba*/ 	.byte	0x08
	.zero		1


	//   ....[14]....
        /*2bbc*/ 	.word	0x000009e0
        /*2bc0*/ 	.word	0x000000ff
        /*2bc4*/ 	.word	0x00000070
        /*2bc8*/ 	.short	0x0100
        /*2bca*/ 	.byte	0x08
	.zero		1


	//   ....[15]....
        /*2bcc*/ 	.word	0x00000a80
        /*2bd0*/ 	.word	0x000000ff
        /*2bd4*/ 	.word	0x00000078
        /*2bd8*/ 	.short	0x0100
        /*2bda*/ 	.byte	0x08
	.zero		1


	//   ....[16]....
        /*2bdc*/ 	.word	0x000017e0
        /*2be0*/ 	.word	0x00000003
        /*2be4*/ 	.word	0x00000000
        /*2be8*/ 	.short	0x010a
        /*2bea*/ 	.byte	0x3f
	.zero		1


	//   ....[17]....
        /*2bec*/ 	.word	0x00001820
        /*2bf0*/ 	.word	0x00000003
        /*2bf4*/ 	.word	0x00000000
        /*2bf8*/ 	.short	0x010a
        /*2bfa*/ 	.byte	0x3f
	.zero		1


	//   ....[18]....
        /*2bfc*/ 	.word	0x00004e60
        /*2c00*/ 	.word	0x000000ff
        /*2c04*/ 	.word	0x00000000
        /*2c08*/ 	.short	0x010a
        /*2c0a*/ 	.byte	0x04
	.zero		1


	//   ....[19]....
        /*2c0c*/ 	.word	0x00004ea0
        /*2c10*/ 	.word	0x000000ff
        /*2c14*/ 	.word	0x00000000
        /*2c18*/ 	.short	0x010a
        /*2c1a*/ 	.byte	0x04
	.zero		1


	//   ....[20]....
        /*2c1c*/ 	.word	0x00008ff0
        /*2c20*/ 	.word	0x000000ff
        /*2c24*/ 	.word	0x00000000
        /*2c28*/ 	.short	0x0101
        /*2c2a*/ 	.byte	0x04
	.zero		1


	//   ....[21]....
        /*2c2c*/ 	.word	0x000091d0
        /*2c30*/ 	.word	0x000000ff
        /*2c34*/ 	.word	0x00000000
        /*2c38*/ 	.short	0x0101
        /*2c3a*/ 	.byte	0x06
	.zero		1


	//   ....[22]....
        /*2c3c*/ 	.word	0x000099e0
        /*2c40*/ 	.word	0x000000ff
        /*2c44*/ 	.word	0x00000030
        /*2c48*/ 	.short	0x010a
        /*2c4a*/ 	.byte	0x31
	.zero		1


	//   ....[23]....
        /*2c4c*/ 	.word	0x0000bc60
        /*2c50*/ 	.word	0x000000ff
        /*2c54*/ 	.word	0x00000000
        /*2c58*/ 	.short	0x0101
        /*2c5a*/ 	.byte	0x04
	.zero		1


	//   ....[24]....
        /*2c5c*/ 	.word	0x0000bd30
        /*2c60*/ 	.word	0x00000006
        /*2c64*/ 	.word	0x00000030
        /*2c68*/ 	.short	0x010a
        /*2c6a*/ 	.byte	0x3f
	.zero		1


	//   ....[25]....
        /*2c6c*/ 	.word	0x0000dc70
        /*2c70*/ 	.word	0x000000ff
        /*2c74*/ 	.word	0x00000000
        /*2c78*/ 	.short	0x0101
        /*2c7a*/ 	.byte	0x04
	.zero		1


	//   ....[26]....
        /*2c7c*/ 	.word	0x0000dd50
        /*2c80*/ 	.word	0x00000006
        /*2c84*/ 	.word	0x00000030
        /*2c88*/ 	.short	0x010a
        /*2c8a*/ 	.byte	0x3f
	.zero		1


	//   ....[27]....
        /*2c8c*/ 	.word	0x0000fdc0
        /*2c90*/ 	.word	0x000000ff
        /*2c94*/ 	.word	0x00000000
        /*2c98*/ 	.short	0x0101
        /*2c9a*/ 	.byte	0x04
	.zero		1


	//   ....[28]....
        /*2c9c*/ 	.word	0x0000fe90
        /*2ca0*/ 	.word	0x00000007
        /*2ca4*/ 	.word	0x00000030
        /*2ca8*/ 	.short	0x010a
        /*2caa*/ 	.byte	0x3f
	.zero		1


	//   ....[29]....
        /*2cac*/ 	.word	0x00011e10
        /*2cb0*/ 	.word	0x000000ff
        /*2cb4*/ 	.word	0x00000000
        /*2cb8*/ 	.short	0x0101
        /*2cba*/ 	.byte	0x04
	.zero		1


	//   ....[30]....
        /*2cbc*/ 	.word	0x00011ee0
        /*2cc0*/ 	.word	0x00000018
        /*2cc4*/ 	.word	0x00000030
        /*2cc8*/ 	.short	0x010a
        /*2cca*/ 	.byte	0x3f
	.zero		1


	//   ....[31]....
        /*2ccc*/ 	.word	0x00013f40
        /*2cd0*/ 	.word	0x000000ff
        /*2cd4*/ 	.word	0x00000000
        /*2cd8*/ 	.short	0x0101
        /*2cda*/ 	.byte	0x04
	.zero		1


	//   ....[32]....
        /*2cdc*/ 	.word	0x00014020
        /*2ce0*/ 	.word	0x00000019
        /*2ce4*/ 	.word	0x00000030
        /*2ce8*/ 	.short	0x010a
        /*2cea*/ 	.byte	0x3f
	.zero		1


	//   ....[33]....
        /*2cec*/ 	.word	0x00015f70
        /*2cf0*/ 	.word	0x000000ff
        /*2cf4*/ 	.word	0x00000000
        /*2cf8*/ 	.short	0x0101
        /*2cfa*/ 	.byte	0x04
	.zero		1


	//   ....[34]....
        /*2cfc*/ 	.word	0x00016050
        /*2d00*/ 	.word	0x00000018
        /*2d04*/ 	.word	0x00000030
        /*2d08*/ 	.short	0x010a
        /*2d0a*/ 	.byte	0x3f
	.zero		1


	//   ....[35]....
        /*2d0c*/ 	.word	0x000180a0
        /*2d10*/ 	.word	0x000000ff
        /*2d14*/ 	.word	0x00000000
        /*2d18*/ 	.short	0x0101
        /*2d1a*/ 	.byte	0x04
	.zero		1


	//   ....[36]....
        /*2d1c*/ 	.word	0x00018180
        /*2d20*/ 	.word	0x00000018
        /*2d24*/ 	.word	0x00000030
        /*2d28*/ 	.short	0x010a
        /*2d2a*/ 	.byte	0x3f
	.zero		1


	//   ....[37]....
        /*2d2c*/ 	.word	0x0001a0d0
        /*2d30*/ 	.word	0x000000ff
        /*2d34*/ 	.word	0x00000000
        /*2d38*/ 	.short	0x0101
        /*2d3a*/ 	.byte	0x04
	.zero		1


	//   ....[38]....
        /*2d3c*/ 	.word	0x0001a1b0
        /*2d40*/ 	.word	0x00000018
        /*2d44*/ 	.word	0x00000030
        /*2d48*/ 	.short	0x010a
        /*2d4a*/ 	.byte	0x3f
	.zero		1


	//   ....[39]....
        /*2d4c*/ 	.word	0x0001c200
        /*2d50*/ 	.word	0x000000ff
        /*2d54*/ 	.word	0x00000000
        /*2d58*/ 	.short	0x0101
        /*2d5a*/ 	.byte	0x04
	.zero		1


	//   ....[40]....
        /*2d5c*/ 	.word	0x0001c2e0
        /*2d60*/ 	.word	0x00000018
        /*2d64*/ 	.word	0x00000030
        /*2d68*/ 	.short	0x010a
        /*2d6a*/ 	.byte	0x3f
	.zero		1


	//   ....[41]....
        /*2d6c*/ 	.word	0x0001e230
        /*2d70*/ 	.word	0x000000ff
        /*2d74*/ 	.word	0x00000000
        /*2d78*/ 	.short	0x0101
        /*2d7a*/ 	.byte	0x04
	.zero		1


	//   ....[42]....
        /*2d7c*/ 	.word	0x0001e310
        /*2d80*/ 	.word	0x00000018
        /*2d84*/ 	.word	0x00000030
        /*2d88*/ 	.short	0x010a
        /*2d8a*/ 	.byte	0x3f
	.zero		1


	//   ....[43]....
        /*2d8c*/ 	.word	0x00020360
        /*2d90*/ 	.word	0x000000ff
        /*2d94*/ 	.word	0x00000000
        /*2d98*/ 	.short	0x0101
        /*2d9a*/ 	.byte	0x04
	.zero		1


	//   ....[44]....
        /*2d9c*/ 	.word	0x00020440
        /*2da0*/ 	.word	0x00000018
        /*2da4*/ 	.word	0x00000030
        /*2da8*/ 	.short	0x010a
        /*2daa*/ 	.byte	0x3f
	.zero		1


	//   ....[45]....
        /*2dac*/ 	.word	0x00022390
        /*2db0*/ 	.word	0x000000ff
        /*2db4*/ 	.word	0x00000000
        /*2db8*/ 	.short	0x0101
        /*2dba*/ 	.byte	0x04
	.zero		1


	//   ....[46]....
        /*2dbc*/ 	.word	0x00022470
        /*2dc0*/ 	.word	0x00000018
        /*2dc4*/ 	.word	0x00000030
        /*2dc8*/ 	.short	0x010a
        /*2dca*/ 	.byte	0x3f
	.zero		1


	//   ....[47]....
        /*2dcc*/ 	.word	0x000244c0
        /*2dd0*/ 	.word	0x000000ff
        /*2dd4*/ 	.word	0x00000000
        /*2dd8*/ 	.short	0x0101
        /*2dda*/ 	.byte	0x04
	.zero		1


	//   ....[48]....
        /*2ddc*/ 	.word	0x000245a0
        /*2de0*/ 	.word	0x00000018
        /*2de4*/ 	.word	0x00000030
        /*2de8*/ 	.short	0x010a
        /*2dea*/ 	.byte	0x3f
	.zero		1


	//   ....[49]....
        /*2dec*/ 	.word	0x000264f0
        /*2df0*/ 	.word	0x000000ff
        /*2df4*/ 	.word	0x00000000
        /*2df8*/ 	.short	0x0101
        /*2dfa*/ 	.byte	0x04
	.zero		1


	//   ....[50]....
        /*2dfc*/ 	.word	0x000265d0
        /*2e00*/ 	.word	0x00000018
        /*2e04*/ 	.word	0x00000030
        /*2e08*/ 	.short	0x010a
        /*2e0a*/ 	.byte	0x3f
	.zero		1


	//   ....[51]....
        /*2e0c*/ 	.word	0x00028620
        /*2e10*/ 	.word	0x000000ff
        /*2e14*/ 	.word	0x00000000
        /*2e18*/ 	.short	0x0101
        /*2e1a*/ 	.byte	0x04
	.zero		1


	//   ....[52]....
        /*2e1c*/ 	.word	0x000286f0
        /*2e20*/ 	.word	0x00000019
        /*2e24*/ 	.word	0x00000030
        /*2e28*/ 	.short	0x010a
        /*2e2a*/ 	.byte	0x3f
	.zero		1


	//   ....[53]....
        /*2e2c*/ 	.word	0x0002a600
        /*2e30*/ 	.word	0x000000ff
        /*2e34*/ 	.word	0x00000000
        /*2e38*/ 	.short	0x0101
        /*2e3a*/ 	.byte	0x04
	.zero		1


	//   ....[54]....
        /*2e3c*/ 	.word	0x0002afd0
        /*2e40*/ 	.word	0x000000ff
        /*2e44*/ 	.word	0x00000000
        /*2e48*/ 	.short	0x0101
        /*2e4a*/ 	.byte	0x04
	.zero		1


	//   ....[55]....
        /*2e4c*/ 	.word	0x0002b700
        /*2e50*/ 	.word	0x000000ff
        /*2e54*/ 	.word	0x00000078
        /*2e58*/ 	.short	0x010a
        /*2e5a*/ 	.byte	0x04
	.zero		1


	//   ....[56]....
        /*2e5c*/ 	.word	0x0002bb10
        /*2e60*/ 	.word	0x000000ff
        /*2e64*/ 	.word	0x00000050
        /*2e68*/ 	.short	0x010a
        /*2e6a*/ 	.byte	0x0d
	.zero		1


	//   ....[57]....
        /*2e6c*/ 	.word	0x0002bc00
        /*2e70*/ 	.word	0x000000ff
        /*2e74*/ 	.word	0x00000030
        /*2e78*/ 	.short	0x010b
        /*2e7a*/ 	.byte	0x0d
	.zero		1


	//   ....[58]....
        /*2e7c*/ 	.word	0x0002bc60
        /*2e80*/ 	.word	0x000000ff
        /*2e84*/ 	.word	0x00000000
        /*2e88*/ 	.short	0x0101
        /*2e8a*/ 	.byte	0x1d
	.zero		1


	//   ....[59]....
        /*2e8c*/ 	.word	0x0002bc90
        /*2e90*/ 	.word	0x000000ff
        /*2e94*/ 	.word	0x00000058
        /*2e98*/ 	.short	0x010a
        /*2e9a*/ 	.byte	0x0d
	.zero		1


	//   ....[60]....
        /*2e9c*/ 	.word	0x0002bda0
        /*2ea0*/ 	.word	0x000000ff
        /*2ea4*/ 	.word	0x00000038
        /*2ea8*/ 	.short	0x010b
        /*2eaa*/ 	.byte	0x0d
	.zero		1


	//   ....[61]....
        /*2eac*/ 	.word	0x0002be10
        /*2eb0*/ 	.word	0x000000ff
        /*2eb4*/ 	.word	0x00000000
        /*2eb8*/ 	.short	0x0101
        /*2eba*/ 	.byte	0x17
	.zero		1


	//   ....[62]....
        /*2ebc*/ 	.word	0x0002be40
        /*2ec0*/ 	.word	0x000000ff
        /*2ec4*/ 	.word	0x00000060
        /*2ec8*/ 	.short	0x010a
        /*2eca*/ 	.byte	0x0d
	.zero		1


	//   ....[63]....
        /*2ecc*/ 	.word	0x0002bf40
        /*2ed0*/ 	.word	0x000000ff
        /*2ed4*/ 	.word	0x00000040
        /*2ed8*/ 	.short	0x010b
        /*2eda*/ 	.byte	0x0d
	.zero		1


	//   ....[64]....
        /*2edc*/ 	.word	0x0002bfa0
        /*2ee0*/ 	.word	0x000000ff
        /*2ee4*/ 	.word	0x00000000
        /*2ee8*/ 	.short	0x0101
        /*2eea*/ 	.byte	0x15
	.zero		1


	//   ....[65]....
        /*2eec*/ 	.word	0x0002bfd0
        /*2ef0*/ 	.word	0x000000ff
        /*2ef4*/ 	.word	0x00000068
        /*2ef8*/ 	.short	0x010a
        /*2efa*/ 	.byte	0x0d
	.zero		1


	//   ....[66]....
        /*2efc*/ 	.word	0x0002c0d0
        /*2f00*/ 	.word	0x000000ff
        /*2f04*/ 	.word	0x00000048
        /*2f08*/ 	.short	0x010b
        /*2f0a*/ 	.byte	0x0d
	.zero		1


	//   ....[67]....
        /*2f0c*/ 	.word	0x0002c140
        /*2f10*/ 	.word	0x000000ff
        /*2f14*/ 	.word	0x00000000
        /*2f18*/ 	.short	0x0101
        /*2f1a*/ 	.byte	0x16
	.zero		1


	//   ....[68]....
        /*2f1c*/ 	.word	0x0002c180
        /*2f20*/ 	.word	0x000000ff
        /*2f24*/ 	.word	0x00000050
        /*2f28*/ 	.short	0x010a
        /*2f2a*/ 	.byte	0x0d
	.zero		1


	//   ....[69]....
        /*2f2c*/ 	.word	0x0002c270
        /*2f30*/ 	.word	0x000000ff
        /*2f34*/ 	.word	0x00000030
        /*2f38*/ 	.short	0x010b
        /*2f3a*/ 	.byte	0x0d
	.zero		1


	//   ....[70]....
        /*2f3c*/ 	.word	0x0002c2b0
        /*2f40*/ 	.word	0x000000ff
        /*2f44*/ 	.word	0x00000000
        /*2f48*/ 	.short	0x0101
        /*2f4a*/ 	.byte	0x1d
	.zero		1


	//   ....[71]....
        /*2f4c*/ 	.word	0x0002c2e0
        /*2f50*/ 	.word	0x000000ff
        /*2f54*/ 	.word	0x00000058
        /*2f58*/ 	.short	0x010a
        /*2f5a*/ 	.byte	0x0d
	.zero		1


	//   ....[72]....
        /*2f5c*/ 	.word	0x0002c3e0
        /*2f60*/ 	.word	0x000000ff
        /*2f64*/ 	.word	0x00000038
        /*2f68*/ 	.short	0x010b
        /*2f6a*/ 	.byte	0x0d
	.zero		1


	//   ....[73]....
        /*2f6c*/ 	.word	0x0002c420
        /*2f70*/ 	.word	0x000000ff
        /*2f74*/ 	.word	0x00000000
        /*2f78*/ 	.short	0x0101
        /*2f7a*/ 	.byte	0x17
	.zero		1


	//   ....[74]....
        /*2f7c*/ 	.word	0x0002c460
        /*2f80*/ 	.word	0x000000ff
        /*2f84*/ 	.word	0x00000060
        /*2f88*/ 	.short	0x010a
        /*2f8a*/ 	.byte	0x0d
	.zero		1


	//   ....[75]....
        /*2f8c*/ 	.word	0x0002c550
        /*2f90*/ 	.word	0x000000ff
        /*2f94*/ 	.word	0x00000040
        /*2f98*/ 	.short	0x010b
        /*2f9a*/ 	.byte	0x0d
	.zero		1


	//   ....[76]....
        /*2f9c*/ 	.word	0x0002c590
        /*2fa0*/ 	.word	0x000000ff
        /*2fa4*/ 	.word	0x00000000
        /*2fa8*/ 	.short	0x0101
        /*2faa*/ 	.byte	0x15
	.zero		1


	//   ....[77]....
        /*2fac*/ 	.word	0x0002c5c0
        /*2fb0*/ 	.word	0x000000ff
        /*2fb4*/ 	.word	0x00000068
        /*2fb8*/ 	.short	0x010a
        /*2fba*/ 	.byte	0x0d
	.zero		1


	//   ....[78]....
        /*2fbc*/ 	.word	0x0002c6c0
        /*2fc0*/ 	.word	0x000000ff
        /*2fc4*/ 	.word	0x00000048
        /*2fc8*/ 	.short	0x010b
        /*2fca*/ 	.byte	0x0d
	.zero		1


	//   ....[79]....
        /*2fcc*/ 	.word	0x0002c700
        /*2fd0*/ 	.word	0x000000ff
        /*2fd4*/ 	.word	0x00000000
        /*2fd8*/ 	.short	0x0101
        /*2fda*/ 	.byte	0x16
	.zero		1


	//   ....[80]....
        /*2fdc*/ 	.word	0x0002c740
        /*2fe0*/ 	.word	0x000000ff
        /*2fe4*/ 	.word	0x00000050
        /*2fe8*/ 	.short	0x010a
        /*2fea*/ 	.byte	0x0d
	.zero		1


	//   ....[81]....
        /*2fec*/ 	.word	0x0002c840
        /*2ff0*/ 	.word	0x000000ff
        /*2ff4*/ 	.word	0x00000030
        /*2ff8*/ 	.short	0x010b
        /*2ffa*/ 	.byte	0x0d
	.zero		1


	//   ....[82]....
        /*2ffc*/ 	.word	0x0002c880
        /*3000*/ 	.word	0x000000ff
        /*3004*/ 	.word	0x00000000
        /*3008*/ 	.short	0x0101
        /*300a*/ 	.byte	0x1d
	.zero		1


	//   ....[83]....
        /*300c*/ 	.word	0x0002c8b0
        /*3010*/ 	.word	0x000000ff
        /*3014*/ 	.word	0x00000058
        /*3018*/ 	.short	0x010a
        /*301a*/ 	.byte	0x0d
	.zero		1


	//   ....[84]....
        /*301c*/ 	.word	0x0002c9b0
        /*3020*/ 	.word	0x000000ff
        /*3024*/ 	.word	0x00000038
        /*3028*/ 	.short	0x010b
        /*302a*/ 	.byte	0x0d
	.zero		1


	//   ....[85]....
        /*302c*/ 	.word	0x0002c9f0
        /*3030*/ 	.word	0x000000ff
        /*3034*/ 	.word	0x00000000
        /*3038*/ 	.short	0x0101
        /*303a*/ 	.byte	0x17
	.zero		1


	//   ....[86]....
        /*303c*/ 	.word	0x0002ca30
        /*3040*/ 	.word	0x000000ff
        /*3044*/ 	.word	0x00000060
        /*3048*/ 	.short	0x010a
        /*304a*/ 	.byte	0x0d
	.zero		1


	//   ....[87]....
        /*304c*/ 	.word	0x0002cb30
        /*3050*/ 	.word	0x000000ff
        /*3054*/ 	.word	0x00000040
        /*3058*/ 	.short	0x010b
        /*305a*/ 	.byte	0x0d
	.zero		1


	//   ....[88]....
        /*305c*/ 	.word	0x0002cb70
        /*3060*/ 	.word	0x000000ff
        /*3064*/ 	.word	0x00000000
        /*3068*/ 	.short	0x0101
        /*306a*/ 	.byte	0x15
	.zero		1


	//   ....[89]....
        /*306c*/ 	.word	0x0002cba0
        /*3070*/ 	.word	0x000000ff
        /*3074*/ 	.word	0x00000068
        /*3078*/ 	.short	0x010a
        /*307a*/ 	.byte	0x0d
	.zero		1


	//   ....[90]....
        /*307c*/ 	.word	0x0002cca0
        /*3080*/ 	.word	0x000000ff
        /*3084*/ 	.word	0x00000048
        /*3088*/ 	.short	0x010b
        /*308a*/ 	.byte	0x0d
	.zero		1


	//   ....[91]....
        /*308c*/ 	.word	0x0002cce0
        /*3090*/ 	.word	0x000000ff
        /*3094*/ 	.word	0x00000000
        /*3098*/ 	.short	0x0101
        /*309a*/ 	.byte	0x16
	.zero		1


	//   ....[92]....
        /*309c*/ 	.word	0x0002cd20
        /*30a0*/ 	.word	0x000000ff
        /*30a4*/ 	.word	0x00000050
        /*30a8*/ 	.short	0x010a
        /*30aa*/ 	.byte	0x0d
	.zero		1


	//   ....[93]....
        /*30ac*/ 	.word	0x0002ce20
        /*30b0*/ 	.word	0x000000ff
        /*30b4*/ 	.word	0x00000030
        /*30b8*/ 	.short	0x010b
        /*30ba*/ 	.byte	0x0d
	.zero		1


	//   ....[94]....
        /*30bc*/ 	.word	0x0002ce60
        /*30c0*/ 	.word	0x000000ff
        /*30c4*/ 	.word	0x00000000
        /*30c8*/ 	.short	0x0101
        /*30ca*/ 	.byte	0x1d
	.zero		1


	//   ....[95]....
        /*30cc*/ 	.word	0x0002ce90
        /*30d0*/ 	.word	0x000000ff
        /*30d4*/ 	.word	0x00000058
        /*30d8*/ 	.short	0x010a
        /*30da*/ 	.byte	0x0d
	.zero		1


	//   ....[96]....
        /*30dc*/ 	.word	0x0002cf90
        /*30e0*/ 	.word	0x000000ff
        /*30e4*/ 	.word	0x00000038
        /*30e8*/ 	.short	0x010b
        /*30ea*/ 	.byte	0x0d
	.zero		1


	//   ....[97]....
        /*30ec*/ 	.word	0x0002cfd0
        /*30f0*/ 	.word	0x000000ff
        /*30f4*/ 	.word	0x00000000
        /*30f8*/ 	.short	0x0101
        /*30fa*/ 	.byte	0x17
	.zero		1


	//   ....[98]....
        /*30fc*/ 	.word	0x0002d010
        /*3100*/ 	.word	0x000000ff
        /*3104*/ 	.word	0x00000060
        /*3108*/ 	.short	0x010a
        /*310a*/ 	.byte	0x0d
	.zero		1


	//   ....[99]....
        /*310c*/ 	.word	0x0002d110
        /*3110*/ 	.word	0x000000ff
        /*3114*/ 	.word	0x00000040
        /*3118*/ 	.short	0x010b
        /*311a*/ 	.byte	0x0d
	.zero		1


	//   ....[100]....
        /*311c*/ 	.word	0x0002d150
        /*3120*/ 	.word	0x000000ff
        /*3124*/ 	.word	0x00000000
        /*3128*/ 	.short	0x0101
        /*312a*/ 	.byte	0x15
	.zero		1


	//   ....[101]....
        /*312c*/ 	.word	0x0002d180
        /*3130*/ 	.word	0x000000ff
        /*3134*/ 	.word	0x00000068
        /*3138*/ 	.short	0x010a
        /*313a*/ 	.byte	0x0d
	.zero		1


	//   ....[102]....
        /*313c*/ 	.word	0x0002d280
        /*3140*/ 	.word	0x000000ff
        /*3144*/ 	.word	0x00000048
        /*3148*/ 	.short	0x010b
        /*314a*/ 	.byte	0x0d
	.zero		1


	//   ....[103]....
        /*314c*/ 	.word	0x0002d2d0
        /*3150*/ 	.word	0x000000ff
        /*3154*/ 	.word	0x00000000
        /*3158*/ 	.short	0x0101
        /*315a*/ 	.byte	0x16
	.zero		1


	//   ....[104]....
        /*315c*/ 	.word	0x0002d9d0
        /*3160*/ 	.word	0x00000000
        /*3164*/ 	.word	0x00000050
        /*3168*/ 	.short	0x010a
        /*316a*/ 	.byte	0x3f
	.zero		1


	//   ....[105]....
        /*316c*/ 	.word	0x0002da10
        /*3170*/ 	.word	0x00000000
        /*3174*/ 	.word	0x00000058
        /*3178*/ 	.short	0x010a
        /*317a*/ 	.byte	0x3f
	.zero		1


	//   ....[106]....
        /*317c*/ 	.word	0x0002da50
        /*3180*/ 	.word	0x00000000
        /*3184*/ 	.word	0x00000060
        /*3188*/ 	.short	0x010a
        /*318a*/ 	.byte	0x3f
	.zero		1


	//   ....[107]....
        /*318c*/ 	.word	0x0002dab0
        /*3190*/ 	.word	0x00000000
        /*3194*/ 	.word	0x00000068
        /*3198*/ 	.short	0x010a
        /*319a*/ 	.byte	0x3f
	.zero		1


	//   ....[108]....
        /*319c*/ 	.word	0x0002ddf0
        /*31a0*/ 	.word	0x0000000d
        /*31a4*/ 	.word	0x00000018
        /*31a8*/ 	.short	0x010a
        /*31aa*/ 	.byte	0x3f
	.zero		1


	//   ....[109]....
        /*31ac*/ 	.word	0x0002e140
        /*31b0*/ 	.word	0x00000002
        /*31b4*/ 	.word	0x00000078
        /*31b8*/ 	.short	0x0101
        /*31ba*/ 	.byte	0x3f
	.zero		1


	//   ....[110]....
        /*31bc*/ 	.word	0x0002e8f0
        /*31c0*/ 	.word	0x00000005
        /*31c4*/ 	.word	0x00000000
        /*31c8*/ 	.short	0x010a
        /*31ca*/ 	.byte	0x3f
	.zero		1


	//   ....[111]....
        /*31cc*/ 	.word	0x0002e980
        /*31d0*/ 	.word	0x00000007
        /*31d4*/ 	.word	0x00000000
        /*31d8*/ 	.short	0x010a
        /*31da*/ 	.byte	0x3f
	.zero		1


	//   ....[112]....
        /*31dc*/ 	.word	0x0002ea10
        /*31e0*/ 	.word	0x00000003
        /*31e4*/ 	.word	0x00000000
        /*31e8*/ 	.short	0x010a
        /*31ea*/ 	.byte	0x3f
	.zero		1


	//   ....[113]....
        /*31ec*/ 	.word	0x0002ea70
        /*31f0*/ 	.word	0x00000003
        /*31f4*/ 	.word	0x00000000
        /*31f8*/ 	.short	0x010a
        /*31fa*/ 	.byte	0x3f
	.zero		1


	//   ....[114]....
        /*31fc*/ 	.word	0x0002ead0
        /*3200*/ 	.word	0x00000004
        /*3204*/ 	.word	0x00000000
        /*3208*/ 	.short	0x010a
        /*320a*/ 	.byte	0x3f
	.zero		1


	//   ....[115]....
        /*320c*/ 	.word	0x0002eb30
        /*3210*/ 	.word	0x00000003
        /*3214*/ 	.word	0x00000030
        /*3218*/ 	.short	0x010a
        /*321a*/ 	.byte	0x3f
	.zero		1


	//   ....[116]....
        /*321c*/ 	.word	0x0002eb80
        /*3220*/ 	.word	0x00000006
        /*3224*/ 	.word	0x00000030
        /*3228*/ 	.short	0x010a
        /*322a*/ 	.byte	0x3f
	.zero		1


	//   ....[117]....
        /*322c*/ 	.word	0x0002ebd0
        /*3230*/ 	.word	0x00000006
        /*3234*/ 	.word	0x00000030
        /*3238*/ 	.short	0x010a
        /*323a*/ 	.byte	0x3f
	.zero		1


	//   ....[118]....
        /*323c*/ 	.word	0x0002ec20
        /*3240*/ 	.word	0x00000007
        /*3244*/ 	.word	0x00000030
        /*3248*/ 	.short	0x010a
        /*324a*/ 	.byte	0x3f
	.zero		1


	//   ....[119]....
        /*324c*/ 	.word	0x0002ec70
        /*3250*/ 	.word	0x00000018
        /*3254*/ 	.word	0x00000030
        /*3258*/ 	.short	0x010a
        /*325a*/ 	.byte	0x3f
	.zero		1


	//   ....[120]....
        /*325c*/ 	.word	0x0002ecc0
        /*3260*/ 	.word	0x00000019
        /*3264*/ 	.word	0x00000030
        /*3268*/ 	.short	0x010a
        /*326a*/ 	.byte	0x3f
	.zero		1


	//   ....[121]....
        /*326c*/ 	.word	0x0002ed10
        /*3270*/ 	.word	0x00000018
        /*3274*/ 	.word	0x00000030
        /*3278*/ 	.short	0x010a
        /*327a*/ 	.byte	0x3f
	.zero		1


	//   ....[122]....
        /*327c*/ 	.word	0x0002ed60
        /*3280*/ 	.word	0x00000018
        /*3284*/ 	.word	0x00000030
        /*3288*/ 	.short	0x010a
        /*328a*/ 	.byte	0x3f
	.zero		1


	//   ....[123]....
        /*328c*/ 	.word	0x0002edb0
        /*3290*/ 	.word	0x00000018
        /*3294*/ 	.word	0x00000030
        /*3298*/ 	.short	0x010a
        /*329a*/ 	.byte	0x3f
	.zero		1


	//   ....[124]....
        /*329c*/ 	.word	0x0002ee00
        /*32a0*/ 	.word	0x00000018
        /*32a4*/ 	.word	0x00000030
        /*32a8*/ 	.short	0x010a
        /*32aa*/ 	.byte	0x3f
	.zero		1


	//   ....[125]....
        /*32ac*/ 	.word	0x0002ee50
        /*32b0*/ 	.word	0x00000018
        /*32b4*/ 	.word	0x00000030
        /*32b8*/ 	.short	0x010a
        /*32ba*/ 	.byte	0x3f
	.zero		1


	//   ....[126]....
        /*32bc*/ 	.word	0x0002eea0
        /*32c0*/ 	.word	0x00000018
        /*32c4*/ 	.word	0x00000030
        /*32c8*/ 	.short	0x010a
        /*32ca*/ 	.byte	0x3f
	.zero		1


	//   ....[127]....
        /*32cc*/ 	.word	0x0002eef0
        /*32d0*/ 	.word	0x00000018
        /*32d4*/ 	.word	0x00000030
        /*32d8*/ 	.short	0x010a
        /*32da*/ 	.byte	0x3f
	.zero		1


	//   ....[128]....
        /*32dc*/ 	.word	0x0002ef40
        /*32e0*/ 	.word	0x00000018
        /*32e4*/ 	.word	0x00000030
        /*32e8*/ 	.short	0x010a
        /*32ea*/ 	.byte	0x3f
	.zero		1


	//   ....[129]....
        /*32ec*/ 	.word	0x0002ef90
        /*32f0*/ 	.word	0x00000018
        /*32f4*/ 	.word	0x00000030
        /*32f8*/ 	.short	0x010a
        /*32fa*/ 	.byte	0x3f
	.zero		1


	//   ....[130]....
        /*32fc*/ 	.word	0x0002efe0
        /*3300*/ 	.word	0x00000019
        /*3304*/ 	.word	0x00000030
        /*3308*/ 	.short	0x010a
        /*330a*/ 	.byte	0x3f
	.zero		1


	//   ....[131]....
        /*330c*/ 	.word	0x0002f040
        /*3310*/ 	.word	0x00000005
        /*3314*/ 	.word	0x00000078
        /*3318*/ 	.short	0x010a
        /*331a*/ 	.byte	0x3f
	.zero		1


	//   ....[132]....
        /*331c*/ 	.word	0x0002f0a0
        /*3320*/ 	.word	0x00000003
        /*3324*/ 	.word	0x00000050
        /*3328*/ 	.short	0x010a
        /*332a*/ 	.byte	0x3f
	.zero		1


	//   ....[133]....
        /*332c*/ 	.word	0x0002f100
        /*3330*/ 	.word	0x00000003
        /*3334*/ 	.word	0x00000058
        /*3338*/ 	.short	0x010a
        /*333a*/ 	.byte	0x3f
	.zero		1


	//   ....[134]....
        /*333c*/ 	.word	0x0002f160
        /*3340*/ 	.word	0x00000003
        /*3344*/ 	.word	0x00000060
        /*3348*/ 	.short	0x010a
        /*334a*/ 	.byte	0x3f
	.zero		1


	//   ....[135]....
        /*334c*/ 	.word	0x0002f1c0
        /*3350*/ 	.word	0x00000003
        /*3354*/ 	.word	0x00000068
        /*3358*/ 	.short	0x010a
        /*335a*/ 	.byte	0x3f
	.zero		1


	//   ....[136]....
        /*335c*/ 	.word	0x0002f220
        /*3360*/ 	.word	0x00000004
        /*3364*/ 	.word	0x00000050
        /*3368*/ 	.short	0x010a
        /*336a*/ 	.byte	0x3f
	.zero		1


	//   ....[137]....
        /*336c*/ 	.word	0x0002f280
        /*3370*/ 	.word	0x00000004
        /*3374*/ 	.word	0x00000058
        /*3378*/ 	.short	0x010a
        /*337a*/ 	.byte	0x3f
	.zero		1


	//   ....[138]....
        /*337c*/ 	.word	0x0002f2e0
        /*3380*/ 	.word	0x00000004
        /*3384*/ 	.word	0x00000060
        /*3388*/ 	.short	0x010a
        /*338a*/ 	.byte	0x3f
	.zero		1


	//   ....[139]....
        /*338c*/ 	.word	0x0002f340
        /*3390*/ 	.word	0x00000004
        /*3394*/ 	.word	0x00000068
        /*3398*/ 	.short	0x010a
        /*339a*/ 	.byte	0x3f
	.zero		1


	//   ....[140]....
        /*339c*/ 	.word	0x0002f3a0
        /*33a0*/ 	.word	0x00000005
        /*33a4*/ 	.word	0x00000050
        /*33a8*/ 	.short	0x010a
        /*33aa*/ 	.byte	0x3f
	.zero		1


	//   ....[141]....
        /*33ac*/ 	.word	0x0002f400
        /*33b0*/ 	.word	0x00000005
        /*33b4*/ 	.word	0x00000058
        /*33b8*/ 	.short	0x010a
        /*33ba*/ 	.byte	0x3f
	.zero		1


	//   ....[142]....
        /*33bc*/ 	.word	0x0002f460
        /*33c0*/ 	.word	0x00000005
        /*33c4*/ 	.word	0x00000060
        /*33c8*/ 	.short	0x010a
        /*33ca*/ 	.byte	0x3f
	.zero		1


	//   ....[143]....
        /*33cc*/ 	.word	0x0002f4c0
        /*33d0*/ 	.word	0x00000005
        /*33d4*/ 	.word	0x00000068
        /*33d8*/ 	.short	0x010a
        /*33da*/ 	.byte	0x3f
	.zero		1


	//   ....[144]....
        /*33dc*/ 	.word	0x0002f520
        /*33e0*/ 	.word	0x00000002
        /*33e4*/ 	.word	0x00000050
        /*33e8*/ 	.short	0x010a
        /*33ea*/ 	.byte	0x3f
	.zero		1


	//   ....[145]....
        /*33ec*/ 	.word	0x0002f580
        /*33f0*/ 	.word	0x00000002
        /*33f4*/ 	.word	0x00000058
        /*33f8*/ 	.short	0x010a
        /*33fa*/ 	.byte	0x3f
	.zero		1


	//   ....[146]....
        /*33fc*/ 	.word	0x0002f5e0
        /*3400*/ 	.word	0x00000002
        /*3404*/ 	.word	0x00000060
        /*3408*/ 	.short	0x010a
        /*340a*/ 	.byte	0x3f
	.zero		1


	//   ....[147]....
        /*340c*/ 	.word	0x0002f640
        /*3410*/ 	.word	0x00000002
        /*3414*/ 	.word	0x00000068
        /*3418*/ 	.short	0x010a
        /*341a*/ 	.byte	0x3f
	.zero		1


	//   ....[148]....
        /*341c*/ 	.word	0x0002f690
        /*3420*/ 	.word	0x00000000
        /*3424*/ 	.word	0x00000050
        /*3428*/ 	.short	0x010a
        /*342a*/ 	.byte	0x3f
	.zero		1


	//   ....[149]....
        /*342c*/ 	.word	0x0002f6e0
        /*3430*/ 	.word	0x00000000
        /*3434*/ 	.word	0x00000058
        /*3438*/ 	.short	0x010a
        /*343a*/ 	.byte	0x3f
	.zero		1


	//   ....[150]....
        /*343c*/ 	.word	0x0002f730
        /*3440*/ 	.word	0x00000000
        /*3444*/ 	.word	0x00000060
        /*3448*/ 	.short	0x010a
        /*344a*/ 	.byte	0x3f
	.zero		1


	//   ....[151]....
        /*344c*/ 	.word	0x0002f800
        /*3450*/ 	.word	0x0000000d
        /*3454*/ 	.word	0x00000018
        /*3458*/ 	.short	0x010a
        /*345a*/ 	.byte	0x3f
	.zero		1


	//   ....[152]....
        /*345c*/ 	.word	0x0002f8d0
        /*3460*/ 	.word	0x00000005
        /*3464*/ 	.word	0x00000000
        /*3468*/ 	.short	0x010a
        /*346a*/ 	.byte	0x3f
	.zero		1


	//   ....[153]....
        /*346c*/ 	.word	0x0002f920
        /*3470*/ 	.word	0x00000007
        /*3474*/ 	.word	0x00000000
        /*3478*/ 	.short	0x010a
        /*347a*/ 	.byte	0x3f
	.zero		1


	//----- nvinfo : EIATTR_NUM_MBARRIERS
	.align		4
.L_40:
        /*347c*/ 	.byte	0x03, 0x38
        /*347e*/ 	.short	0x0010


	//----- nvinfo : EIATTR_EXIT_INSTR_OFFSETS
	.align		4
        /*3480*/ 	.byte	0x04, 0x1c
        /*3482*/ 	.short	(.L_42 - .L_41)


	//   ....[0]....
.L_41:
        /*3484*/ 	.word	0x0002ea60


	//----- nvinfo : EIATTR_MAX_THREADS
	.align		4
.L_42:
        /*3488*/ 	.byte	0x04, 0x05
        /*348a*/ 	.short	(.L_44 - .L_43)
.L_43:
        /*348c*/ 	.word	0x00000180
        /*3490*/ 	.word	0x00000001
        /*3494*/ 	.word	0x00000001


	//----- nvinfo : EIATTR_CRS_STACK_SIZE
	.align		4
.L_44:
        /*3498*/ 	.byte	0x04, 0x1e
        /*349a*/ 	.short	(.L_46 - .L_45)
.L_45:
        /*349c*/ 	.word	0x00000000


	//----- nvinfo : EIATTR_CBANK_PARAM_SIZE
	.align		4
.L_46:
        /*34a0*/ 	.byte	0x03, 0x19
        /*34a2*/ 	.short	0x0770


	//----- nvinfo : EIATTR_PARAM_CBANK
	.align		4
        /*34a4*/ 	.byte	0x04, 0x0a
        /*34a6*/ 	.short	(.L_48 - .L_47)
	.align		4
.L_47:
        /*34a8*/ 	.word	index@(.nv.constant0._ZN7cutlass13device_kernelINS_4gemm6kernel13GemmUniversalIN4cute5tupleIJiiiiEEENS1_10collective13CollectiveMmaINS1_34MainloopSm90TmaGmmaWarpSpecializedILi3ENS5_IJNS4_1CILi1EEESB_SB_EEENS1_35KernelTmaWarpSpecializedCooperativeEEENS5_IJNSA_ILi256EEESF_NSA_ILi64EEEEEENS_10bfloat16_tENS5_IJlSB_lEEESI_SJ_NS4_8TiledMMAINS4_8MMA_AtomIJNS4_4SM904GMMA28MMA_64x256x16_F32BF16BF16_SSILNSN_5MajorE0ELSP_0ELNSN_7ScaleInE1ELSQ_1EEEEEENS4_6LayoutINS5_IJNSA_ILi2EEESB_SB_EEENS5_IJSB_NSA_ILi0EEESW_EEEEENS5_IJNS4_10UnderscoreESZ_SZ_EEEEENS4_13SM90_TMA_LOADENS4_14ComposedLayoutINS4_7SwizzleILi3ELi4ELi3EEENS4_18smem_ptr_flag_bitsILi16EEENST_INS5_IJNSA_ILi8EEESG_EEENS5_IJSG_SB_EEEEEEEvNS4_8identityES12_S1C_vS1D_EENS_8epilogue10collective18CollectiveEpilogueINS1F_22Sm90TmaWarpSpecializedILi4ELi2ELi16ELb1ELb0EEEJSH_NS5_IJNSA_ILi128EEENSA_ILi32EEEEEESI_SJ_SI_SJ_NS1F_6fusion15FusionCallbacksIS1J_NS1N_13LinCombEltActINS1F_6thread4GELUESI_fSI_fLNS_15FloatRoundStyleE2EEESH_S1M_JEEES12_NS13_INS14_ILi2ELi4ELi3EEES17_NST_INS5_IJS18_S1L_EEENS5_IJS1L_SB_EEEEEEENS4_17SM75_U32x4_LDSM_NENS4_14SM90_TMA_STOREES1Z_NS4_17SM90_U32x4_STSM_NENS4_9Copy_AtomIJS22_NS_6half_tEEEEvEEEvvEEEEvNT_6ParamsE)
        /*34ac*/ 	.short	0x0210
        /*34ae*/ 	.short	0x0770


	//----- nvinfo : EIATTR_SW_WAR
	.align		4
.L_48:
        /*34b0*/ 	.byte	0x04, 0x36
        /*34b2*/ 	.short	(.L_50 - .L_49)
.L_49:
        /*34b4*/ 	.word	0x00000008
.L_50:


//--------------------- .nv.callgraph             --------------------------
	.section	.nv.callgraph,"",@"SHT_CUDA_CALLGRAPH"
	.align	4
	.sectionentsize	8
	.align		4
        /*0000*/ 	.word	0x00000000
	.align		4
        /*0004*/ 	.word	0xffffffff
	.align		4
        /*0008*/ 	.word	index@(_ZN7cutlass13device_kernelINS_4gemm6kernel13GemmUniversalIN4cute5tupleIJiiiiEEENS1_10collective13CollectiveMmaINS1_34MainloopSm90TmaGmmaWarpSpecializedILi3ENS5_IJNS4_1CILi1EEESB_SB_EEENS1_35KernelTmaWarpSpecializedCooperativeEEENS5_IJNSA_ILi256EEESF_NSA_ILi64EEEEEENS_10bfloat16_tENS5_IJlSB_lEEESI_SJ_NS4_8TiledMMAINS4_8MMA_AtomIJNS4_4SM904GMMA28MMA_64x256x16_F32BF16BF16_SSILNSN_5MajorE0ELSP_0ELNSN_7ScaleInE1ELSQ_1EEEEEENS4_6LayoutINS5_IJNSA_ILi2EEESB_SB_EEENS5_IJSB_NSA_ILi0EEESW_EEEEENS5_IJNS4_10UnderscoreESZ_SZ_EEEEENS4_13SM90_TMA_LOADENS4_14ComposedLayoutINS4_7SwizzleILi3ELi4ELi3EEENS4_18smem_ptr_flag_bitsILi16EEENST_INS5_IJNSA_ILi8EEESG_EEENS5_IJSG_SB_EEEEEEEvNS4_8identityES12_S1C_vS1D_EENS_8epilogue10collective18CollectiveEpilogueINS1F_22Sm90TmaWarpSpecializedILi4ELi2ELi16ELb1ELb0EEEJSH_NS5_IJNSA_ILi128EEENSA_ILi32EEEEEESI_SJ_SI_SJ_NS1F_6fusion15FusionCallbacksIS1J_NS1N_13LinCombEltActINS1F_6thread4GELUESI_fSI_fLNS_15FloatRoundStyleE2EEESH_S1M_JEEES12_NS13_INS14_ILi2ELi4ELi3EEES17_NST_INS5_IJS18_S1L_EEENS5_IJS1L_SB_EEEEEEENS4_17SM75_U32x4_LDSM_NENS4_14SM90_TMA_STOREES1Z_NS4_17SM90_U32x4_STSM_NENS4_9Copy_AtomIJS22_NS_6half_tEEEEvEEEvvEEEEvNT_6ParamsE)
	.align		4
        /*000c*/ 	.word	index@(__assertfail)
	.align		4
        /*0010*/ 	.word	0x00000000
	.align		4
        /*0014*/ 	.word	0xfffffffe
	.align		4
        /*0018*/ 	.word	0x00000000
	.align		4
        /*001c*/ 	.word	0xfffffffd
	.align		4
        /*0020*/ 	.word	0x00000000
	.align		4
        /*0024*/ 	.word	0xfffffffc


//--------------------- .nv.constant4             --------------------------
	.section	.nv.constant4,"a",@progbits
	.align	8
	.align		8
.nv.constant4:
        /*0000*/ 	.dword	__assertfail
	.align		8
        /*0008*/ 	.dword	__unnamed_1
	.align		8
        /*0010*/ 	.dword	__unnamed_2
	.align		8
        /*0018*/ 	.dword	_ZN39_INTERNAL_8983cc00_4_k_cu_d8235304_39234cuda3std3__45__cpo5beginE
	.align		8
        /*0020*/ 	.dword	_ZN39_INTERNAL_8983cc00_4_k_cu_d8235304_39234cuda3std3__45__cpo3endE
	.align		8
        /*0028*/ 	.dword	_ZN39_INTERNAL_8983cc00_4_k_cu_d8235304_39234cuda3std3__45__cpo6cbeginE
	.align		8
        /*0030*/ 	.dword	_ZN39_INTERNAL_8983cc00_4_k_cu_d8235304_39234cuda3std3__45__cpo4cendE
	.align		8
        /*0038*/ 	.dword	_ZN39_INTERNAL_8983cc00_4_k_cu_d8235304_39234cuda3std3__441_GLOBAL__N__8983cc00_4_k_cu_d8235304_39236ignoreE
	.align		8
        /*0040*/ 	.dword	_ZN39_INTERNAL_8983cc00_4_k_cu_d8235304_39234cuda3std3__419piecewise_constructE
	.align		8
        /*0048*/ 	.dword	_ZN39_INTERNAL_8983cc00_4_k_cu_d8235304_39234cuda3std3__48in_placeE
	.align		8
        /*0050*/ 	.dword	_ZN39_INTERNAL_8983cc00_4_k_cu_d8235304_39234cuda3std6ranges3__45__cpo4swapE
	.align		8
        /*0058*/ 	.dword	_ZN39_INTERNAL_8983cc00_4_k_cu_d8235304_39234cuda3std6ranges3__45__cpo9iter_moveE
	.align		8
        /*0060*/ 	.dword	_ZN39_INTERNAL_8983cc00_4_k_cu_d8235304_39234cute7productE
	.align		8
        /*0068*/ 	.dword	_ZN39_INTERNAL_8983cc00_4_k_cu_d8235304_39234cute1_E
	.align		8
        /*0070*/ 	.dword	$str$22
	.align		8
        /*0078*/ 	.dword	$str$23
	.align		8
        /*0080*/ 	.dword	$str$26
	.align		8
        /*0088*/ 	.dword	$str$27


//--------------------- .text._ZN7cutlass13device_kernelINS_4gemm6kernel13GemmUniversalIN4cute5tupleIJiiiiEEENS1_10collective13CollectiveMmaINS1_34MainloopSm90TmaGmmaWarpSpecializedILi3ENS5_IJNS4_1CILi1EEESB_SB_EEENS1_35KernelTmaWarpSpecializedCooperativeEEENS5_IJNSA_ILi256EEESF_NSA_ILi64EEEEEENS_10bfloat16_tENS5_IJlSB_lEEESI_SJ_NS4_8TiledMMAINS4_8MMA_AtomIJNS4_4SM904GMMA28MMA_64x256x16_F32BF16BF16_SSILNSN_5MajorE0ELSP_0ELNSN_7ScaleInE1ELSQ_1EEEEEENS4_6LayoutINS5_IJNSA_ILi2EEESB_SB_EEENS5_IJSB_NSA_ILi0EEESW_EEEEENS5_IJNS4_10UnderscoreESZ_SZ_EEEEENS4_13SM90_TMA_LOADENS4_14ComposedLayoutINS4_7SwizzleILi3ELi4ELi3EEENS4_18smem_ptr_flag_bitsILi16EEENST_INS5_IJNSA_ILi8EEESG_EEENS5_IJSG_SB_EEEEEEEvNS4_8identityES12_S1C_vS1D_EENS_8epilogue10collective18CollectiveEpilogueINS1F_22Sm90TmaWarpSpecializedILi4ELi2ELi16ELb1ELb0EEEJSH_NS5_IJNSA_ILi128EEENSA_ILi32EEEEEESI_SJ_SI_SJ_NS1F_6fusion15FusionCallbacksIS1J_NS1N_13LinCombEltActINS1F_6thread4GELUESI_fSI_fLNS_15FloatRoundStyleE2EEESH_S1M_JEEES12_NS13_INS14_ILi2ELi4ELi3EEES17_NST_INS5_IJS18_S1L_EEENS5_IJS1L_SB_EEEEEEENS4_17SM75_U32x4_LDSM_NENS4_14SM90_TMA_STOREES1Z_NS4_17SM90_U32x4_STSM_NENS4_9Copy_AtomIJS22_NS_6half_tEEEEvEEEvvEEEEvNT_6ParamsE --------------------------
	.section	.text._ZN7cutlass13device_kernelINS_4gemm6kernel13GemmUniversalIN4cute5tupleIJiiiiEEENS1_10collective13CollectiveMmaINS1_34MainloopSm90TmaGmmaWarpSpecializedILi3ENS5_IJNS4_1CILi1EEESB_SB_EEENS1_35KernelTmaWarpSpecializedCooperativeEEENS5_IJNSA_ILi256EEESF_NSA_ILi64EEEEEENS_10bfloat16_tENS5_IJlSB_lEEESI_SJ_NS4_8TiledMMAINS4_8MMA_AtomIJNS4_4SM904GMMA28MMA_64x256x16_F32BF16BF16_SSILNSN_5MajorE0ELSP_0ELNSN_7ScaleInE1ELSQ_1EEEEEENS4_6LayoutINS5_IJNSA_ILi2EEESB_SB_EEENS5_IJSB_NSA_ILi0EEESW_EEEEENS5_IJNS4_10UnderscoreESZ_SZ_EEEEENS4_13SM90_TMA_LOADENS4_14ComposedLayoutINS4_7SwizzleILi3ELi4ELi3EEENS4_18smem_ptr_flag_bitsILi16EEENST_INS5_IJNSA_ILi8EEESG_EEENS5_IJSG_SB_EEEEEEEvNS4_8identityES12_S1C_vS1D_EENS_8epilogue10collective18CollectiveEpilogueINS1F_22Sm90TmaWarpSpecializedILi4ELi2ELi16ELb1ELb0EEEJSH_NS5_IJNSA_ILi128EEENSA_ILi32EEEEEESI_SJ_SI_SJ_NS1F_6fusion15FusionCallbacksIS1J_NS1N_13LinCombEltActINS1F_6thread4GELUESI_fSI_fLNS_15FloatRoundStyleE2EEESH_S1M_JEEES12_NS13_INS14_ILi2ELi4ELi3EEES17_NST_INS5_IJS18_S1L_EEENS5_IJS1L_SB_EEEEEEENS4_17SM75_U32x4_LDSM_NENS4_14SM90_TMA_STOREES1Z_NS4_17SM90_U32x4_STSM_NENS4_9Copy_AtomIJS22_NS_6half_tEEEEvEEEvvEEEEvNT_6ParamsE,"ax",@progbits
	.align	128
.text._ZN7cutlass13device_kernelINS_4gemm6kernel13GemmUniversalIN4cute5tupleIJiiiiEEENS1_10collective13CollectiveMmaINS1_34MainloopSm90TmaGmmaWarpSpecializedILi3ENS5_IJNS4_1CILi1EEESB_SB_EEENS1_35KernelTmaWarpSpecializedCooperativeEEENS5_IJNSA_ILi256EEESF_NSA_ILi64EEEEEENS_10bfloat16_tENS5_IJlSB_lEEESI_SJ_NS4_8TiledMMAINS4_8MMA_AtomIJNS4_4SM904GMMA28MMA_64x256x16_F32BF16BF16_SSILNSN_5MajorE0ELSP_0ELNSN_7ScaleInE1ELSQ_1EEEEEENS4_6LayoutINS5_IJNSA_ILi2EEESB_SB_EEENS5_IJSB_NSA_ILi0EEESW_EEEEENS5_IJNS4_10UnderscoreESZ_SZ_EEEEENS4_13SM90_TMA_LOADENS4_14ComposedLayoutINS4_7SwizzleILi3ELi4ELi3EEENS4_18smem_ptr_flag_bitsILi16EEENST_INS5_IJNSA_ILi8EEESG_EEENS5_IJSG_SB_EEEEEEEvNS4_8identityES12_S1C_vS1D_EENS_8epilogue10collective18CollectiveEpilogueINS1F_22Sm90TmaWarpSpecializedILi4ELi2ELi16ELb1ELb0EEEJSH_NS5_IJNSA_ILi128EEENSA_ILi32EEEEEESI_SJ_SI_SJ_NS1F_6fusion15FusionCallbacksIS1J_NS1N_13LinCombEltActINS1F_6thread4GELUESI_fSI_fLNS_15FloatRoundStyleE2EEESH_S1M_JEEES12_NS13_INS14_ILi2ELi4ELi3EEES17_NST_INS5_IJS18_S1L_EEENS5_IJS1L_SB_EEEEEEENS4_17SM75_U32x4_LDSM_NENS4_14SM90_TMA_STOREES1Z_NS4_17SM90_U32x4_STSM_NENS4_9Copy_AtomIJS22_NS_6half_tEEEEvEEEvvEEEEvNT_6ParamsE:
        .type           _ZN7cutlass13device_kernelINS_4gemm6kernel13GemmUniversalIN4cute5tupleIJiiiiEEENS1_10collective13CollectiveMmaINS1_34MainloopSm90TmaGmmaWarpSpecializedILi3ENS5_IJNS4_1CILi1EEESB_SB_EEENS1_35KernelTmaWarpSpecializedCooperativeEEENS5_IJNSA_ILi256EEESF_NSA_ILi64EEEEEENS_10bfloat16_tENS5_IJlSB_lEEESI_SJ_NS4_8TiledMMAINS4_8MMA_AtomIJNS4_4SM904GMMA28MMA_64x256x16_F32BF16BF16_SSILNSN_5MajorE0ELSP_0ELNSN_7ScaleInE1ELSQ_1EEEEEENS4_6LayoutINS5_IJNSA_ILi2EEESB_SB_EEENS5_IJSB_NSA_ILi0EEESW_EEEEENS5_IJNS4_10UnderscoreESZ_SZ_EEEEENS4_13SM90_TMA_LOADENS4_14ComposedLayoutINS4_7SwizzleILi3ELi4ELi3EEENS4_18smem_ptr_flag_bitsILi16EEENST_INS5_IJNSA_ILi8EEESG_EEENS5_IJSG_SB_EEEEEEEvNS4_8identityES12_S1C_vS1D_EENS_8epilogue10collective18CollectiveEpilogueINS1F_22Sm90TmaWarpSpecializedILi4ELi2ELi16ELb1ELb0EEEJSH_NS5_IJNSA_ILi128EEENSA_ILi32EEEEEESI_SJ_SI_SJ_NS1F_6fusion15FusionCallbacksIS1J_NS1N_13LinCombEltActINS1F_6thread4GELUESI_fSI_fLNS_15FloatRoundStyleE2EEESH_S1M_JEEES12_NS13_INS14_ILi2ELi4ELi3EEES17_NST_INS5_IJS18_S1L_EEENS5_IJS1L_SB_EEEEEEENS4_17SM75_U32x4_LDSM_NENS4_14SM90_TMA_STOREES1Z_NS4_17SM90_U32x4_STSM_NENS4_9Copy_AtomIJS22_NS_6half_tEEEEvEEEvvEEEEvNT_6ParamsE,@function
        .size           _ZN7cutlass13device_kernelINS_4gemm6kernel13GemmUniversalIN4cute5tupleIJiiiiEEENS1_10collective13CollectiveMmaINS1_34MainloopSm90TmaGmmaWarpSpecializedILi3ENS5_IJNS4_1CILi1EEESB_SB_EEENS1_35KernelTmaWarpSpecializedCooperativeEEENS5_IJNSA_ILi256EEESF_NSA_ILi64EEEEEENS_10bfloat16_tENS5_IJlSB_lEEESI_SJ_NS4_8TiledMMAINS4_8MMA_AtomIJNS4_4SM904GMMA28MMA_64x256x16_F32BF16BF16_SSILNSN_5MajorE0ELSP_0ELNSN_7ScaleInE1ELSQ_1EEEEEENS4_6LayoutINS5_IJNSA_ILi2EEESB_SB_EEENS5_IJSB_NSA_ILi0EEESW_EEEEENS5_IJNS4_10UnderscoreESZ_SZ_EEEEENS4_13SM90_TMA_LOADENS4_14ComposedLayoutINS4_7SwizzleILi3ELi4ELi3EEENS4_18smem_ptr_flag_bitsILi16EEENST_INS5_IJNSA_ILi8EEESG_EEENS5_IJSG_SB_EEEEEEEvNS4_8identityES12_S1C_vS1D_EENS_8epilogue10collective18CollectiveEpilogueINS1F_22Sm90TmaWarpSpecializedILi4ELi2ELi16ELb1ELb0EEEJSH_NS5_IJNSA_ILi128EEENSA_ILi32EEEEEESI_SJ_SI_SJ_NS1F_6fusion15FusionCallbacksIS1J_NS1N_13LinCombEltActINS1F_6thread4GELUESI_fSI_fLNS_15FloatRoundStyleE2EEESH_S1M_JEEES12_NS13_INS14_ILi2ELi4ELi3EEES17_NST_INS5_IJS18_S1L_EEENS5_IJS1L_SB_EEEEEEENS4_17SM75_U32x4_LDSM_NENS4_14SM90_TMA_STOREES1Z_NS4_17SM90_U32x4_STSM_NENS4_9Copy_AtomIJS22_NS_6half_tEEEEvEEEvvEEEEvNT_6ParamsE,(.L_x_413 - _ZN7cutlass13device_kernelINS_4gemm6kernel13GemmUniversalIN4cute5tupleIJiiiiEEENS1_10collective13CollectiveMmaINS1_34MainloopSm90TmaGmmaWarpSpecializedILi3ENS5_IJNS4_1CILi1EEESB_SB_EEENS1_35KernelTmaWarpSpecializedCooperativeEEENS5_IJNSA_ILi256EEESF_NSA_ILi64EEEEEENS_10bfloat16_tENS5_IJlSB_lEEESI_SJ_NS4_8TiledMMAINS4_8MMA_AtomIJNS4_4SM904GMMA28MMA_64x256x16_F32BF16BF16_SSILNSN_5MajorE0ELSP_0ELNSN_7ScaleInE1ELSQ_1EEEEEENS4_6LayoutINS5_IJNSA_ILi2EEESB_SB_EEENS5_IJSB_NSA_ILi0EEESW_EEEEENS5_IJNS4_10UnderscoreESZ_SZ_EEEEENS4_13SM90_TMA_LOADENS4_14ComposedLayoutINS4_7SwizzleILi3ELi4ELi3EEENS4_18smem_ptr_flag_bitsILi16EEENST_INS5_IJNSA_ILi8EEESG_EEENS5_IJSG_SB_EEEEEEEvNS4_8identityES12_S1C_vS1D_EENS_8epilogue10collective18CollectiveEpilogueINS1F_22Sm90TmaWarpSpecializedILi4ELi2ELi16ELb1ELb0EEEJSH_NS5_IJNSA_ILi128EEENSA_ILi32EEEEEESI_SJ_SI_SJ_NS1F_6fusion15FusionCallbacksIS1J_NS1N_13LinCombEltActINS1F_6thread4GELUESI_fSI_fLNS_15FloatRoundStyleE2EEESH_S1M_JEEES12_NS13_INS14_ILi2ELi4ELi3EEES17_NST_INS5_IJS18_S1L_EEENS5_IJS1L_SB_EEEEEEENS4_17SM75_U32x4_LDSM_NENS4_14SM90_TMA_STOREES1Z_NS4_17SM90_U32x4_STSM_NENS4_9Copy_AtomIJS22_NS_6half_tEEEEvEEEvvEEEEvNT_6ParamsE)
        .other          _ZN7cutlass13device_kernelINS_4gemm6kernel13GemmUniversalIN4cute5tupleIJiiiiEEENS1_10collective13CollectiveMmaINS1_34MainloopSm90TmaGmmaWarpSpecializedILi3ENS5_IJNS4_1CILi1EEESB_SB_EEENS1_35KernelTmaWarpSpecializedCooperativeEEENS5_IJNSA_ILi256EEESF_NSA_ILi64EEEEEENS_10bfloat16_tENS5_IJlSB_lEEESI_SJ_NS4_8TiledMMAINS4_8MMA_AtomIJNS4_4SM904GMMA28MMA_64x256x16_F32BF16BF16_SSILNSN_5MajorE0ELSP_0ELNSN_7ScaleInE1ELSQ_1EEEEEENS4_6LayoutINS5_IJNSA_ILi2EEESB_SB_EEENS5_IJSB_NSA_ILi0EEESW_EEEEENS5_IJNS4_10UnderscoreESZ_SZ_EEEEENS4_13SM90_TMA_LOADENS4_14ComposedLayoutINS4_7SwizzleILi3ELi4ELi3EEENS4_18smem_ptr_flag_bitsILi16EEENST_INS5_IJNSA_ILi8EEESG_EEENS5_IJSG_SB_EEEEEEEvNS4_8identityES12_S1C_vS1D_EENS_8epilogue10collective18CollectiveEpilogueINS1F_22Sm90TmaWarpSpecializedILi4ELi2ELi16ELb1ELb0EEEJSH_NS5_IJNSA_ILi128EEENSA_ILi32EEEEEESI_SJ_SI_SJ_NS1F_6fusion15FusionCallbacksIS1J_NS1N_13LinCombEltActINS1F_6thread4GELUESI_fSI_fLNS_15FloatRoundStyleE2EEESH_S1M_JEEES12_NS13_INS14_ILi2ELi4ELi3EEES17_NST_INS5_IJS18_S1L_EEENS5_IJS1L_SB_EEEEEEENS4_17SM75_U32x4_LDSM_NENS4_14SM90_TMA_STOREES1Z_NS4_17SM90_U32x4_STSM_NENS4_9Copy_AtomIJS22_NS_6half_tEEEEvEEEvvEEEEvNT_6ParamsE,@"STO_CUDA_ENTRY STV_DEFAULT"
_ZN7cutlass13device_kernelINS_4gemm6kernel13GemmUniversalIN4cute5tupleIJiiiiEEENS1_10collective13CollectiveMmaINS1_34MainloopSm90TmaGmmaWarpSpecializedILi3ENS5_IJNS4_1CILi1EEESB_SB_EEENS1_35KernelTmaWarpSpecializedCooperativeEEENS5_IJNSA_ILi256EEESF_NSA_ILi64EEEEEENS_10bfloat16_tENS5_IJlSB_lEEESI_SJ_NS4_8TiledMMAINS4_8MMA_AtomIJNS4_4SM904GMMA28MMA_64x256x16_F32BF16BF16_SSILNSN_5MajorE0ELSP_0ELNSN_7ScaleInE1ELSQ_1EEEEEENS4_6LayoutINS5_IJNSA_ILi2EEESB_SB_EEENS5_IJSB_NSA_ILi0EEESW_EEEEENS5_IJNS4_10UnderscoreESZ_SZ_EEEEENS4_13SM90_TMA_LOADENS4_14ComposedLayoutINS4_7SwizzleILi3ELi4ELi3EEENS4_18smem_ptr_flag_bitsILi16EEENST_INS5_IJNSA_ILi8EEESG_EEENS5_IJSG_SB_EEEEEEEvNS4_8identityES12_S1C_vS1D_EENS_8epilogue10collective18CollectiveEpilogueINS1F_22Sm90TmaWarpSpecializedILi4ELi2ELi16ELb1ELb0EEEJSH_NS5_IJNSA_ILi128EEENSA_ILi32EEEEEESI_SJ_SI_SJ_NS1F_6fusion15FusionCallbacksIS1J_NS1N_13LinCombEltActINS1F_6thread4GELUESI_fSI_fLNS_15FloatRoundStyleE2EEESH_S1M_JEEES12_NS13_INS14_ILi2ELi4ELi3EEES17_NST_INS5_IJS18_S1L_EEENS5_IJS1L_SB_EEEEEEENS4_17SM75_U32x4_LDSM_NENS4_14SM90_TMA_STOREES1Z_NS4_17SM90_U32x4_STSM_NENS4_9Copy_AtomIJS22_NS_6half_tEEEEvEEEvvEEEEvNT_6ParamsE:
[----:B------:R-:W1:Y:S02]  /*0000*/  LDC R1, c[0x0][0x28] ;  /* 0x00000a00ff017b82 */ /* 0x000e640000000800 */
[----:B-1----:R-:W-:Y:S01]  /*0010*/  IADD3 R1, R1, -0x7a8, RZ ;  /* 0xfffff85801017810 */ /* 0x002fe20007ffe0ff */
[----:B------:R-:W1:Y:S05]  /*0020*/  S2R R2, SR_TID.X ;  /* 0x0000000000027919 */ /* 0x000e6a0000002100 */
[----:B------:R-:W2:Y:S01]  /*0030*/  LDC.64 R6, c[0x0][0x588] ;  /* 0x00016200ff067b82 */ /* 0x000ea20000000a00 */
[----:B------:R-:W-:Y:S01]  /*0040*/  ELECT P0, URZ, PT ;  /* 0x00000000003f782f */ /* 0x000fe20003800000 */
[----:B------:R-:W-:Y:S01]  /*0050*/  BSSY B0, `(.L_x_0) ;  /* 0x0000016000007945 */ /* 0x000fe20003800000 */
[----:B-1----:R-:W-:-:S02]  /*0060*/  SHF.R.U32.HI R9, RZ, 0x5, R2 ;  /* 0x00000005ff097819 */ /* 0x002fc40000011602 */
[----:B------:R-:W-:-:S03]  /*0070*/  SHF.R.U32.HI R2, RZ, 0x7, R2 ;  /* 0x00000007ff027819 */ /* 0x000fc60000011602 */
[----:B------:R-:W1:Y:S04]  /*0080*/  SHFL.IDX PT, R0, R9, RZ, 0x1f ;  /* 0x00001fff09007589 */ /* 0x000e6800000e0000 */
[----:B------:R3:W4:Y:S01]  /*0090*/  SHFL.IDX PT, R10, R2, RZ, 0x1f ;  /* 0x00001fff020a7589 */ /* 0x00072200000e0000 */
[----:B-1----:R-:W-:Y:S02]  /*00a0*/  ISETP.NE.OR P0, PT, R0, RZ, !P0 ;  /* 0x000000ff0000720c */ /* 0x002fe40004705670 */
[----:B------:R-:W-:-:S11]  /*00b0*/  SHF.R.S32.HI R3, RZ, 0x1f, R0 ;  /* 0x0000001fff037819 */ /* 0x000fd60000011400 */
[----:B--234-:R-:W-:Y:S05]  /*00c0*/  @P0 BRA `(.L_x_1) ;  /* 0x0000000000380947 */ /* 0x01cfea0003800000 */
[----:B------:R-:W-:Y:S02]  /*00d0*/  ULDC.64 UR4, c[0x0][0x198] ;  /* 0x0000660000047ab9 */ /* 0x000fe40000000a00 */
[----:B------:R-:W-:Y:S02]  /*00e0*/  UIADD3 UR6, UP0, UR4, 0xf0, URZ ;  /* 0x000000f004067890 */ /* 0x000fe4000ff1e03f */
[----:B------:R-:W-:Y:S02]  /*00f0*/  UIADD3 UR8, UP1, UR4, 0x1f0, URZ ;  /* 0x000001f004087890 */ /* 0x000fe4000ff3e03f */
[----:B------:R-:W-:Y:S02]  /*0100*/  UIADD3 UR10, UP2, UR4, 0x3f0, URZ ;  /* 0x000003f0040a7890 */ /* 0x000fe4000ff5e03f */
[----:B------:R-:W-:Y:S02]  /*0110*/  UIADD3 UR4, UP3, UR4, 0x4f0, URZ ;  /* 0x000004f004047890 */ /* 0x000fe4000ff7e03f */
[----:B------:R-:W-:-:S02]  /*0120*/  UIADD3.X UR7, URZ, UR5, URZ, UP0, !UPT ;  /* 0x000000053f077290 */ /* 0x000fc400087fe43f */
[----:B------:R-:W-:Y:S02]  /*0130*/  UIADD3.X UR9, URZ, UR5, URZ, UP1, !UPT ;  /* 0x000000053f097290 */ /* 0x000fe40008ffe43f */
[----:B------:R-:W-:Y:S02]  /*0140*/  UIADD3.X UR11, URZ, UR5, URZ, UP2, !UPT ;  /* 0x000000053f0b7290 */ /* 0x000fe400097fe43f */
[----:B------:R-:W-:-:S03]  /*0150*/  UIADD3.X UR5, URZ, UR5, URZ, UP3, !UPT ;  /* 0x000000053f057290 */ /* 0x000fc60009ffe43f */
[----:B------:R1:W-:Y:S02]  /*0160*/  UTMACCTL.PF [UR6] ;  /* 0x00000000060079b9 */ /* 0x0003e40008040000 */
[----:B------:R1:W-:Y:S02]  /*0170*/  UTMACCTL.PF [UR8] ;  /* 0x00000000080079b9 */ /* 0x0003e40008040000 */
[----:B------:R1:W-:Y:S02]  /*0180*/  UTMACCTL.PF [UR10] ;  /* 0x000000000a0079b9 */ /* 0x0003e40008040000 */
[----:B------:R1:W-:Y:S02]  /*0190*/  UTMACCTL.PF [UR4] ;  /* 0x00000000040079b9 */ /* 0x0003e40008040000 */
[----:B-1----:R-:W-:Y:S01]  /*01a0*/  NOP ;  /* 0x0000000000007918 */ /* 0x002fe20000000000 */
.L_x_1:
[----:B------:R-:W-:Y:S05]  /*01b0*/  BSYNC B0 ;  /* 0x0000000000007941 */ /* 0x000fea0003800000 */
.L_x_0:
[----:B------:R-:W-:Y:S01]  /*01c0*/  ULDC.64 UR4, c[0x0][0x590] ;  /* 0x0001640000047ab9 */ /* 0x000fe20000000a00 */
[----:B------:R-:W-:Y:S01]  /*01d0*/  LEA.HI R3, R3, R0, RZ, 0x2 ;  /* 0x0000000003037211 */ /* 0x000fe200078f10ff */
[----:B------:R-:W-:Y:S01]  /*01e0*/  ULDC.64 UR54, c[0x0][0x208] ;  /* 0x0000820000367ab9 */ /* 0x000fe20000000a00 */
[----:B------:R-:W-:Y:S01]  /*01f0*/  ISETP.NE.U32.AND P2, PT, RZ, UR4, PT ;  /* 0x00000004ff007c0c */ /* 0x000fe2000bf45070 */
[----:B------:R-:W-:Y:S01]  /*0200*/  IMAD.MOV.U32 R2, RZ, RZ, R6 ;  /* 0x000000ffff027224 */ /* 0x000fe200078e0006 */
[----:B------:R-:W-:Y:S02]  /*0210*/  LOP3.LUT R3, R3, 0xfffffffc, RZ, 0xc0, !PT ;  /* 0xfffffffc03037812 */ /* 0x000fe400078ec0ff */
[----:B------:R-:W-:Y:S02]  /*0220*/  ISETP.NE.AND.EX P3, PT, RZ, UR5, PT, P2 ;  /* 0x00000005ff007c0c */ /* 0x000fe4000bf65320 */
[----:B------:R-:W-:Y:S02]  /*0230*/  IADD3 R0, R0, -R3, RZ ;  /* 0x8000000300007210 */ /* 0x000fe40007ffe0ff */
[----:B------:R-:W-:-:S02]  /*0240*/  PRMT R4, RZ, 0x7610, R4 ;  /* 0x00007610ff047816 */ /* 0x000fc40000000004 */
[----:B------:R-:W-:-:S07]  /*0250*/  MOV R3, R7 ;  /* 0x0000000700037202 */ /* 0x000fce0000000f00 */
[----:B------:R-:W-:Y:S05]  /*0260*/  @P3 BRA `(.L_x_2) ;  /* 0x0000000000303947 */ /* 0x000fea0003800000 */
[----:B------:R-:W-:Y:S02]  /*0270*/  ULDC.64 UR6, c[0x0][0x588] ;  /* 0x0001620000067ab9 */ /* 0x000fe40000000a00 */
[----:B------:R-:W-:-:S04]  /*0280*/  ISETP.NE.U32.AND P0, PT, RZ, UR6, PT ;  /* 0x00000006ff007c0c */ /* 0x000fc8000bf05070 */
[----:B------:R-:W-:-:S13]  /*0290*/  ISETP.NE.AND.EX P0, PT, RZ, UR7, PT, P0 ;  /* 0x00000007ff007c0c */ /* 0x000fda000bf05300 */
[----:B------:R-:W-:Y:S05]  /*02a0*/  @!P0 BRA `(.L_x_3) ;  /* 0x0000000000108947 */ /* 0x000fea0003800000 */
[----:B------:R-:W2:Y:S02]  /*02b0*/  LDG.E R4, desc[UR54][R2.64] ;  /* 0x0000003602047981 */ /* 0x000ea4000c1e1900 */
[----:B--2---:R-:W-:Y:S02]  /*02c0*/  FSETP.NEU.AND P1, PT, R4, RZ, PT ;  /* 0x000000ff0400720b */ /* 0x004fe40003f2d000 */
[----:B------:R-:W-:Y:S01]  /*02d0*/  MOV R4, 0x1 ;  /* 0x0000000100047802 */ /* 0x000fe20000000f00 */
[----:B------:R-:W-:Y:S10]  /*02e0*/  BRA `(.L_x_2) ;  /* 0x0000000000107947 */ /* 0x000ff40003800000 */
.L_x_3:
[----:B------:R-:W-:Y:S01]  /*02f0*/  ULDC UR6, c[0x0][0x580] ;  /* 0x0001600000067ab9 */ /* 0x000fe20000000800 */
[----:B------:R-:W-:Y:S01]  /*0300*/  IMAD.MOV.U32 R4, RZ, RZ, 0x1 ;  /* 0x00000001ff047424 */ /* 0x000fe200078e00ff */
[----:B------:R-:W-:Y:S02]  /*0310*/  FSETP.NEU.AND P1, PT, RZ, UR6, PT ;  /* 0x00000006ff007c0b */ /* 0x000fe4000bf2d000 */
[----:B------:R-:W-:-:S11]  /*0320*/  CS2R R2, SRZ ;  /* 0x0000000000027805 */ /* 0x000fd6000001ff00 */
.L_x_2:
[----:B------:R-:W-:Y:S02]  /*0330*/  ISETP.NE.U32.AND P4, PT, R2, RZ, PT ;  /* 0x000000ff0200720c */ /* 0x000fe40003f85070 */
[----:B------:R-:W-:Y:S02]  /*0340*/  ISETP.NE.AND.EX P5, PT, RZ, UR5, PT, P2 ;  /* 0x00000005ff007c0c */ /* 0x000fe4000bfa5320 */
[----:B------:R-:W-:Y:S02]  /*0350*/  ISETP.NE.AND.EX P2, PT, R3, RZ, PT, P4 ;  /* 0x000000ff0300720c */ /* 0x000fe40003f45340 */
[----:B------:R-:W-:-:S11]  /*0360*/  PLOP3.LUT P0, PT, PT, PT, PT, 0x8, 0x0 ;  /* 0x000000000000781c */ /* 0x000fd60003f0e170 */
[----:B------:R-:W-:Y:S05]  /*0370*/  @P2 BRA P5, `(.L_x_4) ;  /* 0x0000000000342947 */ /* 0x000fea0002800000 */
[----:B------:R-:W-:-:S04]  /*0380*/  ISETP.NE.U32.AND P0, PT, RZ, UR4, PT ;  /* 0x00000004ff007c0c */ /* 0x000fc8000bf05070 */
[----:B------:R-:W-:-:S13]  /*0390*/  ISETP.NE.AND.EX P0, PT, RZ, UR5, PT, P0 ;  /* 0x00000005ff007c0c */ /* 0x000fda000bf05300 */
[----:B------:R-:W-:Y:S05]  /*03a0*/  @!P0 BRA `(.L_x_5) ;  /* 0x0000000000248947 */ /* 0x000fea0003800000 */
[----:B------:R-:W-:Y:S02]  /*03b0*/  PRMT R4, R4, 0x9910, RZ ;  /* 0x0000991004047816 */ /* 0x000fe400000000ff */
[----:B------:R-:W-:Y:S02]  /*03c0*/  ISETP.NE.U32.AND P0, PT, R2, RZ, PT ;  /* 0x000000ff0200720c */ /* 0x000fe40003f05070 */
[----:B------:R-:W-:Y:S02]  /*03d0*/  ISETP.NE.AND P2, PT, R4, RZ, PT ;  /* 0x000000ff0400720c */ /* 0x000fe40003f45270 */
[----:B------:R-:W-:Y:S02]  /*03e0*/  ISETP.NE.AND.EX P0, PT, R3, RZ, PT, P0 ;  /* 0x000000ff0300720c */ /* 0x000fe40003f05300 */
[----:B------:R-:W-:-:S09]  /*03f0*/  SEL R2, RZ, 0xffffffff, P1 ;  /* 0xffffffffff027807 */ /* 0x000fd20000800000 */
[----:B------:R-:W-:-:S04]  /*0400*/  @!P2 SEL R2, RZ, 0xffffffff, P0 ;  /* 0xffffffffff02a807 */ /* 0x000fc80000000000 */
[----:B------:R-:W-:-:S04]  /*0410*/  LOP3.LUT R2, R2, 0x1, RZ, 0xc0, !PT ;  /* 0x0000000102027812 */ /* 0x000fc800078ec0ff */
[----:B------:R-:W-:Y:S01]  /*0420*/  ISETP.EQ.U32.AND P0, PT, R2, 0x1, PT ;  /* 0x000000010200780c */ /* 0x000fe20003f02070 */
[----:B------:R-:W-:-:S12]  /*0430*/  BRA `(.L_x_4) ;  /* 0x0000000000047947 */ /* 0x000fd80003800000 */
.L_x_5:
[----:B------:R-:W-:-:S13]  /*0440*/  PLOP3.LUT P0, PT, P1, PT, PT, 0x8, 0x0 ;  /* 0x000000000000781c */ /* 0x000fda0000f0e170 */
.L_x_4:
[----:B------:R-:W1:Y:S02]  /*0450*/  SHFL.IDX PT, R2, R9, RZ, 0x1f ;  /* 0x00001fff09027589 */ /* 0x000e6400000e0000 */
[----:B-1----:R-:W-:-:S13]  /*0460*/  ISETP.NE.AND P1, PT, R2, RZ, PT ;  /* 0x000000ff0200720c */ /* 0x002fda0003f25270 */
[----:B------:R-:W-:Y:S05]  /*0470*/  @P1 BRA `(.L_x_6) ;  /* 0x0000000000501947 */ /* 0x000fea0003800000 */
[----:B------:R-:W1:Y:S01]  /*0480*/  S2UR UR8, SR_CgaCtaId ;  /* 0x00000000000879c3 */ /* 0x000e620000008800 */
[----:B------:R-:W-:Y:S01]  /*0490*/  UMOV UR4, 0x400 ;  /* 0x0000040000047882 */ /* 0x000fe20000000000 */
[----:B------:R-:W-:Y:S01]  /*04a0*/  UMOV UR5, 0x1 ;  /* 0x0000000100057882 */ /* 0x000fe20000000000 */
[----:B------:R-:W-:Y:S01]  /*04b0*/  UMOV UR6, 0x100 ;  /* 0x0000010000067882 */ /* 0x000fe20000000000 */
[----:B------:R-:W-:Y:S01]  /*04c0*/  ELECT P1, URZ, PT ;  /* 0x00000000003f782f */ /* 0x000fe20003820000 */
[----:B------:R-:W-:-:S04]  /*04d0*/  UIADD3 UR6, -UR6, 0x100000, URZ ;  /* 0x0010000006067890 */ /* 0x000fc8000fffe13f */
[----:B------:R-:W-:Y:S02]  /*04e0*/  USHF.L.U32 UR7, UR6, 0xb, URZ ;  /* 0x0000000b06077899 */ /* 0x000fe4000800063f */
[----:B------:R-:W-:Y:S02]  /*04f0*/  USHF.L.U32 UR6, UR6, 0x1, URZ ;  /* 0x0000000106067899 */ /* 0x000fe4000800063f */
[----:B-1----:R-:W-:Y:S02]  /*0500*/  ULEA UR8, UR8, UR4, 0x18 ;  /* 0x0000000408087291 */ /* 0x002fe4000f8ec03f */
[----:B------:R-:W-:-:S04]  /*0510*/  UIADD3 UR4, -UR5, 0x100000, URZ ;  /* 0x0010000005047890 */ /* 0x000fc8000fffe13f */
[----:B------:R-:W-:Y:S02]  /*0520*/  USHF.L.U32 UR5, UR4, 0xb, URZ ;  /* 0x0000000b04057899 */ /* 0x000fe4000800063f */
[----:B------:R-:W-:Y:S01]  /*0530*/  USHF.L.U32 UR4, UR4, 0x1, URZ ;  /* 0x0000000104047899 */ /* 0x000fe2000800063f */
[----:B------:R-:W1:Y:S11]  /*0540*/  FENCE.VIEW.ASYNC.S ;  /* 0x00000000000073c6 */ /* 0x000e760000000000 */
[----:B-1----:R1:W2:Y:S01]  /*0550*/  SYNCS.EXCH.64 URZ, [UR8], UR4 ;  /* 0x00000004083f75b2 */ /* 0x0022a20008000100 */
[----:B------:R1:W3:Y:S01]  /*0560*/  SYNCS.EXCH.64 URZ, [UR8+0x18], UR6 ;  /* 0x00001806083f75b2 */ /* 0x0002e20008000100 */
[----:B------:R1:W4:Y:S01]  /*0570*/  SYNCS.EXCH.64 URZ, [UR8+0x8], UR4 ;  /* 0x00000804083f75b2 */ /* 0x0003220008000100 */
[----:B------:R1:W1:Y:S01]  /*0580*/  SYNCS.EXCH.64 URZ, [UR8+0x20], UR6 ;  /* 0x00002006083f75b2 */ /* 0x0002620008000100 */
[----:B------:R1:W1:Y:S01]  /*0590*/  SYNCS.EXCH.64 URZ, [UR8+0x10], UR4 ;  /* 0x00001004083f75b2 */ /* 0x0002620008000100 */
[----:B------:R1:W1:Y:S01]  /*05a0*/  SYNCS.EXCH.64 URZ, [UR8+0x28], UR6 ;  /* 0x00002806083f75b2 */ /* 0x0002620008000100 */
[----:B------:R-:W-:Y:S01]  /*05b0*/  NOP ;  /* 0x0000000000007918 */ /* 0x000fe20000000000 */
.L_x_6:
[----:B------:R-:W5:Y:S01]  /*05c0*/  SHFL.IDX PT, R2, R9, RZ, 0x1f ;  /* 0x00001fff09027589 */ /* 0x000f6200000e0000 */
[----:B------:R-:W1:Y:S01]  /*05d0*/  LDC R3, c[0x0][0x904] ;  /* 0x00024100ff037b82 */ /* 0x000e620000000800 */
[----:B------:R-:W-:Y:S01]  /*05e0*/  NOP ;  /* 0x0000000000007918 */ /* 0x000fe20000000000 */
[----:B-----5:R-:W-:-:S13]  /*05f0*/  ISETP.NE.AND P1, PT, R2, RZ, PT ;  /* 0x000000ff0200720c */ /* 0x020fda0003f25270 */
[----:B------:R-:W-:Y:S05]  /*0600*/  @P1 BRA `(.L_x_7) ;  /* 0x0000000000581947 */ /* 0x000fea0003800000 */
[----:B-1----:R-:W1:Y:S01]  /*0610*/  S2UR UR5, SR_CgaCtaId ;  /* 0x00000000000579c3 */ /* 0x002e620000008800 */
[----:B------:R-:W-:Y:S01]  /*0620*/  UMOV UR4, 0x400 ;  /* 0x0000040000047882 */ /* 0x000fe20000000000 */
[----:B------:R-:W-:Y:S01]  /*0630*/  UMOV UR6, 0x20 ;  /* 0x0000002000067882 */ /* 0x000fe20000000000 */
[----:B------:R-:W-:Y:S01]  /*0640*/  UMOV UR7, 0x100 ;  /* 0x0000010000077882 */ /* 0x000fe20000000000 */
[----:B------:R-:W-:Y:S01]  /*0650*/  ELECT P1, URZ, PT ;  /* 0x00000000003f782f */ /* 0x000fe20003820000 */
[----:B-1----:R-:W-:Y:S02]  /*0660*/  ULEA UR8, UR5, UR4, 0x18 ;  /* 0x0000000405087291 */ /* 0x002fe4000f8ec03f */
[----:B------:R-:W-:-:S04]  /*0670*/  UIADD3 UR4, -UR6, 0x100000, URZ ;  /* 0x0010000006047890 */ /* 0x000fc8000fffe13f */
[----:B------:R-:W-:Y:S02]  /*0680*/  USHF.L.U32 UR5, UR4, 0xb, URZ ;  /* 0x0000000b04057899 */ /* 0x000fe4000800063f */
[----:B------:R-:W-:Y:S02]  /*0690*/  USHF.L.U32 UR4, UR4, 0x1, URZ ;  /* 0x0000000104047899 */ /* 0x000fe4000800063f */
[----:B------:R-:W-:-:S04]  /*06a0*/  UIADD3 UR6, -UR7, 0x100000, URZ ;  /* 0x0010000007067890 */ /* 0x000fc8000fffe13f */
[----:B------:R-:W-:Y:S02]  /*06b0*/  USHF.L.U32 UR7, UR6, 0xb, URZ ;  /* 0x0000000b06077899 */ /* 0x000fe4000800063f */
[----:B------:R-:W-:Y:S01]  /*06c0*/  USHF.L.U32 UR6, UR6, 0x1, URZ ;  /* 0x0000000106067899 */ /* 0x000fe2000800063f */
[----:B------:R-:W1:Y:S03]  /*06d0*/  FENCE.VIEW.ASYNC.S ;  /* 0x00000000000073c6 */ /* 0x000e660000000000 */
[----:B-1----:R1:W1:Y:S08]  /*06e0*/  SYNCS.EXCH.64 URZ, [UR8+0x30], UR4 ;  /* 0x00003004083f75b2 */ /* 0x0022700008000100 */
[----:B------:R1:W1:Y:S01]  /*06f0*/  SYNCS.EXCH.64 URZ, [UR8+0x50], UR6 ;  /* 0x00005006083f75b2 */ /* 0x0002620008000100 */
[----:B------:R1:W1:Y:S01]  /*0700*/  SYNCS.EXCH.64 URZ, [UR8+0x38], UR4 ;  /* 0x00003804083f75b2 */ /* 0x0002620008000100 */
[----:B------:R1:W1:Y:S01]  /*0710*/  SYNCS.EXCH.64 URZ, [UR8+0x58], UR6 ;  /* 0x00005806083f75b2 */ /* 0x0002620008000100 */
[----:B------:R1:W1:Y:S01]  /*0720*/  SYNCS.EXCH.64 URZ, [UR8+0x40], UR4 ;  /* 0x00004004083f75b2 */ /* 0x0002620008000100 */
[----:B------:R1:W1:Y:S01]  /*0730*/  SYNCS.EXCH.64 URZ, [UR8+0x60], UR6 ;  /* 0x00006006083f75b2 */ /* 0x0002620008000100 */
[----:B------:R1:W1:Y:S01]  /*0740*/  SYNCS.EXCH.64 URZ, [UR8+0x48], UR4 ;  /* 0x00004804083f75b2 */ /* 0x0002620008000100 */
[----:B------:R1:W1:Y:S01]  /*0750*/  SYNCS.EXCH.64 URZ, [UR8+0x68], UR6 ;  /* 0x00006806083f75b2 */ /* 0x0002620008000100 */
[----:B------:R-:W-:Y:S01]  /*0760*/  NOP ;  /* 0x0000000000007918 */ /* 0x000fe20000000000 */
.L_x_7:
[----:B------:R-:W5:Y:S01]  /*0770*/  SHFL.IDX PT, R9, R9, RZ, 0x1f ;  /* 0x00001fff09097589 */ /* 0x000f6200000e0000 */
[----:B-1----:R-:W-:Y:S02]  /*0780*/  ISETP.NE.AND P6, PT, R3, 0x1, PT ;  /* 0x000000010300780c */ /* 0x002fe40003fc5270 */
[----:B------:R-:W-:Y:S01]  /*0790*/  ELECT P1, URZ, PT ;  /* 0x00000000003f782f */ /* 0x000fe20003820000 */
[----:B------:R-:W1:Y:S01]  /*07a0*/  S2UR UR37, SR_CgaCtaId ;  /* 0x00000000002579c3 */ /* 0x000e620000008800 */
[----:B------:R-:W2:Y:S01]  /*07b0*/  S2R R12, SR_CTAID.Y ;  /* 0x00000000000c7919 */ /* 0x000ea20000002600 */
[----:B------:R-:W-:Y:S01]  /*07c0*/  ISETP.NE.AND P4, PT, R0, RZ, PT ;  /* 0x000000ff0000720c */ /* 0x000fe20003f85270 */
[----:B------:R-:W-:Y:S01]  /*07d0*/  UMOV UR4, 0x20 ;  /* 0x0000002000047882 */ /* 0x000fe20000000000 */
[----:B------:R-:W-:Y:S01]  /*07e0*/  NOP ;  /* 0x0000000000007918 */ /* 0x000fe20000000000 */
[----:B------:R-:W3:Y:S01]  /*07f0*/  S2R R4, SR_CTAID.X ;  /* 0x0000000000047919 */ /* 0x000ee20000002500 */
[----:B------:R-:W-:Y:S04]  /*0800*/  BSSY B6, `(.L_x_8) ;  /* 0x0002e25000067945 */ /* 0x000fe80003800000 */
[----:B------:R-:W3:Y:S01]  /*0810*/  @P6 LDC R3, c[0x0][0x10] ;  /* 0x00000400ff036b82 */ /* 0x000ee20000000800 */
[----:B------:R-:W-:-:S07]  /*0820*/  @P6 IMAD.MOV.U32 R5, RZ, RZ, RZ ;  /* 0x000000ffff056224 */ /* 0x000fce00078e00ff */
[----:B------:R-:W4:Y:S01]  /*0830*/  @!P6 LDC R11, c[0x0][0xc] ;  /* 0x00000300ff0beb82 */ /* 0x000f220000000800 */
[----:B-----5:R-:W-:Y:S02]  /*0840*/  ISETP.NE.OR P2, PT, R9, RZ, !P1 ;  /* 0x000000ff0900720c */ /* 0x020fe40004f45670 */
[----:B------:R-:W-:Y:S02]  /*0850*/  @P6 MOV R9, RZ ;  /* 0x000000ff00096202 */ /* 0x000fe40000000f00 */
[----:B------:R-:W-:-:S04]  /*0860*/  ISETP.EQ.OR P1, PT, R0, 0x3, !P4 ;  /* 0x000000030000780c */ /* 0x000fc80006722670 */
[----:B------:R-:W-:Y:S02]  /*0870*/  ISETP.EQ.AND P1, PT, R10, RZ, P1 ;  /* 0x000000ff0a00720c */ /* 0x000fe40000f22270 */
[----:B--2---:R-:W-:-:S03]  /*0880*/  @P6 MOV R8, R12 ;  /* 0x0000000c00086202 */ /* 0x004fc60000000f00 */
[----:B------:R-:W-:Y:S01]  /*0890*/  VOTEU.ALL UP0, P2 ;  /* 0x00000000003f7886 */ /* 0x000fe20001000000 */
[----:B------:R-:W-:Y:S01]  /*08a0*/  VOTEU.ALL UP1, P2 ;  /* 0x00000000003f7886 */ /* 0x000fe20001020000 */
[----:B---3--:R-:W-:-:S03]  /*08b0*/  @P6 IMAD.WIDE.U32 R2, R4, R3, R8 ;  /* 0x0000000304026225 */ /* 0x008fc600078e0008 */
[----:B------:R-:W-:Y:S01]  /*08c0*/  @!UP0 UMOV UR6, 0x400 ;  /* 0x0000040000068882 */ /* 0x000fe20000000000 */
[----:B------:R-:W-:-:S04]  /*08d0*/  @!UP0 UIADD3 UR4, -UR4, 0x100000, URZ ;  /* 0x0010000004048890 */ /* 0x000fc8000fffe13f */
[----:B------:R-:W-:Y:S02]  /*08e0*/  @!UP0 USHF.L.U32 UR5, UR4, 0xb, URZ ;  /* 0x0000000b04058899 */ /* 0x000fe4000800063f */
[----:B------:R-:W-:Y:S01]  /*08f0*/  @!UP0 USHF.L.U32 UR4, UR4, 0x1, URZ ;  /* 0x0000000104048899 */ /* 0x000fe2000800063f */
[----:B------:R-:W-:Y:S01]  /*0900*/  @!P6 MOV R8, R12 ;  /* 0x0000000c0008e202 */ /* 0x000fe20000000f00 */
[----:B-1----:R-:W-:Y:S01]  /*0910*/  @!UP0 ULEA UR8, UR37, UR6, 0x18 ;  /* 0x0000000625088291 */ /* 0x002fe2000f8ec03f */
[----:B------:R-:W-:Y:S01]  /*0920*/  @P6 IADD3 R21, R3, R5, RZ ;  /* 0x0000000503156210 */ /* 0x000fe20007ffe0ff */
[----:B------:R-:W-:Y:S01]  /*0930*/  VOTEU.ALL UP0, P2 ;  /* 0x00000000003f7886 */ /* 0x000fe20001000000 */
[C---:B------:R-:W-:Y:S01]  /*0940*/  ISETP.NE.AND P2, PT, R10.reuse, RZ, PT ;  /* 0x000000ff0a00720c */ /* 0x040fe20003f45270 */
[----:B------:R-:W-:Y:S01]  /*0950*/  @P6 IMAD.MOV.U32 R20, RZ, RZ, R2 ;  /* 0x000000ffff146224 */ /* 0x000fe200078e0002 */
[----:B------:R-:W-:Y:S01]  /*0960*/  MOV R5, RZ ;  /* 0x000000ff00057202 */ /* 0x000fe20000000f00 */
[----:B------:R-:W-:Y:S01]  /*0970*/  ULDC UR6, c[0x0][0xc] ;  /* 0x0000030000067ab9 */ /* 0x000fe20000000800 */
[----:B------:R-:W-:Y:S01]  /*0980*/  IADD3 R10, R10, -0x1, RZ ;  /* 0xffffffff0a0a7810 */ /* 0x000fe20007ffe0ff */
[----:B------:R-:W-:Y:S01]  /*0990*/  ULDC UR7, c[0x0][0x10] ;  /* 0x0000040000077ab9 */ /* 0x000fe20000000800 */
[----:B------:R-:W-:Y:S01]  /*09a0*/  ISETP.EQ.AND P5, PT, R0, 0x2, !P2 ;  /* 0x000000020000780c */ /* 0x000fe200057a2270 */
[----:B----4-:R-:W-:Y:S01]  /*09b0*/  @!P6 IMAD.WIDE.U32 R2, R11, R8, R4 ;  /* 0x000000080b02e225 */ /* 0x010fe200078e0004 */
[----:B------:R-:W-:Y:S01]  /*09c0*/  SEL R9, RZ, 0x1, !P1 ;  /* 0x00000001ff097807 */ /* 0x000fe20004800000 */
[----:B------:R-:W1:Y:S02]  /*09d0*/  FENCE.VIEW.ASYNC.S ;  /* 0x00000000000073c6 */ /* 0x000e640000000000 */
[----:B-1----:R-:W1:Y:S01]  /*09e0*/  @!UP0 SYNCS.EXCH.64 URZ, [UR8+0x70], UR4 ;  /* 0x00007004083f85b2 */ /* 0x002e620008000100 */
[----:B------:R-:W-:Y:S01]  /*09f0*/  ISETP.GE.U32.AND P1, PT, R10, 0x2, PT ;  /* 0x000000020a00780c */ /* 0x000fe20003f26070 */
[----:B------:R-:W-:Y:S01]  /*0a00*/  @!P6 IMAD.MOV.U32 R20, RZ, RZ, R2 ;  /* 0x000000ffff14e224 */ /* 0x000fe200078e0002 */
[----:B------:R-:W-:-:S02]  /*0a10*/  SEL R11, RZ, 0x1, !P5 ;  /* 0x00000001ff0b7807 */ /* 0x000fc40006800000 */
[----:B------:R-:W-:Y:S02]  /*0a20*/  @!P6 MOV R21, R3 ;  /* 0x000000030015e202 */ /* 0x000fe40000000f00 */
[----:B------:R-:W-:Y:S01]  /*0a30*/  SEL R11, R11, 0x2, P1 ;  /* 0x000000020b0b7807 */ /* 0x000fe20000800000 */
[----:B------:R2:W-:Y:S01]  /*0a40*/  STL [R1+0x200], R20 ;  /* 0x0002001401007387 */ /* 0x0005e20000100800 */
[----:B------:R-:W-:-:S03]  /*0a50*/  SEL R3, R9, 0x2, P1 ;  /* 0x0000000209037807 */ /* 0x000fc60000800000 */
[----:B------:R2:W-:Y:S04]  /*0a60*/  STL [R1+0x214], R11 ;  /* 0x0002140b01007387 */ /* 0x0005e80000100800 */
[----:B------:R2:W-:Y:S01]  /*0a70*/  STL [R1+0x204], R21 ;  /* 0x0002041501007387 */ /* 0x0005e20000100800 */
[----:B------:R3:W1:Y:S01]  /*0a80*/  @!UP1 SYNCS.EXCH.64 URZ, [UR8+0x78], UR4 ;  /* 0x00007804083f95b2 */ /* 0x0006620008000100 */
[----:B------:R-:W-:Y:S02]  /*0a90*/  NOP ;  /* 0x0000000000007918 */ /* 0x000fe40000000000 */
[----:B------:R2:W-:Y:S01]  /*0aa0*/  STL [R1+0x208], R3 ;  /* 0x0002080301007387 */ /* 0x0005e20000100800 */
[----:B---3--:R-:W-:-:S03]  /*0ab0*/  UIMAD.WIDE.U32 UR4, UR6, UR7, URZ ;  /* 0x00000007060472a5 */ /* 0x008fc6000f8e003f */
[----:B------:R-:W-:Y:S02]  /*0ac0*/  ULDC UR6, c[0x0][0x14] ;  /* 0x0000050000067ab9 */ /* 0x000fe40000000800 */
[----:B------:R-:W-:Y:S02]  /*0ad0*/  UIMAD.WIDE.U32 UR46, UR4, UR6, URZ ;  /* 0x00000006042e72a5 */ /* 0x000fe4000f8e003f */
[----:B------:R-:W-:-:S04]  /*0ae0*/  UIMAD UR38, UR5, UR6, URZ ;  /* 0x00000006052672a4 */ /* 0x000fc8000f8e023f */
[----:B------:R-:W-:Y:S01]  /*0af0*/  UIADD3 UR38, UR47, UR38, URZ ;  /* 0x000000262f267290 */ /* 0x000fe2000fffe03f */
[----:B-1----:R-:W-:Y:S06]  /*0b00*/  BAR.SYNC.DEFER_BLOCKING 0x0 ;  /* 0x0000000000007b1d */ /* 0x002fec0000010000 */
[----:B--2---:R-:W-:Y:S05]  /*0b10*/  @!P2 BRA `(.L_x_9) ;  /* 0x000002a40034a947 */ /* 0x004fea0003800000 */
[----:B------:R-:W-:-:S13]  /*0b20*/  ISETP.GT.U32.AND P0, PT, R10, 0x1, PT ;  /* 0x000000010a00780c */ /* 0x000fda0003f04070 */
[----:B------:R-:W-:Y:S05]  /*0b30*/  @P0 BRA `(.L_x_10) ;  /* 0x000002dc00c40947 */ /* 0x000fea0003800000 */
[----:B------:R-:W-:Y:S01]  /*0b40*/  PRMT R2, RZ, 0x7610, R2 ;  /* 0x00007610ff027816 */ /* 0x000fe20000000002 */
[----:B------:R-:W-:Y:S01]  /*0b50*/  ULDC.64 UR4, c[0x0][0x8f8] ;  /* 0x00023e0000047ab9 */ /* 0x000fe20000000a00 */
[----:B------:R-:W-:Y:S01]  /*0b60*/  UMOV UR43, 0xffffffff ;  /* 0xffffffff002b7882 */ /* 0x000fe20000000000 */
[----:B------:R-:W-:Y:S01]  /*0b70*/  ISETP.GE.U32.AND P0, PT, R20, UR4, PT ;  /* 0x0000000414007c0c */ /* 0x000fe2000bf06070 */
[----:B------:R-:W-:Y:S01]  /*0b80*/  IMAD.MOV.U32 R18, RZ, RZ, -0x1 ;  /* 0xffffffffff127424 */ /* 0x000fe200078e00ff */
[----:B------:R1:W-:Y:S01]  /*0b90*/  STL.S16 [R1+0x20c], R2 ;  /* 0x00020c0201007387 */ /* 0x0003e20000100600 */
[----:B------:R-:W-:Y:S02]  /*0ba0*/  MOV R19, 0xffffffff ;  /* 0xffffffff00137802 */ /* 0x000fe40000000f00 */
[----:B------:R-:W-:Y:S02]  /*0bb0*/  ISETP.GE.U32.AND.EX P0, PT, R21, UR5, PT, P0 ;  /* 0x0000000515007c0c */ /* 0x000fe4000bf06100 */
[----:B------:R-:W-:-:S11]  /*0bc0*/  PRMT R0, RZ, 0x7610, R0 ;  /* 0x00007610ff007816 */ /* 0x000fd60000000000 */
[----:B-1----:R-:W-:Y:S05]  /*0bd0*/  @P0 BRA `(.L_x_11) ;  /* 0x0000000400680947 */ /* 0x002fea0003800000 */
[----:B------:R-:W1:Y:S01]  /*0be0*/  LDC.64 R14, c[0x0][0x8d0] ;  /* 0x00023400ff0e7b82 */ /* 0x000e620000000a00 */
[----:B------:R-:W-:Y:S02]  /*0bf0*/  MOV R2, R20 ;  /* 0x0000001400027202 */ /* 0x000fe40000000f00 */
[----:B------:R-:W-:-:S05]  /*0c00*/  MOV R3, R21 ;  /* 0x0000001500037202 */ /* 0x000fca0000000f00 */
[----:B------:R-:W2:Y:S08]  /*0c10*/  LDC R0, c[0x0][0x8d8] ;  /* 0x00023600ff007b82 */ /* 0x000eb00000000800 */
[----:B------:R-:W3:Y:S01]  /*0c20*/  LDC.64 R16, c[0x0][0x8c8] ;  /* 0x00023200ff107b82 */ /* 0x000ee20000000a00 */
[----:B-1----:R-:W-:-:S04]  /*0c30*/  ISETP.NE.U32.AND P0, PT, R14, RZ, PT ;  /* 0x000000ff0e00720c */ /* 0x002fc80003f05070 */
[----:B------:R-:W-:-:S13]  /*0c40*/  ISETP.NE.AND.EX P0, PT, R15, RZ, PT, P0 ;  /* 0x000000ff0f00720c */ /* 0x000fda0003f05300 */
[----:B--23--:R-:W-:Y:S05]  /*0c50*/  @!P0 BRA `(.L_x_12) ;  /* 0x0000000000288947 */ /* 0x00cfea0003800000 */
[----:B------:R-:W1:Y:S02]  /*0c60*/  LDC R9, c[0x0][0x8dc] ;  /* 0x00023700ff097b82 */ /* 0x000e640000000800 */
[----:B-1----:R-:W-:-:S05]  /*0c70*/  IADD3 R9, P0, R20, R9, RZ ;  /* 0x0000000914097210 */ /* 0x002fca0007f1e0ff */
[----:B------:R-:W-:-:S04]  /*0c80*/  IMAD.X R13, RZ, RZ, R21, P0 ;  /* 0x000000ffff0d7224 */ /* 0x000fc800000e0615 */
[----:B------:R-:W-:-:S04]  /*0c90*/  IMAD.WIDE.U32 R2, R13, R14, RZ ;  /* 0x0000000e0d027225 */ /* 0x000fc800078e00ff */
[----:B------:R-:W-:-:S04]  /*0ca0*/  IMAD.WIDE.U32 R6, P0, R9, R15, R2 ;  /* 0x0000000f09067225 */ /* 0x000fc80007800002 */
[----:B------:R-:W-:Y:S01]  /*0cb0*/  IMAD.WIDE.U32 R2, R9, R14, RZ ;  /* 0x0000000e09027225 */ /* 0x000fe200078e00ff */
[----:B------:R-:W-:Y:S02]  /*0cc0*/  IADD3.X R11, RZ, RZ, RZ, P0, !PT ;  /* 0x000000ffff0b7210 */ /* 0x000fe400007fe4ff */
[----:B------:R-:W-:Y:S02]  /*0cd0*/  MOV R10, R7 ;  /* 0x00000007000a7202 */ /* 0x000fe40000000f00 */
[----:B------:R-:W-:-:S05]  /*0ce0*/  IADD3 RZ, P0, R3, R6, RZ ;  /* 0x0000000603ff7210 */ /* 0x000fca0007f1e0ff */
[----:B------:R-:W-:-:S08]  /*0cf0*/  IMAD.WIDE.U32.X R2, R13, R15, R10, P0 ;  /* 0x0000000f0d027225 */ /* 0x000fd000000e040a */
.L_x_12:
[-CC-:B------:R-:W-:Y:S01]  /*0d00*/  SHF.R.U64 R22, R2, R0.reuse, R3.reuse ;  /* 0x0000000002167219 */ /* 0x180fe20000001203 */
[----:B------:R-:W1:Y:S01]  /*0d10*/  LDC R10, c[0x0][0x8c0] ;  /* 0x00023000ff0a7b82 */ /* 0x000e620000000800 */
[----:B------:R-:W-:Y:S01]  /*0d20*/  SHF.R.U32.HI R2, RZ, R0, R3 ;  /* 0x00000000ff027219 */ /* 0x000fe20000011603 */
[----:B------:R-:W-:Y:S01]  /*0d30*/  ULDC UR4, c[0x0][0x150] ;  /* 0x0000540000047ab9 */ /* 0x000fe20000000800 */
[----:B------:R-:W-:Y:S02]  /*0d40*/  IADD3 R7, P0, RZ, -R22, RZ ;  /* 0x80000016ff077210 */ /* 0x000fe40007f1e0ff */
[----:B------:R-:W-:Y:S02]  /*0d50*/  MOV R3, R21 ;  /* 0x0000001500037202 */ /* 0x000fe40000000f00 */
[----:B------:R-:W-:Y:S01]  /*0d60*/  I2FP.F32.U32 R0, R4 ;  /* 0x0000000400007245 */ /* 0x000fe20000201000 */
[----:B------:R-:W-:Y:S01]  /*0d70*/  IMAD.X R9, RZ, RZ, ~R2, P0 ;  /* 0x000000ffff097224 */ /* 0x000fe200000e0e02 */
[----:B------:R-:W-:Y:S01]  /*0d80*/  MOV R2, R20 ;  /* 0x0000001400027202 */ /* 0x000fe20000000f00 */
[----:B------:R-:W2:Y:S02]  /*0d90*/  LDC R5, c[0x0][0x144] ;  /* 0x00005100ff057b82 */ /* 0x000ea40000000800 */
[----:B------:R-:W-:Y:S01]  /*0da0*/  FMUL R0, R0, UR4 ;  /* 0x0000000400007c20 */ /* 0x000fe20008400000 */
[-C--:B------:R-:W-:Y:S01]  /*0db0*/  IMAD R6, R9, R16.reuse, RZ ;  /* 0x0000001009067224 */ /* 0x080fe200078e02ff */
[----:B------:R-:W-:Y:S01]  /*0dc0*/  ULDC UR4, c[0x0][0x154] ;  /* 0x0000550000047ab9 */ /* 0x000fe20000000800 */
[----:B------:R-:W-:-:S03]  /*0dd0*/  IMAD.WIDE.U32 R2, R7, R16, R2 ;  /* 0x0000001007027225 */ /* 0x000fc600078e0002 */
[----:B------:R-:W3:Y:S01]  /*0de0*/  LDC.64 R20, c[0x0][0x8e8] ;  /* 0x00023a00ff147b82 */ /* 0x000ee20000000a00 */
[----:B------:R-:W4:Y:S01]  /*0df0*/  F2I.U32.TRUNC.NTZ R0, R0 ;  /* 0x0000000000007305 */ /* 0x000f22000020f000 */
[----:B------:R-:W-:Y:S02]  /*0e00*/  IMAD R7, R7, R17, R6 ;  /* 0x0000001107077224 */ /* 0x000fe400078e0206 */
[----:B------:R-:W-:Y:S02]  /*0e10*/  IMAD.MOV.U32 R6, RZ, RZ, 0x1 ;  /* 0x00000001ff067424 */ /* 0x000fe400078e00ff */
[----:B------:R-:W-:Y:S02]  /*0e20*/  IMAD.IADD R7, R3, 0x1, R7 ;  /* 0x0000000103077824 */ /* 0x000fe400078e0207 */
[----:B------:R-:W5:Y:S03]  /*0e30*/  LDC R14, c[0x0][0x8b0] ;  /* 0x00022c00ff0e7b82 */ /* 0x000f660000000800 */
[----:B-1----:R-:W-:-:S02]  /*0e40*/  SHF.R.U64 R12, R2, R10, R7 ;  /* 0x0000000a020c7219 */ /* 0x002fc40000001207 */
[----:B------:R-:W-:Y:S02]  /*0e50*/  I2FP.F32.U32 R2, R8 ;  /* 0x0000000800027245 */ /* 0x000fe40000201000 */
[----:B------:R-:W-:Y:S01]  /*0e60*/  SHF.R.U32.HI R7, RZ, R10, R7 ;  /* 0x0000000aff077219 */ /* 0x000fe20000011607 */
[----:B------:R-:W1:Y:S01]  /*0e70*/  LDC R9, c[0x0][0x900] ;  /* 0x00024000ff097b82 */ /* 0x000e620000000800 */
[----:B----4-:R-:W-:-:S05]  /*0e80*/  IADD3 R3, -R0, RZ, RZ ;  /* 0x000000ff00037210 */ /* 0x010fca0007ffe1ff */
[----:B--2---:R-:W-:Y:S02]  /*0e90*/  IMAD R0, R5, R3, R4 ;  /* 0x0000000305007224 */ /* 0x004fe400078e0204 */
[----:B------:R-:W-:Y:S01]  /*0ea0*/  FMUL R3, R2, UR4 ;  /* 0x0000000402037c20 */ /* 0x000fe20008400000 */
[----:B------:R-:W2:Y:S01]  /*0eb0*/  LDC R13, c[0x0][0x148] ;  /* 0x00005200ff0d7b82 */ /* 0x000ea20000000800 */
[----:B---3--:R-:W-:Y:S02]  /*0ec0*/  ISETP.NE.U32.AND P0, PT, R20, RZ, PT ;  /* 0x000000ff1400720c */ /* 0x008fe40003f05070 */
[----:B------:R-:W-:Y:S01]  /*0ed0*/  MOV R2, 0xffffffff ;  /* 0xffffffff00027802 */ /* 0x000fe20000000f00 */
[----:B------:R3:W4:Y:S01]  /*0ee0*/  F2I.U32.TRUNC.NTZ R11, R3 ;  /* 0x00000003000b7305 */ /* 0x000722000020f000 */
[----:B------:R-:W-:-:S03]  /*0ef0*/  ISETP.NE.AND.EX P0, PT, R21, RZ, PT, P0 ;  /* 0x000000ff1500720c */ /* 0x000fc60003f05300 */
[----:B------:R-:W2:Y:S01]  /*0f00*/  LDC R19, c[0x0][0x8a8] ;  /* 0x00022a00ff137b82 */ /* 0x000ea20000000800 */
[-CC-:B-----5:R-:W-:Y:S02]  /*0f10*/  SHF.R.U64 R23, R12, R14.reuse, R7.reuse ;  /* 0x0000000e0c177219 */ /* 0x1a0fe40000001207 */
[----:B------:R-:W-:-:S05]  /*0f20*/  SHF.R.U32.HI R4, RZ, R14, R7 ;  /* 0x0000000eff047219 */ /* 0x000fca0000011607 */
[----:B------:R-:W2:Y:S01]  /*0f30*/  LDC R16, c[0x0][0x8f0] ;  /* 0x00023c00ff107b82 */ /* 0x000ea20000000800 */
[-C--:B-1----:R-:W-:Y:S02]  /*0f40*/  SHF.L.U32 R2, R2, R9.reuse, RZ ;  /* 0x0000000902027219 */ /* 0x082fe400000006ff */
[-CC-:B------:R-:W-:Y:S02]  /*0f50*/  SHF.R.U64 R14, R23, R9.reuse, R4.reuse ;  /* 0x00000009170e7219 */ /* 0x180fe40000001204 */
[-C--:B------:R-:W-:Y:S02]  /*0f60*/  SHF.R.U32.HI R4, RZ, R9.reuse, R4 ;  /* 0x00000009ff047219 */ /* 0x080fe40000011604 */
[----:B------:R-:W-:Y:S01]  /*0f70*/  LOP3.LUT R10, RZ, R2, RZ, 0x33, !PT ;  /* 0x00000002ff0a7212 */ /* 0x000fe200078e33ff */
[----:B------:R-:W1:Y:S01]  /*0f80*/  LDC R17, c[0x0][0x8e0] ;  /* 0x00023800ff117b82 */ /* 0x000e620000000800 */
[----:B------:R-:W-:Y:S02]  /*0f90*/  SHF.L.U32 R9, R6, R9, RZ ;  /* 0x0000000906097219 */ /* 0x000fe400000006ff */
[----:B------:R-:W-:-:S02]  /*0fa0*/  MOV R2, R14 ;  /* 0x0000000e00027202 */ /* 0x000fc40000000f00 */
[----:B---3--:R-:W-:-:S03]  /*0fb0*/  MOV R3, R4 ;  /* 0x0000000400037202 */ /* 0x008fc60000000f00 */
[----:B------:R-:W3:Y:S01]  /*0fc0*/  LDC R18, c[0x0][0x8b8] ;  /* 0x00022e00ff127b82 */ /* 0x000ee20000000800 */
[----:B----4-:R-:W-:Y:S05]  /*0fd0*/  @!P0 BRA `(.L_x_13) ;  /* 0x0000000000288947 */ /* 0x010fea0003800000 */
[----:B------:R-:W4:Y:S02]  /*0fe0*/  LDC R7, c[0x0][0x8f4] ;  /* 0x00023d00ff077b82 */ /* 0x000f240000000800 */
[----:B----4-:R-:W-:-:S05]  /*0ff0*/  IADD3 R7, P0, R14, R7, RZ ;  /* 0x000000070e077210 */ /* 0x010fca0007f1e0ff */
        /* <DEDUP_REMOVED lines=8> */
.L_x_13:
[----:B--2---:R-:W-:Y:S01]  /*1080*/  SHF.R.U64 R2, R2, R16, R3 ;  /* 0x0000001002027219 */ /* 0x004fe20000001203 */
[----:B------:R-:W-:Y:S01]  /*1090*/  IMAD.MOV R11, RZ, RZ, -R11 ;  /* 0x000000ffff0b7224 */ /* 0x000fe200078e0a0b */
[----:B------:R-:W-:Y:S02]  /*10a0*/  LOP3.LUT R10, R23, R10, RZ, 0xc0, !PT ;  /* 0x0000000a170a7212 */ /* 0x000fe400078ec0ff */
[----:B------:R-:W-:Y:S01]  /*10b0*/  IADD3 R3, R19, -0x1, RZ ;  /* 0xffffffff13037810 */ /* 0x000fe20007ffe0ff */
[----:B------:R-:W-:Y:S01]  /*10c0*/  @P6 IMAD R0, R13, R11, R8 ;  /* 0x0000000b0d006224 */ /* 0x000fe200078e0208 */
[----:B------:R-:W-:Y:S01]  /*10d0*/  IADD3 R4, -R2, RZ, RZ ;  /* 0x000000ff02047210 */ /* 0x000fe20007ffe1ff */
[----:B------:R-:W-:Y:S01]  /*10e0*/  IMAD R9, R9, R2, R10 ;  /* 0x0000000209097224 */ /* 0x000fe200078e020a */
[----:B------:R-:W-:Y:S02]  /*10f0*/  LOP3.LUT R3, R12, R3, RZ, 0xc0, !PT ;  /* 0x000000030c037212 */ /* 0x000fe400078ec0ff */
[----:B------:R-:W-:Y:S01]  /*1100*/  R2UR UR43, R22 ;  /* 0x00000000162b72ca */ /* 0x000fe200000e0000 */
[----:B-1----:R-:W-:-:S02]  /*1110*/  IMAD R2, R4, R17, R14 ;  /* 0x0000001104027224 */ /* 0x002fc400078e020e */
[----:B---3--:R-:W-:Y:S02]  /*1120*/  IMAD R0, R9, R18, R0 ;  /* 0x0000001209007224 */ /* 0x008fe400078e0200 */
[----:B------:R-:W-:Y:S02]  /*1130*/  IMAD R19, R2, R19, R3 ;  /* 0x0000001302137224 */ /* 0x000fe400078e0203 */
[----:B------:R-:W-:-:S03]  /*1140*/  IMAD.MOV.U32 R2, RZ, RZ, 0x1 ;  /* 0x00000001ff027424 */ /* 0x000fc600078e00ff */
[----:B------:R-:W-:Y:S02]  /*1150*/  SEL R18, R19, R0, !P6 ;  /* 0x0000000013127207 */ /* 0x000fe40007000000 */
[----:B------:R-:W-:Y:S02]  /*1160*/  SEL R19, R0, R19, !P6 ;  /* 0x0000001300137207 */ /* 0x000fe40007000000 */
[----:B------:R-:W-:-:S07]  /*1170*/  PRMT R0, R2, 0x7610, R0 ;  /* 0x0000761002007816 */ /* 0x000fce0000000000 */
.L_x_11:
[----:B------:R-:W-:-:S08]  /*1180*/  NOP ;  /* 0x0000000000007918 */ /* 0x000fd00000000000 */
[----:B------:R-:W1:Y:S02]  /*1190*/  USETMAXREG.TRY_ALLOC.CTAPOOL UP0, 0xf0 ;  /* 0x000000f0000079c8 */ /* 0x000e640008000600 */
[----:B-1----:R-:W-:-:S13]  /*11a0*/  PLOP3.LUT P0, PT, PT, PT, UP0, 0x80, 0x0 ;  /* 0x000000000000781c */ /* 0x002fda0003f0f008 */
[----:B------:R-:W-:Y:S05]  /*11b0*/  @!P0 BRA `(.L_x_11) ;  /* 0xfffffffc00f08947 */ /* 0x000fea000383ffff */
[----:B------:R-:W-:Y:S02]  /*11c0*/  ULDC.64 UR4, c[0x0][0x590] ;  /* 0x0001640000047ab9 */ /* 0x000fe40000000a00 */
[----:B------:R-:W-:Y:S02]  /*11d0*/  MOV R171, UR4 ;  /* 0x0000000400ab7c02 */ /* 0x000fe40008000f00 */
[----:B------:R-:W-:Y:S02]  /*11e0*/  MOV R172, UR5 ;  /* 0x0000000500ac7c02 */ /* 0x000fe40008000f00 */
[----:B------:R-:W-:-:S04]  /*11f0*/  ISETP.NE.U32.AND P1, PT, R171, RZ, PT ;  /* 0x000000ffab00720c */ /* 0x000fc80003f25070 */
[----:B------:R-:W-:-:S13]  /*1200*/  ISETP.NE.AND.EX P0, PT, R172, RZ, PT, P1 ;  /* 0x000000ffac00720c */ /* 0x000fda0003f05310 */
[----:B------:R-:W-:Y:S05]  /*1210*/  @P0 BRA `(.L_x_14) ;  /* 0x0000000000340947 */ /* 0x000fea0003800000 */
[----:B------:R-:W-:Y:S02]  /*1220*/  ULDC.64 UR4, c[0x0][0x588] ;  /* 0x0001620000047ab9 */ /* 0x000fe40000000a00 */
[----:B------:R-:W-:-:S04]  /*1230*/  ISETP.NE.U32.AND P0, PT, RZ, UR4, PT ;  /* 0x00000004ff007c0c */ /* 0x000fc8000bf05070 */
[----:B------:R-:W-:-:S13]  /*1240*/  ISETP.NE.AND.EX P0, PT, RZ, UR5, PT, P0 ;  /* 0x00000005ff007c0c */ /* 0x000fda000bf05300 */
[----:B------:R-:W-:Y:S05]  /*1250*/  @!P0 BRA `(.L_x_15) ;  /* 0x0000000000148947 */ /* 0x000fea0003800000 */
[----:B------:R-:W1:Y:S02]  /*1260*/  LDC.64 R16, c[0x0][0x588] ;  /* 0x00016200ff107b82 */ /* 0x000e640000000a00 */
[----:B-1----:R1:W5:Y:S01]  /*1270*/  LDG.E R16, desc[UR54][R16.64] ;  /* 0x0000003610107981 */ /* 0x002362000c1e1900 */
[----:B------:R-:W-:-:S05]  /*1280*/  IMAD.MOV.U32 R2, RZ, RZ, 0x1 ;  /* 0x00000001ff027424 */ /* 0x000fca00078e00ff */
[----:B------:R1:W-:Y:S01]  /*1290*/  STL.S16 [R1+0x20c], R2 ;  /* 0x00020c0201007387 */ /* 0x0003e20000100600 */
[----:B------:R-:W-:Y:S05]  /*12a0*/  BRA `(.L_x_14) ;  /* 0x0000000000107947 */ /* 0x000fea0003800000 */
.L_x_15:
[----:B------:R-:W-:Y:S01]  /*12b0*/  MOV R2, 0x1 ;  /* 0x0000000100027802 */ /* 0x000fe20000000f00 */
[----:B------:R-:W-:Y:S02]  /*12c0*/  ULDC UR4, c[0x0][0x580] ;  /* 0x0001600000047ab9 */ /* 0x000fe40000000800 */
[----:B------:R-:W-:Y:S02]  /*12d0*/  MOV R16, UR4 ;  /* 0x0000000400107c02 */ /* 0x000fe40008000f00 */
[----:B------:R2:W-:Y:S05]  /*12e0*/  STL.S16 [R1+0x20c], R2 ;  /* 0x00020c0201007387 */ /* 0x0005ea0000100600 */
.L_x_14:
[----:B------:R-:W-:Y:S02]  /*12f0*/  ULDC.64 UR4, c[0x0][0x5b0] ;  /* 0x00016c0000047ab9 */ /* 0x000fe40000000a00 */
[----:B------:R-:W-:-:S04]  /*1300*/  ISETP.NE.U32.AND P0, PT, RZ, UR4, PT ;  /* 0x00000004ff007c0c */ /* 0x000fc8000bf05070 */
[----:B------:R-:W-:-:S13]  /*1310*/  ISETP.NE.AND.EX P0, PT, RZ, UR5, PT, P0 ;  /* 0x00000005ff007c0c */ /* 0x000fda000bf05300 */
[----:B------:R-:W-:Y:S05]  /*1320*/  @P0 BRA `(.L_x_16) ;  /* 0x0000000000240947 */ /* 0x000fea0003800000 */
[----:B------:R-:W-:Y:S02]  /*1330*/  ULDC.64 UR4, c[0x0][0x5a8] ;  /* 0x00016a0000047ab9 */ /* 0x000fe40000000a00 */
[----:B------:R-:W-:-:S04]  /*1340*/  ISETP.NE.U32.AND P0, PT, RZ, UR4, PT ;  /* 0x00000004ff007c0c */ /* 0x000fc8000bf05070 */
[----:B------:R-:W-:-:S13]  /*1350*/  ISETP.NE.AND.EX P0, PT, RZ, UR5, PT, P0 ;  /* 0x00000005ff007c0c */ /* 0x000fda000bf05300 */
[----:B------:R-:W-:Y:S05]  /*1360*/  @!P0 BRA `(.L_x_17) ;  /* 0x00000000000c8947 */ /* 0x000fea0003800000 */
[----:B-12---:R-:W1:Y:S02]  /*1370*/  LDC.64 R2, c[0x0][0x5a8] ;  /* 0x00016a00ff027b82 */ /* 0x006e640000000a00 */
[----:B-1----:R3:W5:Y:S01]  /*1380*/  LDG.E R17, desc[UR54][R2.64] ;  /* 0x0000003602117981 */ /* 0x002762000c1e1900 */
[----:B------:R-:W-:Y:S05]  /*1390*/  BRA `(.L_x_16) ;  /* 0x0000000000087947 */ /* 0x000fea0003800000 */
.L_x_17:
[----:B------:R-:W-:Y:S02]  /*13a0*/  ULDC UR4, c[0x0][0x5a0] ;  /* 0x0001680000047ab9 */ /* 0x000fe40000000800 */
[----:B-1----:R-:W-:-:S07]  /*13b0*/  IMAD.U32 R17, RZ, RZ, UR4 ;  /* 0x00000004ff117e24 */ /* 0x002fce000f8e00ff */
.L_x_16:
[----:B------:R-:W-:Y:S01]  /*13c0*/  LOP3.LUT P2, RZ, R0, 0xff, RZ, 0xc0, !PT ;  /* 0x000000ff00ff7812 */ /* 0x000fe2000784c0ff */
[----:B------:R-:W-:Y:S01]  /*13d0*/  UMOV UR36, URZ ;  /* 0x0000003f00247c82 */ /* 0x000fe20008000000 */
[----:B------:R-:W-:-:S11]  /*13e0*/  PLOP3.LUT P0, PT, PT, PT, PT, 0x80, 0x0 ;  /* 0x000000000000781c */ /* 0x000fd60003f0f070 */
[----:B------:R-:W-:Y:S05]  /*13f0*/  @!P2 BRA `(.L_x_18) ;  /* 0x00000298005ca947 */ /* 0x000fea0003800000 */
[----:B-123--:R-:W2:Y:S01]  /*1400*/  LDL R2, [R1+0x214] ;  /* 0x0002140001027983 */ /* 0x00eea20000100800 */
[----:B------:R-:W-:Y:S01]  /*1410*/  ULDC UR4, c[0x0][0x28c] ;  /* 0x0000a30000047ab9 */ /* 0x000fe20000000800 */
[----:B------:R-:W-:Y:S01]  /*1420*/  MOV R156, 0x10 ;  /* 0x00000010009c7802 */ /* 0x000fe20000000f00 */
[----:B------:R-:W-:Y:S01]  /*1430*/  UIADD3 UR4, UR4, 0x3f, URZ ;  /* 0x0000003f04047890 */ /* 0x000fe2000fffe03f */
[----:B------:R-:W1:Y:S01]  /*1440*/  S2R R3, SR_TID.X ;  /* 0x0000000000037919 */ /* 0x000e620000002100 */
[----:B------:R-:W-:Y:S01]  /*1450*/  ULDC.64 UR50, c[0x0][0x198] ;  /* 0x0000660000327ab9 */ /* 0x000fe20000000a00 */
[----:B------:R-:W-:Y:S01]  /*1460*/  UMOV UR39, URZ ;  /* 0x0000003f00277c82 */ /* 0x000fe20008000000 */
[----:B------:R-:W-:Y:S01]  /*1470*/  USHF.R.S32.HI UR5, URZ, 0x1f, UR4 ;  /* 0x0000001f3f057899 */ /* 0x000fe20008011404 */
[----:B------:R-:W-:Y:S01]  /*1480*/  UMOV UR44, URZ ;  /* 0x0000003f002c7c82 */ /* 0x000fe20008000000 */
[----:B------:R-:W-:Y:S02]  /*1490*/  UMOV UR40, URZ ;  /* 0x0000003f00287c82 */ /* 0x000fe40008000000 */
[----:B------:R-:W-:Y:S01]  /*14a0*/  ULEA.HI UR5, UR5, UR4, URZ, 0x6 ;  /* 0x0000000405057291 */ /* 0x000fe2000f8f303f */
[----:B------:R-:W-:-:S03]  /*14b0*/  UMOV UR36, URZ ;  /* 0x0000003f00247c82 */ /* 0x000fc60008000000 */
[----:B------:R-:W-:Y:S01]  /*14c0*/  USHF.R.S32.HI UR45, URZ, 0x6, UR5 ;  /* 0x000000063f2d7899 */ /* 0x000fe20008011405 */
[C---:B-1----:R-:W-:Y:S02]  /*14d0*/  LOP3.LUT P0, RZ, R3.reuse, 0x4, RZ, 0xc0, !PT ;  /* 0x0000000403ff7812 */ /* 0x042fe4000780c0ff */
[----:B------:R-:W-:Y:S02]  /*14e0*/  LOP3.LUT R173, R3, 0xff, RZ, 0xc0, !PT ;  /* 0x000000ff03ad7812 */ /* 0x000fe400078ec0ff */
[----:B------:R-:W-:Y:S02]  /*14f0*/  SEL R156, R156, 0xfffffff0, !P0 ;  /* 0xfffffff09c9c7807 */ /* 0x000fe40004000000 */
[----:B------:R-:W-:Y:S02]  /*1500*/  IADD3 R173, R173, 0x1f, RZ ;  /* 0x0000001fadad7810 */ /* 0x000fe40007ffe0ff */
[----:B--2---:R-:W-:-:S07]  /*1510*/  LOP3.LUT R22, R2, 0x1, RZ, 0xfc, !PT ;  /* 0x0000000102167812 */ /* 0x004fce00078efcff */
.L_x_223:
[----:B------:R-:W1:Y:S01]  /*1520*/  S2R R0, SR_TID.X ;  /* 0x0000000000007919 */ /* 0x000e620000002100 */
[----:B------:R-:W2:Y:S01]  /*1530*/  S2UR UR48, SR_CgaCtaId ;  /* 0x00000000003079c3 */ /* 0x000ea20000008800 */
[----:B------:R-:W-:Y:S02]  /*1540*/  UMOV UR49, 0x400 ;  /* 0x0000040000317882 */ /* 0x000fe40000000000 */
[----:B--2---:R-:W-:Y:S01]  /*1550*/  ULEA UR49, UR48, UR49, 0x18 ;  /* 0x0000003130317291 */ /* 0x004fe2000f8ec03f */
[----:B-1----:R-:W-:-:S04]  /*1560*/  LOP3.LUT R0, R0, 0x80, RZ, 0xc0, !PT ;  /* 0x0000008000007812 */ /* 0x002fc800078ec0ff */
[----:B------:R-:W-:-:S06]  /*1570*/  SHF.R.U32.HI R0, RZ, 0x7, R0 ;  /* 0x00000007ff007819 */ /* 0x000fcc0000011600 */
[----:B------:R-:W1:Y:S02]  /*1580*/  SHFL.IDX PT, R0, R0, RZ, 0x1f ;  /* 0x00001fff00007589 */ /* 0x000e6400000e0000 */
[----:B-1----:R-:W-:-:S13]  /*1590*/  R2UR UR4, R0 ;  /* 0x00000000000472ca */ /* 0x002fda00000e0000 */
[----:B------:R-:W-:-:S04]  /*15a0*/  ULEA.HI UR5, UR4, UR4, URZ, 0x1 ;  /* 0x0000000404057291 */ /* 0x000fc8000f8f083f */
[----:B------:R-:W-:-:S04]  /*15b0*/  ULOP3.LUT UR5, UR5, 0x7fffe, URZ, 0xc0, !UPT ;  /* 0x0007fffe05057892 */ /* 0x000fc8000f8ec03f */
[----:B------:R-:W-:-:S03]  /*15c0*/  UIADD3 UR5, UR4, -UR5, URZ ;  /* 0x8000000504057290 */ /* 0x000fc6000fffe03f */
[----:B------:R-:W-:Y:S01]  /*15d0*/  ULDC UR4, c[0x0][0x28c] ;  /* 0x0000a30000047ab9 */ /* 0x000fe20000000800 */
[----:B------:R-:W-:Y:S01]  /*15e0*/  ULEA UR5, UR5, UR49, 0xd ;  /* 0x0000003105057291 */ /* 0x000fe2000f8e683f */
[----:B------:R-:W-:-:S03]  /*15f0*/  ISETP.LT.AND P0, PT, RZ, UR4, PT ;  /* 0x00000004ff007c0c */ /* 0x000fc6000bf01270 */
[----:B------:R-:W-:-:S04]  /*1600*/  UIADD3 UR5, UR5, 0x8400, URZ ;  /* 0x0000840005057890 */ /* 0x000fc8000fffe03f */
[----:B------:R-:W-:-:S04]  /*1610*/  USHF.R.U32.HI UR5, URZ, 0x4, UR5 ;  /* 0x000000043f057899 */ /* 0x000fc80008011605 */
[----:B------:R-:W-:-:S04]  /*1620*/  ULOP3.LUT UR5, UR5, 0x3fff, URZ, 0xc0, !UPT ;  /* 0x00003fff05057892 */ /* 0x000fc8000f8ec03f */
[----:B------:R-:W-:Y:S01]  /*1630*/  ULOP3.LUT UR41, UR5, 0x10000, URZ, 0xfc, !UPT ;  /* 0x0001000005297892 */ /* 0x000fe2000f8efc3f */
[----:B------:R-:W-:Y:S11]  /*1640*/  @P0 BRA `(.L_x_19) ;  /* 0x0000000000400947 */ /* 0x000ff60003800000 */
[----:B------:R-:W-:Y:S01]  /*1650*/  MOV R0, 0x0 ;  /* 0x0000000000007802 */ /* 0x000fe20000000f00 */
[----:B------:R-:W-:Y:S01]  /*1660*/  ULDC.64 UR4, c[0x4][0x70] ;  /* 0x01001c0000047ab9 */ /* 0x000fe20000000a00 */
[----:B------:R-:W-:Y:S01]  /*1670*/  ULDC.64 UR6, c[0x4][0x8] ;  /* 0x0100020000067ab9 */ /* 0x000fe20000000a00 */
[----:B------:R-:W-:Y:S01]  /*1680*/  IMAD.U32 R4, RZ, RZ, UR4 ;  /* 0x00000004ff047e24 */ /* 0x000fe2000f8e00ff */
[----:B------:R1:W2:Y:S01]  /*1690*/  LDC.64 R2, c[0x4][R0] ;  /* 0x0100000000027b82 */ /* 0x0002a20000000a00 */
[----:B------:R-:W-:Y:S01]  /*16a0*/  MOV R5, UR5 ;  /* 0x0000000500057c02 */ /* 0x000fe20008000f00 */
[----:B------:R-:W-:Y:S01]  /*16b0*/  ULDC.64 UR4, c[0x4][0x78] ;  /* 0x01001e0000047ab9 */ /* 0x000fe20000000a00 */
[----:B------:R-:W-:Y:S01]  /*16c0*/  MOV R10, UR6 ;  /* 0x00000006000a7c02 */ /* 0x000fe20008000f00 */
[----:B------:R-:W-:Y:S01]  /*16d0*/  IMAD.U32 R7, RZ, RZ, UR5 ;  /* 0x00000005ff077e24 */ /* 0x000fe2000f8e00ff */
[----:B------:R-:W-:Y:S01]  /*16e0*/  MOV R6, UR4 ;  /* 0x0000000400067c02 */ /* 0x000fe20008000f00 */
[----:B------:R-:W-:Y:S01]  /*16f0*/  IMAD.MOV.U32 R8, RZ, RZ, 0x1e1 ;  /* 0x000001e1ff087424 */ /* 0x000fe200078e00ff */
[----:B------:R-:W-:-:S02]  /*1700*/  MOV R11, UR7 ;  /* 0x00000007000b7c02 */ /* 0x000fc40008000f00 */
[----:B------:R-:W-:Y:S02]  /*1710*/  MOV R12, 0x1 ;  /* 0x00000001000c7802 */ /* 0x000fe40000000f00 */
[----:B-1----:R-:W-:-:S07]  /*1720*/  MOV R13, RZ ;  /* 0x000000ff000d7202 */ /* 0x002fce0000000f00 */
[----:B------:R-:W-:-:S07]  /*1730*/  LEPC R20, `(.L_x_19) ;  /* 0x000000001014794e */ /* 0x000fce0000000000 */
[----:B--2--5:R-:W-:Y:S05]  /*1740*/  CALL.ABS.NOINC R2 ;  /* 0x0000000002007343 */ /* 0x024fea0003c00000 */
.L_x_19:
[----:B------:R-:W2:Y:S02]  /*1750*/  LDL R2, [R1+0x208] ;  /* 0x0002080001027983 */ /* 0x000ea40000100800 */
[----:B--2---:R-:W-:-:S04]  /*1760*/  LOP3.LUT R0, R2, 0x1, RZ, 0xfc, !PT ;  /* 0x0000000102007812 */ /* 0x004fc800078efcff */
[----:B------:R-:W-:-:S13]  /*1770*/  ISETP.NE.AND P0, PT, R0, 0x3, PT ;  /* 0x000000030000780c */ /* 0x000fda0003f05270 */
[----:B------:R-:W-:Y:S05]  /*1780*/  @!P0 BRA `(.L_x_20) ;  /* 0x0000000000048947 */ /* 0x000fea0003800000 */
[----:B------:R-:W-:Y:S01]  /*1790*/  BPT.TRAP 0x1 ;  /* 0x000000040000795c */ /* 0x000fe20000300000 */
.L_x_20:
[----:B------:R-:W-:Y:S01]  /*17a0*/  IMAD.U32 R3, RZ, RZ, UR40 ;  /* 0x00000028ff037e24 */ /* 0x000fe2000f8e00ff */
[----:B------:R-:W-:-:S04]  /*17b0*/  MOV R0, UR44 ;  /* 0x0000002c00007c02 */ /* 0x000fc80008000f00 */
[----:B------:R-:W-:Y:S02]  /*17c0*/  LEA R3, R3, UR49, 0x3 ;  /* 0x0000003103037c11 */ /* 0x000fe4000f8e18ff */
[----:B------:R-:W-:-:S04]  /*17d0*/  SHF.L.U32 R0, R0, 0x1f, RZ ;  /* 0x0000001f00007819 */ /* 0x000fc800000006ff */
[----:B------:R1:W2:Y:S01]  /*17e0*/  SYNCS.PHASECHK.TRANS64.TRYWAIT P1, [R3+URZ], R0 ;  /* 0x00000000030075a7 */ /* 0x0002a2000802017f */
[----:B------:R-:W-:Y:S05]  /*17f0*/  @!P0 BRA `(.L_x_21) ;  /* 0x0000000000048947 */ /* 0x000fea0003800000 */
[----:B------:R-:W-:Y:S01]  /*1800*/  BPT.TRAP 0x1 ;  /* 0x000000040000795c */ /* 0x000fe20000300000 */
.L_x_21:
[----:B--2---:R-:W-:Y:S05]  /*1810*/  @P1 BRA `(.L_x_22) ;  /* 0x0000000000081947 */ /* 0x004fea0003800000 */
[----:B------:R-:W2:Y:S02]  /*1820*/  SYNCS.PHASECHK.TRANS64.TRYWAIT P1, [R3+URZ], R0 ;  /* 0x00000000030075a7 */ /* 0x000ea4000802017f */
[----:B--2---:R-:W-:Y:S05]  /*1830*/  @!P1 BRA `(.L_x_23) ;  /* 0x000002d0008c9947 */ /* 0x004fea0003800000 */
.L_x_22:
[----:B------:R-:W-:-:S04]  /*1840*/  UISETP.LT.AND UP0, UPT, UR45, 0x1, UPT ;  /* 0x000000012d00788c */ /* 0x000fc8000bf01270 */
[----:B------:R-:W-:-:S06]  /*1850*/  USEL UR4, UR45, 0x1, UP0 ;  /* 0x000000012d047887 */ /* 0x000fcc0008000000 */
[----:B------:R-:W-:Y:S01]  /*1860*/  MOV R2, UR4 ;  /* 0x0000000400027c02 */ /* 0x000fe20008000f00 */
[----:B------:R-:W-:Y:S05]  /*1870*/  WARPSYNC.ALL ;  /* 0x0000000000007948 */ /* 0x000fea0003800000 */
[----:B------:R-:W-:-:S04]  /*1880*/  IADD3 R2, -R2, UR45, RZ ;  /* 0x0000002d02027c10 */ /* 0x000fc8000fffe1ff */
[----:B------:R-:W-:Y:S01]  /*1890*/  ISETP.GE.AND P1, PT, R2, 0x1, PT ;  /* 0x000000010200780c */ /* 0x000fe20003f26270 */
[----:B------:R-:W-:Y:S01]  /*18a0*/  UIADD3 UR4, UR49, 0x20400, URZ ;  /* 0x0002040031047890 */ /* 0x000fe2000fffe03f */
[----:B------:R-:W-:Y:S01]  /*18b0*/  WARPGROUP.ARRIVE ;  /* 0x00000000000079c5 */ /* 0x000fe20000000000 */
[----:B------:R-:W-:Y:S01]  /*18c0*/  ULEA UR9, UR40, UR41, 0xb ;  /* 0x0000002928097291 */ /* 0x000fe2000f8e583f */
[----:B------:R-:W-:Y:S01]  /*18d0*/  STL [R1+0x2e4], R22 ;  /* 0x0002e41601007387 */ /* 0x000fe20000100800 */
[----:B------:R-:W-:Y:S01]  /*18e0*/  USHF.R.U32.HI UR4, URZ, 0x4, UR4 ;  /* 0x000000043f047899 */ /* 0x000fe20008011604 */
[----:B------:R-:W-:Y:S01]  /*18f0*/  UMOV UR5, 0x40000040 ;  /* 0x4000004000057882 */ /* 0x000fe20000000000 */
[----:B------:R-:W-:Y:S02]  /*1900*/  UMOV UR7, 0x40000040 ;  /* 0x4000004000077882 */ /* 0x000fe40000000000 */
[----:B------:R-:W-:Y:S01]  /*1910*/  ULOP3.LUT UR4, UR4, 0x3fff, URZ, 0xc0, !UPT ;  /* 0x00003fff04047892 */ /* 0x000fe2000f8ec03f */
[----:B------:R-:W-:Y:S03]  /*1920*/  STL [R1+0x2e0], R19 ;  /* 0x0002e01301007387 */ /* 0x000fe60000100800 */
[----:B------:R-:W-:Y:S01]  /*1930*/  ULOP3.LUT UR8, UR4, 0x10000, URZ, 0xfc, !UPT ;  /* 0x0001000004087892 */ /* 0x000fe2000f8efc3f */
[----:B------:R3:W-:Y:S02]  /*1940*/  STL [R1+0x2dc], R18 ;  /* 0x0002dc1201007387 */ /* 0x0007e40000100800 */
[----:B------:R-:W-:Y:S01]  /*1950*/  UMOV UR4, UR9 ;  /* 0x0000000900047c82 */ /* 0x000fe20008000000 */
[----:B------:R-:W-:Y:S01]  /*1960*/  ULEA UR10, UR40, UR8, 0xb ;  /* 0x00000008280a7291 */ /* 0x000fe2000f8e583f */
[----:B-----5:R4:W-:Y:S04]  /*1970*/  STL [R1+0x2d8], R17 ;  /* 0x0002d81101007387 */ /* 0x0209e80000100800 */
[----:B------:R4:W-:Y:S02]  /*1980*/  STL [R1+0x2d4], R16 ;  /* 0x0002d41001007387 */ /* 0x0009e40000100800 */
[----:B------:R-:W-:-:S02]  /*1990*/  UMOV UR6, UR10 ;  /* 0x0000000a00067c82 */ /* 0x000fc40008000000 */
[----:B------:R-:W-:Y:S01]  /*19a0*/  HGMMA.64x256x16.F32.BF16 R24, gdesc[UR4], RZ, !UPT, gsb0 ;  /* 0x03e00000041879f0 */ /* 0x000fe2000c0018ff */
[----:B------:R4:W-:Y:S01]  /*19b0*/  STL [R1+0x2d0], R2 ;  /* 0x0002d00201007387 */ /* 0x0009e20000100800 */
[----:B------:R-:W-:Y:S01]  /*19c0*/  UIADD3 UR4, UR9, 0x400, URZ ;  /* 0x0000040009047890 */ /* 0x000fe2000fffe03f */
[----:B------:R-:W-:Y:S01]  /*19d0*/  UMOV UR5, 0x40000040 ;  /* 0x4000004000057882 */ /* 0x000fe20000000000 */
[----:B------:R-:W-:Y:S02]  /*19e0*/  WARPGROUP.DEPBAR.LE gsb0, 0x0 ;  /* 0x00008000000079c5 */ /* 0x000fe40000010000 */
[----:B------:R-:W-:Y:S01]  /*19f0*/  STL.64 [R1], R24 ;  /* 0x0000001801007387 */ /* 0x000fe20000100a00 */
[----:B------:R-:W-:Y:S01]  /*1a00*/  IMAD.MOV.U32 R235, RZ, RZ, R47 ;  /* 0x000000ffffeb7224 */ /* 0x000fe200078e002f */
[----:B------:R-:W-:Y:S01]  /*1a10*/  MOV R234, R48 ;  /* 0x0000003000ea7202 */ /* 0x000fe20000000f00 */
[----:B------:R-:W-:Y:S01]  /*1a20*/  IMAD.MOV.U32 R232, RZ, RZ, R50 ;  /* 0x000000ffffe87224 */ /* 0x000fe200078e0032 */
[----:B------:R-:W-:Y:S01]  /*1a30*/  STL.64 [R1+0x8], R26 ;  /* 0x0000081a01007387 */ /* 0x000fe20000100a00 */
[----:B------:R-:W-:Y:S01]  /*1a40*/  MOV R233, R49 ;  /* 0x0000003100e97202 */ /* 0x000fe20000000f00 */
[----:B------:R-:W-:Y:S01]  /*1a50*/  IMAD.MOV.U32 R229, RZ, RZ, R53 ;  /* 0x000000ffffe57224 */ /* 0x000fe200078e0035 */
[----:B------:R-:W-:Y:S01]  /*1a60*/  MOV R231, R51 ;  /* 0x0000003300e77202 */ /* 0x000fe20000000f00 */
        /* <DEDUP_REMOVED lines=70> */
[----:B---3--:R-:W-:Y:S01]  /*1ed0*/  IMAD.MOV.U32 R18, RZ, RZ, R134 ;  /* 0x000000ffff127224 */ /* 0x008fe200078e0086 */
        /* <DEDUP_REMOVED lines=9> */
[----:B-12---:R-:W-:Y:S01]  /*1f70*/  IMAD.MOV.U32 R3, RZ, RZ, R149 ;  /* 0x000000ffff037224 */ /* 0x006fe200078e0095 */
[----:B------:R-:W-:Y:S01]  /*1f80*/  MOV R196, R112 ;  /* 0x0000007000c47202 */ /* 0x000fe20000000f00 */
[----:B------:R1:W-:Y:S01]  /*1f90*/  STL [R1+0x58], R46 ;  /* 0x0000582e01007387 */ /* 0x0003e20000100800 */
[----:B------:R-:W-:-:S02]  /*1fa0*/  MOV R198, R114 ;  /* 0x0000007200c67202 */ /* 0x000fc40000000f00 */
[----:B------:R-:W-:Y:S01]  /*1fb0*/  MOV R199, R115 ;  /* 0x0000007300c77202 */ /* 0x000fe20000000f00 */
[----:B------:R-:W-:Y:S01]  /*1fc0*/  STL [R1+0x59c], R173 ;  /* 0x00059cad01007387 */ /* 0x000fe20000100800 */
[----:B------:R-:W-:Y:S02]  /*1fd0*/  MOV R201, R117 ;  /* 0x0000007500c97202 */ /* 0x000fe40000000f00 */
[----:B------:R-:W-:Y:S01]  /*1fe0*/  MOV R202, R118 ;  /* 0x0000007600ca7202 */ /* 0x000fe20000000f00 */
[----:B------:R-:W-:Y:S01]  /*1ff0*/  STL [R1+0x598], R156 ;  /* 0x0005989c01007387 */ /* 0x000fe20000100800 */
[----:B------:R-:W-:Y:S02]  /*2000*/  MOV R204, R120 ;  /* 0x0000007800cc7202 */ /* 0x000fe40000000f00 */
[----:B------:R-:W-:Y:S02]  /*2010*/  MOV R205, R121 ;  /* 0x0000007900cd7202 */ /* 0x000fe40000000f00 */
[----:B------:R-:W-:-:S02]  /*2020*/  MOV R207, R123 ;  /* 0x0000007b00cf7202 */ /* 0x000fc40000000f00 */
[----:B------:R-:W-:Y:S02]  /*2030*/  MOV R208, R124 ;  /* 0x0000007c00d07202 */ /* 0x000fe40000000f00 */
[----:B------:R-:W-:Y:S02]  /*2040*/  MOV R210, R126 ;  /* 0x0000007e00d27202 */ /* 0x000fe40000000f00 */
[----:B------:R-:W-:Y:S02]  /*2050*/  MOV R211, R127 ;  /* 0x0000007f00d37202 */ /* 0x000fe40000000f00 */
[----:B------:R-:W-:Y:S02]  /*2060*/  MOV R23, R129 ;  /* 0x0000008100177202 */ /* 0x000fe40000000f00 */
[----:B------:R-:W-:Y:S02]  /*2070*/  MOV R22, R130 ;  /* 0x0000008200167202 */ /* 0x000fe40000000f00 */
[----:B------:R-:W-:-:S02]  /*2080*/  MOV R20, R132 ;  /* 0x0000008400147202 */ /* 0x000fc40000000f00 */
[----:B------:R-:W-:Y:S02]  /*2090*/  MOV R19, R133 ;  /* 0x0000008500137202 */ /* 0x000fe40000000f00 */
[----:B----4-:R-:W-:Y:S02]  /*20a0*/  MOV R17, R135 ;  /* 0x0000008700117202 */ /* 0x010fe40000000f00 */
[----:B------:R-:W-:Y:S02]  /*20b0*/  MOV R16, R136 ;  /* 0x0000008800107202 */ /* 0x000fe40000000f00 */
        /* <DEDUP_REMOVED lines=10> */
[----:B-1----:R-:W-:-:S06]  /*2160*/  WARPGROUP.ARRIVE ;  /* 0x00000000000079c5 */ /* 0x002fcc0000000000 */
[----:B------:R-:W-:Y:S03]  /*2170*/  HGMMA.64x256x16.F32.BF16 R24, gdesc[UR4], RZ, !UPT, gsb0 ;  /* 0x03e00000041879f0 */ /* 0x000fe6000c0018ff */
[----:B------:R-:W-:Y:S02]  /*2180*/  WARPGROUP.DEPBAR.LE gsb0, 0x0 ;  /* 0x00008000000079c5 */ /* 0x000fe40000010000 */
[----:B------:R-:W-:Y:S04]  /*2190*/  STL.64 [R1+0x590], R150 ;  /* 0x0005909601007387 */ /* 0x000fe80000100a00 */
        /* <DEDUP_REMOVED lines=20> */
[----:B------:R1:W-:Y:S04]  /*22e0*/  STL.64 [R1+0x4e8], R108 ;  /* 0x0004e86c01007387 */ /* 0x0003e80000100a00 */
[----:B-1----:R-:W2:Y:S04]  /*22f0*/  LDL.LU R108, [R1] ;  /* 0x00000000016c7983 */ /* 0x002ea80000300800 */
[----:B------:R-:W2:Y:S04]  /*2300*/  LDL.LU R109, [R1+0x4] ;  /* 0x00000400016d7983 */ /* 0x000ea80000300800 */
        /* <DEDUP_REMOVED lines=20> */
[----:B------:R-:W2:Y:S01]  /*2450*/  LDL.LU R130, [R1+0x58] ;  /* 0x0000580001827983 */ /* 0x000ea20000300800 */
        /* <DEDUP_REMOVED lines=32> */
[----:B------:R-:W-:Y:S01]  /*2660*/  UIADD3 UR4, UR9, 0x2, URZ ;  /* 0x0000000209047890 */ /* 0x000fe2000fffe03f */
[----:B------:R-:W-:Y:S01]  /*2670*/  MOV R215, R21 ;  /* 0x0000001500d77202 */ /* 0x000fe20000000f00 */
[----:B------:R-:W-:Y:S01]  /*2680*/  UIADD3 UR6, UR10, 0x2, URZ ;  /* 0x000000020a067890 */ /* 0x000fe2000fffe03f */
[----:B------:R-:W-:Y:S01]  /*2690*/  MOV R216, R20 ;  /* 0x0000001400d87202 */ /* 0x000fe20000000f00 */
[----:B------:R-:W-:Y:S01]  /*26a0*/  UMOV UR5, 0x40000040 ;  /* 0x4000004000057882 */ /* 0x000fe20000000000 */
[----:B------:R-:W-:Y:S01]  /*26b0*/  MOV R218, R18 ;  /* 0x0000001200da7202 */ /* 0x000fe20000000f00 */
[----:B------:R-:W-:Y:S01]  /*26c0*/  UMOV UR7, 0x40000040 ;  /* 0x4000004000077882 */ /* 0x000fe20000000000 */
        /* <DEDUP_REMOVED lines=8> */
[----:B------:R-:W-:Y:S02]  /*2750*/  MOV R231, R5 ;  /* 0x0000000500e77202 */ /* 0x000fe40000000f00 */
[----:B------:R-:W-:Y:S02]  /*2760*/  MOV R233, R3 ;  /* 0x0000000300e97202 */ /* 0x000fe40000000f00 */
[----:B------:R-:W-:-:S06]  /*2770*/  MOV R234, R2 ;  /* 0x0000000200ea7202 */ /* 0x000fcc0000000f00 */
[----:B--2---:R-:W-:-:S06]  /*2780*/  WARPGROUP.ARRIVE ;  /* 0x00000000000079c5 */ /* 0x004fcc0000000000 */
[----:B------:R-:W-:Y:S03]  /*2790*/  HGMMA.64x256x16.F32.BF16 R108, gdesc[UR4], R108, gsb0 ;  /* 0x03e00000046c79f0 */ /* 0x000fe6000800186c */
[----:B------:R-:W-:Y:S02]  /*27a0*/  WARPGROUP.DEPBAR.LE gsb0, 0x0 ;  /* 0x00008000000079c5 */ /* 0x000fe40000010000 */
[----:B------:R-:W-:Y:S04]  /*27b0*/  STL.64 [R1], R108 ;  /* 0x0000006c01007387 */ /* 0x000fe80000100a00 */
        /* <DEDUP_REMOVED lines=63> */
[----:B-1----:R-:W2:Y:S04]  /*2bb0*/  LDL.LU R173, [R1+0x59c] ;  /* 0x00059c0001ad7983 */ /* 0x002ea80000300800 */
[----:B------:R-:W3:Y:S04]  /*2bc0*/  LDL.LU R156, [R1+0x598] ;  /* 0x00059800019c7983 */ /* 0x000ee80000300800 */
[----:B------:R-:W4:Y:S04]  /*2bd0*/  LDL.LU.64 R150, [R1+0x590] ;  /* 0x0005900001967983 */ /* 0x000f280000300a00 */
        /* <DEDUP_REMOVED lines=20> */
[----:B------:R-:W4:Y:S01]  /*2d20*/  LDL.LU.64 R108, [R1+0x4e8] ;  /* 0x0004e800016c7983 */ /* 0x000f220000300a00 */
[----:B------:R-:W-:Y:S01]  /*2d30*/  UIADD3 UR4, UR9, 0x402, URZ ;  /* 0x0000040209047890 */ /* 0x000fe2000fffe03f */
[----:B------:R-:W-:Y:S01]  /*2d40*/  UMOV UR5, 0x40000040 ;  /* 0x4000004000057882 */ /* 0x000fe20000000000 */
[----:B----4-:R-:W-:-:S07]  /*2d50*/  WARPGROUP.ARRIVE ;  /* 0x00000000000079c5 */ /* 0x010fce0000000000 */
[----:B------:R-:W-:Y:S03]  /*2d60*/  HGMMA.64x256x16.F32.BF16 R24, gdesc[UR4], R24, gsb0 ;  /* 0x03e00000041879f0 */ /* 0x000fe60008001818 */
        /* <DEDUP_REMOVED lines=65> */
[----:B-1----:R-:W4:Y:S04]  /*3180*/  LDL.LU.64 R24, [R1] ;  /* 0x0000000001187983 */ /* 0x002f280000300a00 */
        /* <DEDUP_REMOVED lines=63> */
[----:B------:R-:W-:-:S02]  /*3580*/  UIADD3 UR4, UR9, 0x4, URZ ;  /* 0x0000000409047890 */ /* 0x000fc4000fffe03f */
[----:B------:R-:W-:Y:S01]  /*3590*/  UIADD3 UR6, UR10, 0x4, URZ ;  /* 0x000000040a067890 */ /* 0x000fe2000fffe03f */
[----:B------:R-:W-:Y:S01]  /*35a0*/  UMOV UR5, 0x40000040 ;  /* 0x4000004000057882 */ /* 0x000fe20000000000 */
[----:B------:R-:W-:Y:S01]  /*35b0*/  UMOV UR7, 0x40000040 ;  /* 0x4000004000077882 */ /* 0x000fe20000000000 */
[----:B----4-:R-:W-:-:S06]  /*35c0*/  WARPGROUP.ARRIVE ;  /* 0x00000000000079c5 */ /* 0x010fcc0000000000 */
[----:B------:R-:W-:Y:S03]  /*35d0*/  HGMMA.64x256x16.F32.BF16 R24, gdesc[UR4], R24, gsb0 ;  /* 0x03e00000041879f0 */ /* 0x000fe60008001818 */
[----:B------:R-:W-:Y:S02]  /*35e0*/  WARPGROUP.DEPBAR.LE gsb0, 0x0 ;  /* 0x00008000000079c5 */ /* 0x000fe40000010000 */
[----:B------:R-:W-:Y:S01]  /*35f0*/  STL.64 [R1], R24 ;  /* 0x0000001801007387 */ /* 0x000fe20000100a00 */
[----:B------:R-:W-:Y:S01]  /*3600*/  MOV R3, R150 ;  /* 0x0000009600037202 */ /* 0x000fe20000000f00 */
[----:B------:R-:W-:Y:S01]  /*3610*/  IMAD.MOV.U32 R0, RZ, RZ, R151 ;  /* 0x000000ffff007224 */ /* 0x000fe200078e0097 */
[----:B------:R-:W-:Y:S01]  /*3620*/  MOV R4, R149 ;  /* 0x0000009500047202 */ /* 0x000fe20000000f00 */
[----:B------:R-:W-:Y:S01]  /*3630*/  STL.64 [R1+0x8], R26 ;  /* 0x0000081a01007387 */ /* 0x000fe20000100a00 */
        /* <DEDUP_REMOVED lines=39> */
[----:B------:R1:W-:Y:S01]  /*38b0*/  STL [R1+0x58], R46 ;  /* 0x0000582e01007387 */ /* 0x0003e20000100800 */
[----:B------:R-:W-:Y:S01]  /*38c0*/  MOV R203, R119 ;  /* 0x0000007700cb7202 */ /* 0x000fe20000000f00 */
[----:B------:R-:W-:Y:S01]  /*38d0*/  IMAD.MOV.U32 R199, RZ, RZ, R115 ;  /* 0x000000ffffc77224 */ /* 0x000fe200078e0073 */
[----:B------:R-:W-:Y:S01]  /*38e0*/  MOV R200, R116 ;  /* 0x0000007400c87202 */ /* 0x000fe20000000f00 */
[----:B------:R-:W4:Y:S01]  /*38f0*/  LDL.LU.64 R150, [R1+0x4e0] ;  /* 0x0004e00001967983 */ /* 0x000f220000300a00 */
        /* <DEDUP_REMOVED lines=88> */
[----:B------:R-:W-:-:S02]  /*3e80*/  MOV R16, R51 ;  /* 0x0000003300107202 */ /* 0x000fc40000000f00 */
[----:B------:R-:W-:Y:S01]  /*3e90*/  MOV R19, R48 ;  /* 0x0000003000137202 */ /* 0x000fe20000000f00 */
[----:B------:R-:W4:Y:S01]  /*3ea0*/  LDL.LU.64 R104, [R1+0x428] ;  /* 0x0004280001687983 */ /* 0x000f220000300a00 */
[----:B------:R-:W-:-:S03]  /*3eb0*/  MOV R22, R47 ;  /* 0x0000002f00167202 */ /* 0x000fc60000000f00 */
        /* <DEDUP_REMOVED lines=28> */
[----:B-1----:R-:W4:Y:S04]  /*4080*/  LDL.LU.64 R46, [R1+0x340] ;  /* 0x00034000012e7983 */ /* 0x002f280000300a00 */
        /* <DEDUP_REMOVED lines=12> */
[----:B------:R-:W-:-:S02]  /*4150*/  UMOV UR5, 0x40000040 ;  /* 0x4000004000057882 */ /* 0x000fc40000000000 */
[----:B--2---:R-:W-:Y:S04]  /*4160*/  STL [R1+0x2cc], R173 ;  /* 0x0002ccad01007387 */ /* 0x004fe80000100800 */
[----:B---3--:R-:W-:Y:S01]  /*4170*/  STL [R1+0x2c8], R156 ;  /* 0x0002c89c01007387 */ /* 0x008fe20000100800 */
[----:B----4-:R-:W-:-:S06]  /*4180*/  WARPGROUP.ARRIVE ;  /* 0x00000000000079c5 */ /* 0x010fcc0000000000 */
        /* <DEDUP_REMOVED lines=81> */
[----:B------:R-:W-:Y:S01]  /*46a0*/  MOV R221, R20 ;  /* 0x0000001400dd7202 */ /* 0x000fe20000000f00 */
[----:B------:R1:W5:Y:S01]  /*46b0*/  LDL.LU R22, [R1+0x2e4] ;  /* 0x0002e40001167983 */ /* 0x0003620000300800 */
[----:B------:R-:W-:-:S02]  /*46c0*/  MOV R223, R14 ;  /* 0x0000000e00df7202 */ /* 0x000fc40000000f00 */
[----:B------:R-:W-:Y:S01]  /*46d0*/  MOV R224, R13 ;  /* 0x0000000d00e07202 */ /* 0x000fe20000000f00 */
[----:B------:R1:W5:Y:S01]  /*46e0*/  LDL.LU R19, [R1+0x2e0] ;  /* 0x0002e00001137983 */ /* 0x0003620000300800 */
[----:B------:R-:W-:Y:S02]  /*46f0*/  MOV R226, R11 ;  /* 0x0000000b00e27202 */ /* 0x000fe40000000f00 */
[----:B------:R-:W-:Y:S01]  /*4700*/  MOV R227, R10 ;  /* 0x0000000a00e37202 */ /* 0x000fe20000000f00 */
[----:B------:R1:W5:Y:S01]  /*4710*/  LDL.LU R18, [R1+0x2dc] ;  /* 0x0002dc0001127983 */ /* 0x0003620000300800 */
[----:B------:R-:W-:Y:S02]  /*4720*/  MOV R229, R8 ;  /* 0x0000000800e57202 */ /* 0x000fe40000000f00 */
[----:B------:R-:W-:Y:S01]  /*4730*/  MOV R230, R7 ;  /* 0x0000000700e67202 */ /* 0x000fe20000000f00 */
[----:B------:R1:W5:Y:S01]  /*4740*/  LDL.LU R17, [R1+0x2d8] ;  /* 0x0002d80001117983 */ /* 0x0003620000300800 */
[----:B------:R-:W-:-:S02]  /*4750*/  MOV R232, R5 ;  /* 0x0000000500e87202 */ /* 0x000fc40000000f00 */
[----:B------:R-:W-:Y:S01]  /*4760*/  MOV R233, R4 ;  /* 0x0000000400e97202 */ /* 0x000fe20000000f00 */
[----:B------:R1:W5:Y:S01]  /*4770*/  LDL.LU R16, [R1+0x2d4] ;  /* 0x0002d40001107983 */ /* 0x0003620000300800 */
[----:B------:R-:W-:-:S03]  /*4780*/  MOV R235, R0 ;  /* 0x0000000000eb7202 */ /* 0x000fc60000000f00 */
[----:B------:R1:W5:Y:S03]  /*4790*/  LDL.LU R2, [R1+0x2d0] ;  /* 0x0002d00001027983 */ /* 0x0003660000300800 */
        /* <DEDUP_REMOVED lines=67> */
[----:B--2---:R1:W5:Y:S04]  /*4bd0*/  LDL.LU R173, [R1+0x2cc] ;  /* 0x0002cc0001ad7983 */ /* 0x0043680000300800 */
[----:B------:R1:W5:Y:S04]  /*4be0*/  LDL.LU R156, [R1+0x2c8] ;  /* 0x0002c800019c7983 */ /* 0x0003680000300800 */
[----:B------:R-:W2:Y:S04]  /*4bf0*/  LDL.LU.64 R150, [R1+0x2c0] ;  /* 0x0002c00001967983 */ /* 0x000ea80000300a00 */
        /* <DEDUP_REMOVED lines=20> */
[----:B------:R-:W2:Y:S01]  /*4d40*/  LDL.LU.64 R108, [R1+0x218] ;  /* 0x00021800016c7983 */ /* 0x000ea20000300a00 */
[----:B------:R-:W-:Y:S01]  /*4d50*/  UIADD3 UR4, UR9, 0x406, URZ ;  /* 0x0000040609047890 */ /* 0x000fe2000fffe03f */
[----:B------:R-:W-:Y:S01]  /*4d60*/  UMOV UR5, 0x40000040 ;  /* 0x4000004000057882 */ /* 0x000fe20000000000 */
[----:B--2---:R-:W-:-:S07]  /*4d70*/  WARPGROUP.ARRIVE ;  /* 0x00000000000079c5 */ /* 0x004fce0000000000 */
[----:B------:R-:W-:Y:S03]  /*4d80*/  HGMMA.64x256x16.F32.BF16 R24, gdesc[UR4], R24, gsb0 ;  /* 0x03e00000041879f0 */ /* 0x000fe60008001818 */
[----:B------:R-:W-:Y:S02]  /*4d90*/  WARPGROUP.DEPBAR.LE gsb0, 0x0 ;  /* 0x00008000000079c5 */ /* 0x000fe40000010000 */
[----:B-1----:R-:W-:Y:S05]  /*4da0*/  @!P1 BRA `(.L_x_24) ;  /* 0x0000004000cc9947 */ /* 0x002fea0003800000 */
[----:B------:R-:W-:Y:S02]  /*4db0*/  UIADD3 UR9, UR40, 0x1, URZ ;  /* 0x0000000128097890 */ /* 0x000fe4000fffe03f */
[----:B------:R-:W-:Y:S02]  /*4dc0*/  UMOV UR10, UR40 ;  /* 0x00000028000a7c82 */ /* 0x000fe40008000000 */
[----:B------:R-:W-:-:S04]  /*4dd0*/  UISETP.NE.AND UP0, UPT, UR9, 0x3, UPT ;  /* 0x000000030900788c */ /* 0x000fc8000bf05270 */
[----:B------:R-:W-:Y:S02]  /*4de0*/  USEL UR4, URZ, 0x1, UP0 ;  /* 0x000000013f047887 */ /* 0x000fe40008000000 */
[----:B------:R-:W-:Y:S02]  /*4df0*/  USEL UR9, UR9, URZ, UP0 ;  /* 0x0000003f09097287 */ /* 0x000fe40008000000 */
[----:B------:R-:W-:-:S06]  /*4e00*/  ULOP3.LUT UR4, UR44, UR4, URZ, 0x3c, !UPT ;  /* 0x000000042c047292 */ /* 0x000fcc000f8e3c3f */
[----:B------:R-:W-:-:S07]  /*4e10*/  MOV R0, UR4 ;  /* 0x0000000400007c02 */ /* 0x000fce0008000f00 */
.L_x_31:
[----:B------:R-:W-:Y:S05]  /*4e20*/  @!P0 BRA `(.L_x_25) ;  /* 0x0000000000048947 */ /* 0x000fea0003800000 */
[----:B------:R-:W-:Y:S01]  /*4e30*/  BPT.TRAP 0x1 ;  /* 0x000000040000795c */ /* 0x000fe20000300000 */
.L_x_25:
[----:B------:R-:W-:Y:S01]  /*4e40*/  ULEA UR4, UR9, UR49, 0x3 ;  /* 0x0000003109047291 */ /* 0x000fe2000f8e183f */
[----:B------:R-:W-:-:S08]  /*4e50*/  SHF.L.U32 R3, R0, 0x1f, RZ ;  /* 0x0000001f00037819 */ /* 0x000fd000000006ff */
[----:B------:R1:W2:Y:S01]  /*4e60*/  SYNCS.PHASECHK.TRANS64.TRYWAIT P1, [UR4], R3 ;  /* 0x00000003ff0075a7 */ /* 0x0002a20008020144 */
[----:B------:R-:W-:Y:S05]  /*4e70*/  @!P0 BRA `(.L_x_26) ;  /* 0x0000000000048947 */ /* 0x000fea0003800000 */
[----:B------:R-:W-:Y:S01]  /*4e80*/  BPT.TRAP 0x1 ;  /* 0x000000040000795c */ /* 0x000fe20000300000 */
.L_x_26:
[----:B--2---:R-:W-:Y:S05]  /*4e90*/  @P1 BRA `(.L_x_27) ;  /* 0x0000000000081947 */ /* 0x004fea0003800000 */
[----:B------:R-:W2:Y:S02]  /*4ea0*/  SYNCS.PHASECHK.TRANS64.TRYWAIT P1, [UR4], R3 ;  /* 0x00000003ff0075a7 */ /* 0x000ea40008020144 */
[----:B--2---:R-:W-:Y:S05]  /*4eb0*/  @!P1 BRA `(.L_x_28) ;  /* 0x0000029c00009947 */ /* 0x004fea0003800000 */
.L_x_27:
        /* <DEDUP_REMOVED lines=64> */
[----:B---3--:R-:W3:Y:S04]  /*52c0*/  LDL.LU.64 R24, [R1] ;  /* 0x0000000001187983 */ /* 0x008ee80000300a00 */
[----:B------:R-:W3:Y:S04]  /*52d0*/  LDL.LU.64 R26, [R1+0x8] ;  /* 0x00000800011a7983 */ /* 0x000ee80000300a00 */
        /* <DEDUP_REMOVED lines=61> */
[----:B------:R-:W3:Y:S01]  /*56b0*/  LDL.LU.64 R150, [R1+0x1f8] ;  /* 0x0001f80001967983 */ /* 0x000ee20000300a00 */
[----:B------:R-:W-:-:S02]  /*56c0*/  ULEA UR11, UR9, UR41, 0xb ;  /* 0x00000029090b7291 */ /* 0x000fc4000f8e583f */
[----:B------:R-:W-:Y:S01]  /*56d0*/  ULEA UR12, UR9, UR8, 0xb ;  /* 0x00000008090c7291 */ /* 0x000fe2000f8e583f */
[----:B-----5:R-:W-:Y:S01]  /*56e0*/  STL [R1+0x2e8], R22 ;  /* 0x0002e81601007387 */ /* 0x020fe20000100800 */
[----:B------:R-:W-:Y:S01]  /*56f0*/  UMOV UR5, 0x40000040 ;  /* 0x4000004000057882 */ /* 0x000fe20000000000 */
[----:B------:R-:W-:Y:S02]  /*5700*/  UMOV UR7, 0x40000040 ;  /* 0x4000004000077882 */ /* 0x000fe40000000000 */
[----:B------:R-:W-:Y:S01]  /*5710*/  UMOV UR4, UR11 ;  /* 0x0000000b00047c82 */ /* 0x000fe20008000000 */
[----:B------:R-:W-:Y:S01]  /*5720*/  STL [R1+0x2e4], R19 ;  /* 0x0002e41301007387 */ /* 0x000fe20000100800 */
[----:B------:R-:W-:-:S03]  /*5730*/  UMOV UR6, UR12 ;  /* 0x0000000c00067c82 */ /* 0x000fc60008000000 */
[----:B------:R-:W-:Y:S04]  /*5740*/  STL [R1+0x2e0], R18 ;  /* 0x0002e01201007387 */ /* 0x000fe80000100800 */
[----:B------:R-:W-:Y:S04]  /*5750*/  STL [R1+0x2dc], R17 ;  /* 0x0002dc1101007387 */ /* 0x000fe80000100800 */
[----:B------:R-:W-:Y:S04]  /*5760*/  STL [R1+0x2d8], R16 ;  /* 0x0002d81001007387 */ /* 0x000fe80000100800 */
[----:B------:R4:W-:Y:S04]  /*5770*/  STL [R1+0x2d4], R2 ;  /* 0x0002d40201007387 */ /* 0x0009e80000100800 */
[----:B------:R1:W-:Y:S01]  /*5780*/  STL [R1+0x2d0], R0 ;  /* 0x0002d00001007387 */ /* 0x0003e20000100800 */
[----:B---3--:R-:W-:-:S06]  /*5790*/  WARPGROUP.ARRIVE ;  /* 0x00000000000079c5 */ /* 0x008fcc0000000000 */
[----:B------:R-:W-:Y:S03]  /*57a0*/  HGMMA.64x256x16.F32.BF16 R24, gdesc[UR4], R24, gsb0 ;  /* 0x03e00000041879f0 */ /* 0x000fe60008001818 */
[----:B------:R-:W-:Y:S02]  /*57b0*/  WARPGROUP.DEPBAR.LE gsb0, 0x0 ;  /* 0x00008000000079c5 */ /* 0x000fe40000010000 */
[----:B------:R-:W-:Y:S01]  /*57c0*/  STL.64 [R1], R24 ;  /* 0x0000001801007387 */ /* 0x000fe20000100a00 */
[----:B----4-:R-:W-:Y:S01]  /*57d0*/  MOV R2, R150 ;  /* 0x0000009600027202 */ /* 0x010fe20000000f00 */
[----:B-12---:R-:W-:Y:S01]  /*57e0*/  IMAD.MOV.U32 R3, RZ, RZ, R149 ;  /* 0x000000ffff037224 */ /* 0x006fe200078e0095 */
        /* <DEDUP_REMOVED lines=45> */
[----:B------:R-:W2:Y:S01]  /*5ac0*/  LDL.LU.64 R150, [R1+0x7a0] ;  /* 0x0007a00001967983 */ /* 0x000ea20000300a00 */
        /* <DEDUP_REMOVED lines=120> */
[----:B-1----:R-:W2:Y:S04]  /*6250*/  LDL.LU.64 R46, [R1+0x600] ;  /* 0x00060000012e7983 */ /* 0x002ea80000300a00 */
        /* <DEDUP_REMOVED lines=12> */
[----:B------:R-:W-:-:S02]  /*6320*/  UMOV UR5, 0x40000040 ;  /* 0x4000004000057882 */ /* 0x000fc40000000000 */
[----:B------:R-:W-:Y:S04]  /*6330*/  STL [R1+0x5a4], R173 ;  /* 0x0005a4ad01007387 */ /* 0x000fe80000100800 */
[----:B------:R-:W-:Y:S01]  /*6340*/  STL [R1+0x5a0], R156 ;  /* 0x0005a09c01007387 */ /* 0x000fe20000100800 */
[----:B--2---:R-:W-:-:S06]  /*6350*/  WARPGROUP.ARRIVE ;  /* 0x00000000000079c5 */ /* 0x004fcc0000000000 */
        /* <DEDUP_REMOVED lines=92> */
[----:B------:R-:W-:Y:S01]  /*6920*/  MOV R234, R2 ;  /* 0x0000000200ea7202 */ /* 0x000fe20000000f00 */
[----:B------:R-:W-:Y:S02]  /*6930*/  UIADD3 UR4, UR11, 0x2, URZ ;  /* 0x000000020b047890 */ /* 0x000fe4000fffe03f */
[----:B------:R-:W-:Y:S01]  /*6940*/  UIADD3 UR6, UR12, 0x2, URZ ;  /* 0x000000020c067890 */ /* 0x000fe2000fffe03f */
[----:B------:R-:W-:Y:S01]  /*6950*/  UMOV UR5, 0x40000040 ;  /* 0x4000004000057882 */ /* 0x000fe20000000000 */
[----:B------:R-:W-:Y:S01]  /*6960*/  UMOV UR7, 0x40000040 ;  /* 0x4000004000077882 */ /* 0x000fe20000000000 */
        /* <DEDUP_REMOVED lines=238> */
[----:B------:R-:W-:Y:S01]  /*7850*/  STL.64 [R1+0x38], R38 ;  /* 0x0000382601007387 */ /* 0x000fe20000100a00 */
[----:B------:R-:W-:-:S03]  /*7860*/  MOV R4, R150 ;  /* 0x0000009600047202 */ /* 0x000fc60000000f00 */
[----:B------:R-:W-:Y:S01]  /*7870*/  STL.64 [R1+0x40], R40 ;  /* 0x0000402801007387 */ /* 0x000fe20000100a00 */
[----:B------:R-:W-:-:S03]  /*7880*/  IMAD.MOV.U32 R3, RZ, RZ, R151 ;  /* 0x000000ffff037224 */ /* 0x000fc600078e0097 */
[----:B------:R-:W-:Y:S01]  /*7890*/  STL.64 [R1+0x48], R42 ;  /* 0x0000482a01007387 */ /* 0x000fe20000100a00 */
[----:B------:R-:W-:Y:S01]  /*78a0*/  IMAD.MOV.U32 R6, RZ, RZ, R148 ;  /* 0x000000ffff067224 */ /* 0x000fe200078e0094 */
[----:B------:R-:W-:Y:S02]  /*78b0*/  MOV R5, R149 ;  /* 0x0000009500057202 */ /* 0x000fe40000000f00 */
[----:B------:R-:W-:Y:S01]  /*78c0*/  STL.64 [R1+0x50], R44 ;  /* 0x0000502c01007387 */ /* 0x000fe20000100a00 */
[----:B------:R-:W-:-:S03]  /*78d0*/  MOV R8, R146 ;  /* 0x0000009200087202 */ /* 0x000fc60000000f00 */
[----:B------:R1:W-:Y:S01]  /*78e0*/  STL [R1+0x58], R46 ;  /* 0x0000582e01007387 */ /* 0x0003e20000100800 */
[----:B------:R-:W-:Y:S01]  /*78f0*/  MOV R7, R147 ;  /* 0x0000009300077202 */ /* 0x000fe20000000f00 */
[----:B------:R-:W-:Y:S02]  /*7900*/  IMAD.MOV.U32 R9, RZ, RZ, R145 ;  /* 0x000000ffff097224 */ /* 0x000fe400078e0091 */
[----:B------:R-:W4:Y:S01]  /*7910*/  LDL.LU.64 R150, [R1+0x4e8] ;  /* 0x0004e80001967983 */ /* 0x000f220000300a00 */
[----:B------:R-:W-:Y:S01]  /*7920*/  MOV R10, R144 ;  /* 0x00000090000a7202 */ /* 0x000fe20000000f00 */
[----:B------:R-:W-:Y:S02]  /*7930*/  IMAD.MOV.U32 R12, RZ, RZ, R142 ;  /* 0x000000ffff0c7224 */ /* 0x000fe400078e008e */
[----:B------:R-:W4:Y:S01]  /*7940*/  LDL.LU.64 R148, [R1+0x4e0] ;  /* 0x0004e00001947983 */ /* 0x000f220000300a00 */
[----:B------:R-:W-:-:S03]  /*7950*/  MOV R11, R143 ;  /* 0x0000008f000b7202 */ /* 0x000fc60000000f00 */
[----:B------:R-:W4:Y:S01]  /*7960*/  LDL.LU.64 R146, [R1+0x4d8] ;  /* 0x0004d80001927983 */ /* 0x000f220000300a00 */
[----:B------:R-:W-:Y:S01]  /*7970*/  MOV R14, R140 ;  /* 0x0000008c000e7202 */ /* 0x000fe20000000f00 */
[----:B------:R-:W-:Y:S01]  /*7980*/  IMAD.MOV.U32 R15, RZ, RZ, R139 ;  /* 0x000000ffff0f7224 */ /* 0x000fe200078e008b */
[----:B------:R-:W-:Y:S01]  /*7990*/  MOV R13, R141 ;  /* 0x0000008d000d7202 */ /* 0x000fe20000000f00 */
        /* <DEDUP_REMOVED lines=136> */
[----:B------:R-:W-:-:S03]  /*8220*/  MOV R19, R48 ;  /* 0x0000003000137202 */ /* 0x000fc60000000f00 */
[----:B------:R-:W4:Y:S01]  /*8230*/  LDL.LU.64 R52, [R1+0x360] ;  /* 0x0003600001347983 */ /* 0x000f220000300a00 */
[----:B------:R-:W-:-:S03]  /*8240*/  MOV R22, R47 ;  /* 0x0000002f00167202 */ /* 0x000fc60000000f00 */
        /* <DEDUP_REMOVED lines=113> */
[----:B------:R1:W5:Y:S04]  /*8960*/  LDL.LU R16, [R1+0x2d8] ;  /* 0x0002d80001107983 */ /* 0x0003680000300800 */
[----:B------:R1:W5:Y:S04]  /*8970*/  LDL.LU R2, [R1+0x2d4] ;  /* 0x0002d40001027983 */ /* 0x0003680000300800 */
[----:B------:R1:W5:Y:S01]  /*8980*/  LDL.LU R0, [R1+0x2d0] ;  /* 0x0002d00001007983 */ /* 0x0003620000300800 */
        /* <DEDUP_REMOVED lines=97> */
[----:B------:R-:W-:Y:S01]  /*8fa0*/  BPT.TRAP 0x1 ;  /* 0x000000040000795c */ /* 0x000fe20000300000 */
.L_x_29:
[----:B------:R-:W2:Y:S01]  /*8fb0*/  LDL R3, [R1+0x208] ;  /* 0x0002080001037983 */ /* 0x000ea20000100800 */
[----:B------:R-:W-:-:S04]  /*8fc0*/  ULEA UR4, UR10, UR49, 0x3 ;  /* 0x000000310a047291 */ /* 0x000fc8000f8e183f */
[----:B------:R-:W-:-:S04]  /*8fd0*/  UIADD3 UR4, UR4, 0x18, URZ ;  /* 0x0000001804047890 */ /* 0x000fc8000fffe03f */
[----:B------:R-:W-:-:S09]  /*8fe0*/  UPRMT UR4, URZ, 0x654, UR4 ;  /* 0x000006543f047896 */ /* 0x000fd20008000004 */
[----:B------:R-:W-:Y:S01]  /*8ff0*/  SYNCS.ARRIVE.TRANS64.RED.A1T0 RZ, [UR4], RZ ;  /* 0x000000ffffff79a7 */ /* 0x000fe20008100404 */
[----:B--2---:R-:W-:-:S13]  /*9000*/  ISETP.GT.U32.AND P1, PT, R3, 0x1, PT ;  /* 0x000000010300780c */ /* 0x004fda0003f24070 */
[----:B------:R-:W-:Y:S05]  /*9010*/  @P1 BRA `(.L_x_30) ;  /* 0x0000000000041947 */ /* 0x000fea0003800000 */
[----:B------:R-:W-:Y:S01]  /*9020*/  BPT.TRAP 0x1 ;  /* 0x000000040000795c */ /* 0x000fe20000300000 */
.L_x_30:
[----:B------:R-:W-:Y:S01]  /*9030*/  UIADD3 UR9, UR9, 0x1, URZ ;  /* 0x0000000109097890 */ /* 0x000fe2000fffe03f */
[C---:B-----5:R-:W-:Y:S01]  /*9040*/  ISETP.GT.AND P1, PT, R2.reuse, 0x1, PT ;  /* 0x000000010200780c */ /* 0x060fe20003f24270 */
[----:B------:R-:W-:Y:S01]  /*9050*/  UIADD3 UR10, UR10, 0x1, URZ ;  /* 0x000000010a0a7890 */ /* 0x000fe2000fffe03f */
[----:B------:R-:W-:Y:S01]  /*9060*/  IADD3 R2, R2, -0x1, RZ ;  /* 0xffffffff02027810 */ /* 0x000fe20007ffe0ff */
[----:B------:R-:W-:Y:S02]  /*9070*/  UISETP.NE.AND UP0, UPT, UR9, 0x3, UPT ;  /* 0x000000030900788c */ /* 0x000fe4000bf05270 */
[----:B------:R-:W-:Y:S02]  /*9080*/  UISETP.NE.AND UP1, UPT, UR10, 0x3, UPT ;  /* 0x000000030a00788c */ /* 0x000fe4000bf25270 */
[----:B------:R-:W-:Y:S02]  /*9090*/  USEL UR4, URZ, 0x1, UP0 ;  /* 0x000000013f047887 */ /* 0x000fe40008000000 */
[----:B------:R-:W-:-:S02]  /*90a0*/  USEL UR9, UR9, URZ, UP0 ;  /* 0x0000003f09097287 */ /* 0x000fc40008000000 */
[----:B------:R-:W-:Y:S02]  /*90b0*/  USEL UR10, UR10, URZ, UP1 ;  /* 0x0000003f0a0a7287 */ /* 0x000fe40008800000 */
[----:B------:R-:W-:Y:S01]  /*90c0*/  LOP3.LUT R0, R0, UR4, RZ, 0x3c, !PT ;  /* 0x0000000400007c12 */ /* 0x000fe2000f8e3cff */
[----:B------:R-:W-:Y:S09]  /*90d0*/  @P1 BRA `(.L_x_31) ;  /* 0xffffffbc00501947 */ /* 0x000ff2000383ffff */
.L_x_24:
[----:B------:R-:W1:Y:S02]  /*90e0*/  LDC R0, c[0x0][0x28c] ;  /* 0x0000a300ff007b82 */ /* 0x000e640000000800 */
[----:B-1----:R-:W-:-:S13]  /*90f0*/  ISETP.GE.AND P1, PT, R0, 0x1, PT ;  /* 0x000000010000780c */ /* 0x002fda0003f26270 */
[----:B------:R-:W-:Y:S05]  /*9100*/  @!P1 BRA `(.L_x_32) ;  /* 0x0000000000409947 */ /* 0x000fea0003800000 */
[----:B------:R-:W-:Y:S05]  /*9110*/  @!P0 BRA `(.L_x_33) ;  /* 0x0000000000048947 */ /* 0x000fea0003800000 */
[----:B------:R-:W-:Y:S01]  /*9120*/  BPT.TRAP 0x1 ;  /* 0x000000040000795c */ /* 0x000fe20000300000 */
.L_x_33:
[----:B------:R-:W2:Y:S01]  /*9130*/  LDL R0, [R1+0x208] ;  /* 0x0002080001007983 */ /* 0x000ea20000100800 */
[----:B------:R-:W-:-:S04]  /*9140*/  UISETP.LT.AND UP0, UPT, UR45, 0x1, UPT ;  /* 0x000000012d00788c */ /* 0x000fc8000bf01270 */
[----:B------:R-:W-:-:S04]  /*9150*/  USEL UR6, UR45, 0x1, UP0 ;  /* 0x000000012d067887 */ /* 0x000fc80008000000 */
[----:B------:R-:W-:-:S04]  /*9160*/  UIADD3 UR6, UR40, UR45, -UR6 ;  /* 0x0000002d28067290 */ /* 0x000fc8000fffe806 */
[----:B------:R-:W-:-:S04]  /*9170*/  UIMAD.WIDE.U32 UR4, UR6, -0x55555555, URZ ;  /* 0xaaaaaaab060478a5 */ /* 0x000fc8000f8e003f */
[----:B------:R-:W-:-:S04]  /*9180*/  USHF.R.U32.HI UR4, URZ, 0x1, UR5 ;  /* 0x000000013f047899 */ /* 0x000fc80008011605 */
[----:B------:R-:W-:-:S04]  /*9190*/  UIMAD UR6, UR4, -0x3, UR6 ;  /* 0xfffffffd040678a4 */ /* 0x000fc8000f8e0206 */
[----:B------:R-:W-:-:S04]  /*91a0*/  ULEA UR6, UR6, UR49, 0x3 ;  /* 0x0000003106067291 */ /* 0x000fc8000f8e183f */
[----:B------:R-:W-:-:S04]  /*91b0*/  UIADD3 UR6, UR6, 0x18, URZ ;  /* 0x0000001806067890 */ /* 0x000fc8000fffe03f */
[----:B------:R-:W-:-:S09]  /*91c0*/  UPRMT UR6, URZ, 0x654, UR6 ;  /* 0x000006543f067896 */ /* 0x000fd20008000006 */
[----:B------:R-:W-:Y:S01]  /*91d0*/  SYNCS.ARRIVE.TRANS64.RED.A1T0 RZ, [UR6], RZ ;  /* 0x000000ffffff79a7 */ /* 0x000fe20008100406 */
[----:B--2---:R-:W-:-:S13]  /*91e0*/  ISETP.GT.U32.AND P0, PT, R0, 0x1, PT ;  /* 0x000000010000780c */ /* 0x004fda0003f04070 */
[----:B------:R-:W-:Y:S05]  /*91f0*/  @P0 BRA `(.L_x_32) ;  /* 0x0000000000040947 */ /* 0x000fea0003800000 */
[----:B------:R-:W-:Y:S01]  /*9200*/  BPT.TRAP 0x1 ;  /* 0x000000040000795c */ /* 0x000fe20000300000 */
.L_x_32:
[----:B------:R-:W-:Y:S01]  /*9210*/  UIADD3 UR6, UR49, 0x200, URZ ;  /* 0x0000020031067890 */ /* 0x000fe2000fffe03f */
[----:B-----5:R-:W-:Y:S01]  /*9220*/  R2UR UR42, R19 ;  /* 0x00000000132a72ca */ /* 0x020fe200000e0000 */
[----:B------:R-:W-:Y:S01]  /*9230*/  UIADD3 UR52, UR45, UR40, URZ ;  /* 0x000000282d347290 */ /* 0x000fe2000fffe03f */
[----:B------:R-:W-:Y:S01]  /*9240*/  R2UR UR41, R18 ;  /* 0x00000000122972ca */ /* 0x000fe200000e0000 */
[----:B------:R-:W-:Y:S02]  /*9250*/  UISETP.GE.U32.AND UP1, UPT, UR45, 0x3, UPT ;  /* 0x000000032d00788c */ /* 0x000fe4000bf26070 */
[----:B------:R-:W-:Y:S02]  /*9260*/  ULOP3.LUT UP2, URZ, UR6, 0x1bf, URZ, 0xc0, !UPT ;  /* 0x000001bf063f7892 */ /* 0x000fe4000f84c03f */
[----:B------:R-:W-:-:S04]  /*9270*/  UISETP.GT.U32.AND UP0, UPT, UR52, 0x2, UPT ;  /* 0x000000023400788c */ /* 0x000fc8000bf04070 */
[----:B------:R-:W-:Y:S01]  /*9280*/  UISETP.LT.U32.AND UP0, UPT, UR45, 0x3, UP0 ;  /* 0x000000032d00788c */ /* 0x000fe20008701070 */
[----:B------:R-:W-:Y:S01]  /*9290*/  PLOP3.LUT P0, PT, PT, PT, UP2, 0x80, 0x0 ;  /* 0x000000000000781c */ /* 0x000fe20003f0f028 */
[----:B------:R-:W-:Y:S02]  /*92a0*/  USHF.L.U32 UR42, UR42, 0x8, URZ ;  /* 0x000000082a2a7899 */ /* 0x000fe4000800063f */
[----:B------:R-:W-:Y:S02]  /*92b0*/  @UP1 UIMAD.WIDE.U32 UR4, UR52, -0x55555555, URZ ;  /* 0xaaaaaaab340418a5 */ /* 0x000fe4000f8e003f */
[----:B------:R-:W-:Y:S02]  /*92c0*/  USEL UR6, URZ, 0x1, !UP0 ;  /* 0x000000013f067887 */ /* 0x000fe4000c000000 */
[----:B------:R-:W-:Y:S02]  /*92d0*/  @UP1 USHF.R.U32.HI UR4, URZ, 0x1, UR5 ;  /* 0x000000013f041899 */ /* 0x000fe40008011605 */
[----:B------:R-:W-:-:S02]  /*92e0*/  ULOP3.LUT UR44, UR44, UR6, URZ, 0x3c, !UPT ;  /* 0x000000062c2c7292 */ /* 0x000fc4000f8e3c3f */
[----:B------:R-:W-:Y:S02]  /*92f0*/  USHF.L.U32 UR41, UR41, 0x8, URZ ;  /* 0x0000000829297899 */ /* 0x000fe4000800063f */
[----:B------:R-:W-:Y:S01]  /*9300*/  @UP1 ULOP3.LUT UR44, UR44, 0x1, UR4, 0x78, !UPT ;  /* 0x000000012c2c1892 */ /* 0x000fe2000f8e7804 */
[----:B------:R-:W-:Y:S11]  /*9310*/  @!P0 BRA `(.L_x_34) ;  /* 0x00000000007c8947 */ /* 0x000ff60003800000 */
[----:B------:R-:W-:Y:S01]  /*9320*/  MOV R18, 0x0 ;  /* 0x0000000000127802 */ /* 0x000fe20000000f00 */
[----:B------:R-:W-:Y:S01]  /*9330*/  ULDC.64 UR4, c[0x4][0x80] ;  /* 0x0100200000047ab9 */ /* 0x000fe20000000a00 */
[----:B------:R-:W-:Y:S01]  /*9340*/  ULDC.64 UR6, c[0x4][0x88] ;  /* 0x0100220000067ab9 */ /* 0x000fe20000000a00 */
[----:B------:R-:W-:Y:S01]  /*9350*/  ULDC.64 UR8, c[0x4][0x10] ;  /* 0x0100040000087ab9 */ /* 0x000fe20000000a00 */
[----:B------:R1:W2:Y:S01]  /*9360*/  LDC.64 R2, c[0x4][R18] ;  /* 0x0100000012027b82 */ /* 0x0002a20000000a00 */
[----:B------:R-:W-:Y:S01]  /*9370*/  MOV R4, UR4 ;  /* 0x0000000400047c02 */ /* 0x000fe20008000f00 */
[----:B------:R-:W-:Y:S01]  /*9380*/  IMAD.U32 R5, RZ, RZ, UR5 ;  /* 0x00000005ff057e24 */ /* 0x000fe2000f8e00ff */
        /* <DEDUP_REMOVED lines=8> */
[----:B--2---:R-:W-:Y:S05]  /*9410*/  CALL.ABS.NOINC R2 ;  /* 0x0000000002007343 */ /* 0x004fea0003c00000 */
.L_x_35:
[----:B------:R1:W2:Y:S01]  /*9420*/  LDC.64 R2, c[0x4][R18] ;  /* 0x0100000012027b82 */ /* 0x0002a20000000a00 */
[----:B------:R-:W-:Y:S01]  /*9430*/  ULDC.64 UR4, c[0x4][0x80] ;  /* 0x0100200000047ab9 */ /* 0x000fe20000000a00 */
[----:B------:R-:W-:Y:S01]  /*9440*/  ULDC.64 UR6, c[0x4][0x88] ;  /* 0x0100220000067ab9 */ /* 0x000fe20000000a00 */
[----:B------:R-:W-:Y:S01]  /*9450*/  ULDC.64 UR8, c[0x4][0x10] ;  /* 0x0100040000087ab9 */ /* 0x000fe20000000a00 */
        /* <DEDUP_REMOVED lines=11> */
.L_x_34:
[----:B------:R-:W-:Y:S02]  /*9510*/  ULDC.64 UR4, c[0x0][0x590] ;  /* 0x0001640000047ab9 */ /* 0x000fe40000000a00 */
[----:B------:R-:W-:Y:S01]  /*9520*/  MOV R171, UR4 ;  /* 0x0000000400ab7c02 */ /* 0x000fe20008000f00 */
[----:B------:R-:W-:-:S03]  /*9530*/  IMAD.U32 R172, RZ, RZ, UR5 ;  /* 0x00000005ffac7e24 */ /* 0x000fc6000f8e00ff */
[----:B------:R-:W-:-:S04]  /*9540*/  ISETP.NE.U32.AND P2, PT, R171, RZ, PT ;  /* 0x000000ffab00720c */ /* 0x000fc80003f45070 */
[----:B------:R-:W-:-:S13]  /*9550*/  ISETP.NE.AND.EX P2, PT, R172, RZ, PT, P2 ;  /* 0x000000ffac00720c */ /* 0x000fda0003f45320 */
[----:B------:R-:W-:Y:S05]  /*9560*/  @!P2 BRA `(.L_x_36) ;  /* 0x00000000003ca947 */ /* 0x000fea0003800000 */
[----:B------:R-:W-:Y:S02]  /*9570*/  ULDC.64 UR4, c[0x0][0x588] ;  /* 0x0001620000047ab9 */ /* 0x000fe40000000a00 */
[----:B------:R-:W-:-:S04]  /*9580*/  ISETP.NE.U32.AND P0, PT, RZ, UR4, PT ;  /* 0x00000004ff007c0c */ /* 0x000fc8000bf05070 */
[----:B------:R-:W-:-:S13]  /*9590*/  ISETP.NE.AND.EX P0, PT, RZ, UR5, PT, P0 ;  /* 0x00000005ff007c0c */ /* 0x000fda000bf05300 */
[----:B------:R-:W-:Y:S05]  /*95a0*/  @!P0 BRA `(.L_x_37) ;  /* 0x00000000001c8947 */ /* 0x000fea0003800000 */
[----:B------:R-:W1:Y:S01]  /*95b0*/  LDC.64 R4, c[0x0][0x588] ;  /* 0x00016200ff047b82 */ /* 0x000e620000000a00 */
[----:B------:R-:W-:-:S04]  /*95c0*/  IMAD R2, R171, UR43, RZ ;  /* 0x0000002bab027c24 */ /* 0x000fc8000f8e02ff */
[----:B-1----:R-:W-:-:S05]  /*95d0*/  IMAD.WIDE R2, R2, 0x4, R4 ;  /* 0x0000000402027825 */ /* 0x002fca00078e0204 */
[----:B------:R2:W5:Y:S01]  /*95e0*/  LDG.E R16, desc[UR54][R2.64] ;  /* 0x0000003602107981 */ /* 0x000562000c1e1900 */
[----:B------:R-:W-:-:S05]  /*95f0*/  MOV R0, 0x1 ;  /* 0x0000000100007802 */ /* 0x000fca0000000f00 */
[----:B------:R2:W-:Y:S01]  /*9600*/  STL.S16 [R1+0x20c], R0 ;  /* 0x00020c0001007387 */ /* 0x0005e20000100600 */
[----:B------:R-:W-:Y:S05]  /*9610*/  BRA `(.L_x_36) ;  /* 0x0000000000107947 */ /* 0x000fea0003800000 */
.L_x_37:
[----:B------:R-:W-:Y:S01]  /*9620*/  MOV R0, 0x1 ;  /* 0x0000000100007802 */ /* 0x000fe20000000f00 */
[----:B------:R-:W-:Y:S02]  /*9630*/  ULDC UR4, c[0x0][0x580] ;  /* 0x0001600000047ab9 */ /* 0x000fe40000000800 */
[----:B------:R-:W-:Y:S02]  /*9640*/  IMAD.U32 R16, RZ, RZ, UR4 ;  /* 0x00000004ff107e24 */ /* 0x000fe4000f8e00ff */
[----:B------:R1:W-:Y:S05]  /*9650*/  STL.S16 [R1+0x20c], R0 ;  /* 0x00020c0001007387 */ /* 0x0003ea0000100600 */
.L_x_36:
[----:B--2---:R-:W2:Y:S02]  /*9660*/  LDC.64 R2, c[0x0][0x5b0] ;  /* 0x00016c00ff027b82 */ /* 0x004ea40000000a00 */
[----:B--2---:R-:W-:-:S04]  /*9670*/  ISETP.NE.U32.AND P0, PT, R2, RZ, PT ;  /* 0x000000ff0200720c */ /* 0x004fc80003f05070 */
[----:B------:R-:W-:-:S13]  /*9680*/  ISETP.NE.AND.EX P0, PT, R3, RZ, PT, P0 ;  /* 0x000000ff0300720c */ /* 0x000fda0003f05300 */
[----:B------:R-:W-:Y:S05]  /*9690*/  @!P0 BRA `(.L_x_38) ;  /* 0x00000000002c8947 */ /* 0x000fea0003800000 */
[----:B------:R-:W-:Y:S02]  /*96a0*/  ULDC.64 UR4, c[0x0][0x5a8] ;  /* 0x00016a0000047ab9 */ /* 0x000fe40000000a00 */
[----:B------:R-:W-:-:S04]  /*96b0*/  ISETP.NE.U32.AND P0, PT, RZ, UR4, PT ;  /* 0x00000004ff007c0c */ /* 0x000fc8000bf05070 */
[----:B------:R-:W-:-:S13]  /*96c0*/  ISETP.NE.AND.EX P0, PT, RZ, UR5, PT, P0 ;  /* 0x00000005ff007c0c */ /* 0x000fda000bf05300 */
[----:B------:R-:W-:Y:S05]  /*96d0*/  @!P0 BRA `(.L_x_39) ;  /* 0x0000000000148947 */ /* 0x000fea0003800000 */
[----:B------:R-:W2:Y:S01]  /*96e0*/  LDC.64 R4, c[0x0][0x5a8] ;  /* 0x00016a00ff047b82 */ /* 0x000ea20000000a00 */
[----:B------:R-:W-:-:S04]  /*96f0*/  IMAD R2, R2, UR43, RZ ;  /* 0x0000002b02027c24 */ /* 0x000fc8000f8e02ff */
[----:B--2---:R-:W-:-:S05]  /*9700*/  IMAD.WIDE R2, R2, 0x4, R4 ;  /* 0x0000000402027825 */ /* 0x004fca00078e0204 */
[----:B------:R2:W5:Y:S01]  /*9710*/  LDG.E R17, desc[UR54][R2.64] ;  /* 0x0000003602117981 */ /* 0x000562000c1e1900 */
[----:B------:R-:W-:Y:S05]  /*9720*/  BRA `(.L_x_38) ;  /* 0x0000000000087947 */ /* 0x000fea0003800000 */
.L_x_39:
[----:B------:R-:W-:Y:S02]  /*9730*/  ULDC UR4, c[0x0][0x5a0] ;  /* 0x0001680000047ab9 */ /* 0x000fe40000000800 */
[----:B------:R-:W-:-:S07]  /*9740*/  MOV R17, UR4 ;  /* 0x0000000400117c02 */ /* 0x000fce0008000f00 */
.L_x_38:
[----:B------:R-:W-:Y:S01]  /*9750*/  ULDC.64 UR4, c[0x0][0x588] ;  /* 0x0001620000047ab9 */ /* 0x000fe20000000a00 */
[----:B------:R-:W-:Y:S01]  /*9760*/  ISETP.NE.U32.AND P1, PT, R171, RZ, PT ;  /* 0x000000ffab00720c */ /* 0x000fe20003f25070 */
[----:B------:R-:W-:Y:S02]  /*9770*/  UISETP.NE.U32.AND UP0, UPT, UR4, URZ, UPT ;  /* 0x0000003f0400728c */ /* 0x000fe4000bf05070 */
[----:B------:R-:W-:Y:S02]  /*9780*/  ISETP.NE.U32.AND P3, PT, RZ, UR4, PT ;  /* 0x00000004ff007c0c */ /* 0x000fe4000bf65070 */
[----:B------:R-:W-:Y:S01]  /*9790*/  ISETP.NE.AND.EX P5, PT, R172, RZ, PT, P1 ;  /* 0x000000ffac00720c */ /* 0x000fe20003fa5310 */
[----:B------:R-:W-:Y:S02]  /*97a0*/  UISETP.NE.AND.EX UP0, UPT, UR5, URZ, UPT, UP0 ;  /* 0x0000003f0500728c */ /* 0x000fe4000bf05300 */
[----:B------:R-:W-:Y:S02]  /*97b0*/  ISETP.NE.AND.EX P3, PT, RZ, UR5, PT, P3 ;  /* 0x00000005ff007c0c */ /* 0x000fe4000bf65330 */
[----:B------:R-:W-:-:S02]  /*97c0*/  PLOP3.LUT P0, PT, PT, PT, PT, 0x8, 0x0 ;  /* 0x000000000000781c */ /* 0x000fc40003f0e170 */
[----:B------:R-:W-:-:S04]  /*97d0*/  PLOP3.LUT P4, PT, PT, PT, UP0, 0x80, 0x0 ;  /* 0x000000000000781c */ /* 0x000fc80003f8f008 */
[----:B------:R-:W-:-:S05]  /*97e0*/  PLOP3.LUT P4, PT, P4, PT, PT, 0x8, 0x0 ;  /* 0x000000000000781c */ /* 0x000fca000278e170 */
[----:B------:R-:W-:Y:S08]  /*97f0*/  @P3 BRA P5, `(.L_x_40) ;  /* 0x0000000000283947 */ /* 0x000ff00002800000 */
[----:B------:R-:W-:Y:S04]  /*9800*/  BSSY B0, `(.L_x_40) ;  /* 0x0000009000007945 */ /* 0x000fe80003800000 */
[----:B------:R-:W-:Y:S05]  /*9810*/  @!P2 BRA `(.L_x_41) ;  /* 0x000000000018a947 */ /* 0x000fea0003800000 */
[----:B-1----:R-:W3:Y:S01]  /*9820*/  LDL R0, [R1+0x20c] ;  /* 0x00020c0001007983 */ /* 0x002ee20000100800 */
[----:B------:R-:W-:Y:S02]  /*9830*/  PLOP3.LUT P0, PT, P4, PT, PT, 0x80, 0x0 ;  /* 0x000000000000781c */ /* 0x000fe4000270f070 */
[----:B---3--:R-:W-:-:S13]  /*9840*/  LOP3.LUT P3, RZ, R0, 0xff, RZ, 0xc0, !PT ;  /* 0x000000ff00ff7812 */ /* 0x008fda000786c0ff */
[----:B------:R-:W-:Y:S05]  /*9850*/  @!P3 BRA `(.L_x_42) ;  /* 0x00000000000cb947 */ /* 0x000fea0003800000 */
[----:B-----5:R-:W-:Y:S01]  /*9860*/  FSETP.EQ.AND P0, PT, R16, RZ, PT ;  /* 0x000000ff1000720b */ /* 0x020fe20003f02000 */
[----:B------:R-:W-:-:S12]  /*9870*/  BRA `(.L_x_42) ;  /* 0x0000000000047947 */ /* 0x000fd80003800000 */
.L_x_41:
[----:B-----5:R-:W-:-:S13]  /*9880*/  FSETP.EQ.AND P0, PT, R16, RZ, PT ;  /* 0x000000ff1000720b */ /* 0x020fda0003f02000 */
.L_x_42:
[----:B------:R-:W-:Y:S05]  /*9890*/  BSYNC B0 ;  /* 0x0000000000007941 */ /* 0x000fea0003800000 */
.L_x_40:
[----:B------:R-:W-:Y:S04]  /*98a0*/  BSSY B0, `(.L_x_43) ;  /* 0x0000008000007945 */ /* 0x000fe80003800000 */
[----:B------:R-:W-:Y:S05]  /*98b0*/  @!P2 BRA `(.L_x_44) ;  /* 0x000000000014a947 */ /* 0x000fea0003800000 */
[----:B-1----:R-:W3:Y:S02]  /*98c0*/  LDL R0, [R1+0x20c] ;  /* 0x00020c0001007983 */ /* 0x002ee40000100800 */
[----:B---3--:R-:W-:-:S13]  /*98d0*/  LOP3.LUT P2, RZ, R0, 0xff, RZ, 0xc0, !PT ;  /* 0x000000ff00ff7812 */ /* 0x008fda000784c0ff */
[----:B------:R-:W-:Y:S05]  /*98e0*/  @!P2 BRA `(.L_x_45) ;  /* 0x00000000000ca947 */ /* 0x000fea0003800000 */
[----:B-----5:R-:W-:Y:S01]  /*98f0*/  FSETP.EQ.AND P4, PT, R16, RZ, PT ;  /* 0x000000ff1000720b */ /* 0x020fe20003f82000 */
[----:B------:R-:W-:-:S12]  /*9900*/  BRA `(.L_x_45) ;  /* 0x0000000000047947 */ /* 0x000fd80003800000 */
.L_x_44:
[----:B-----5:R-:W-:-:S13]  /*9910*/  FSETP.EQ.AND P4, PT, R16, RZ, PT ;  /* 0x000000ff1000720b */ /* 0x020fda0003f82000 */
.L_x_45:
[----:B------:R-:W-:Y:S05]  /*9920*/  BSYNC B0 ;  /* 0x0000000000007941 */ /* 0x000fea0003800000 */
.L_x_43:
[----:B------:R-:W-:Y:S01]  /*9930*/  BSSY B0, `(.L_x_46) ;  /* 0x0000024000007945 */ /* 0x000fe20003800000 */
[----:B-1----:R-:W-:Y:S02]  /*9940*/  MOV R0, RZ ;  /* 0x000000ff00007202 */ /* 0x002fe40000000f00 */
[----:B------:R-:W-:Y:S02]  /*9950*/  CS2R R8, SRZ ;  /* 0x0000000000087805 */ /* 0x000fe4000001ff00 */
[----:B------:R-:W-:Y:S02]  /*9960*/  CS2R R10, SRZ ;  /* 0x00000000000a7805 */ /* 0x000fe4000001ff00 */
[----:B------:R-:W-:Y:S02]  /*9970*/  CS2R R4, SRZ ;  /* 0x0000000000047805 */ /* 0x000fe4000001ff00 */
[----:B------:R-:W-:Y:S01]  /*9980*/  CS2R R6, SRZ ;  /* 0x0000000000067805 */ /* 0x000fe2000001ff00 */
[----:B------:R-:W-:Y:S06]  /*9990*/  @P0 BRA `(.L_x_47) ;  /* 0x0000000000740947 */ /* 0x000fec0003800000 */
[----:B------:R-:W-:-:S13]  /*99a0*/  ISETP.NE.AND P2, PT, R22, 0x3, PT ;  /* 0x000000031600780c */ /* 0x000fda0003f45270 */
[----:B------:R-:W-:Y:S05]  /*99b0*/  @!P2 BRA `(.L_x_48) ;  /* 0x000000000004a947 */ /* 0x000fea0003800000 */
[----:B------:R-:W-:Y:S01]  /*99c0*/  BPT.TRAP 0x1 ;  /* 0x000000040000795c */ /* 0x000fe20000300000 */
.L_x_48:
[----:B------:R-:W-:-:S04]  /*99d0*/  SHF.L.U32 R0, RZ, 0x1f, RZ ;  /* 0x0000001fff007819 */ /* 0x000fc800000006ff */
[----:B------:R-:W1:Y:S02]  /*99e0*/  SYNCS.PHASECHK.TRANS64.TRYWAIT P2, [UR49+0x30], R0 ;  /* 0x00003000ff0075a7 */ /* 0x000e640008040171 */
[----:B-1----:R-:W-:Y:S05]  /*99f0*/  @!P2 BRA `(.L_x_49) ;  /* 0x000002500048a947 */ /* 0x002fea0003800000 */
.L_x_368:
[----:B-1----:R-:W-:Y:S01]  /*9a00*/  IMAD.MOV.U32 R0, RZ, RZ, 0x1 ;  /* 0x00000001ff007424 */ /* 0x002fe200078e00ff */
[----:B------:R-:W-:Y:S02]  /*9a10*/  CS2R R8, SRZ ;  /* 0x0000000000087805 */ /* 0x000fe4000001ff00 */
[----:B------:R-:W-:Y:S02]  /*9a20*/  CS2R R10, SRZ ;  /* 0x00000000000a7805 */ /* 0x000fe4000001ff00 */
[----:B------:R-:W-:Y:S02]  /*9a30*/  CS2R R4, SRZ ;  /* 0x0000000000047805 */ /* 0x000fe4000001ff00 */
[----:B------:R-:W-:Y:S01]  /*9a40*/  CS2R R6, SRZ ;  /* 0x0000000000067805 */ /* 0x000fe2000001ff00 */
[----:B------:R-:W-:Y:S06]  /*9a50*/  @P4 BRA `(.L_x_47) ;  /* 0x0000000000444947 */ /* 0x000fec0003800000 */
[----:B------:R-:W2:Y:S01]  /*9a60*/  S2R R12, SR_TID.X ;  /* 0x00000000000c7919 */ /* 0x000ea20000002100 */
[----:B------:R-:W-:Y:S05]  /*9a70*/  WARPSYNC.ALL ;  /* 0x0000000000007948 */ /* 0x000fea0003800000 */
[C---:B--2---:R-:W-:Y:S02]  /*9a80*/  SHF.L.U32 R2, R12.reuse, 0x4, RZ ;  /* 0x000000040c027819 */ /* 0x044fe400000006ff */
[----:B------:R-:W-:Y:S02]  /*9a90*/  SHF.L.U32 R3, R12, 0x5, RZ ;  /* 0x000000050c037819 */ /* 0x000fe400000006ff */
[----:B------:R-:W-:-:S02]  /*9aa0*/  LOP3.LUT R2, R2, 0xe00, RZ, 0xc0, !PT ;  /* 0x00000e0002027812 */ /* 0x000fc400078ec0ff */
[----:B------:R-:W-:Y:S02]  /*9ab0*/  LOP3.LUT R8, R3, 0xc0, RZ, 0xc0, !PT ;  /* 0x000000c003087812 */ /* 0x000fe400078ec0ff */
[----:B------:R-:W-:-:S04]  /*9ac0*/  LOP3.LUT R2, R2, 0x20, R3, 0xf8, !PT ;  /* 0x0000002002027812 */ /* 0x000fc800078ef803 */
[----:B------:R-:W-:Y:S02]  /*9ad0*/  LOP3.LUT R2, R2, 0x100, R3, 0xf8, !PT ;  /* 0x0000010002027812 */ /* 0x000fe400078ef803 */
[----:B------:R-:W-:-:S04]  /*9ae0*/  SHF.R.U32.HI R3, RZ, 0x1, R12 ;  /* 0x00000001ff037819 */ /* 0x000fc8000001160c */
[----:B------:R-:W-:Y:S01]  /*9af0*/  LOP3.LUT R8, R8, 0x8, R3, 0xf8, !PT ;  /* 0x0000000808087812 */ /* 0x000fe200078ef803 */
[----:B------:R-:W-:-:S05]  /*9b00*/  IMAD.SHL.U32 R3, R12, 0x4, RZ ;  /* 0x000000040c037824 */ /* 0x000fca00078e00ff */
[----:B------:R-:W-:-:S04]  /*9b10*/  LOP3.LUT R8, R8, 0x18, R3, 0x78, !PT ;  /* 0x0000001808087812 */ /* 0x000fc800078e7803 */
[----:B------:R-:W-:-:S04]  /*9b20*/  LOP3.LUT R8, R2, R8, RZ, 0xfc, !PT ;  /* 0x0000000802087212 */ /* 0x000fc800078efcff */
[----:B------:R-:W-:-:S04]  /*9b30*/  LEA R8, R8, UR49, 0x1 ;  /* 0x0000003108087c11 */ /* 0x000fc8000f8e08ff */
[----:B------:R-:W-:Y:S02]  /*9b40*/  LEA R4, R156, R8, 0x1 ;  /* 0x000000089c047211 */ /* 0x000fe400078e08ff */
[----:B------:R-:W1:Y:S04]  /*9b50*/  LDSM.16.M88.4 R8, [R8+0x200] ;  /* 0x000200000808783b */ /* 0x000e680000000200 */
[----:B------:R-:W3:Y:S02]  /*9b60*/  LDSM.16.M88.4 R4, [R4+0x200] ;  /* 0x000200000404783b */ /* 0x000ee40000000200 */
.L_x_47:
[----:B------:R-:W-:Y:S05]  /*9b70*/  BSYNC B0 ;  /* 0x0000000000007941 */ /* 0x000fea0003800000 */
.L_x_46:
[----:B------:R-:W4:Y:S04]  /*9b80*/  LDL.LU R13, [R1+0x8] ;  /* 0x00000800010d7983 */ /* 0x000f280000300800 */
[----:B------:R-:W3:Y:S04]  /*9b90*/  LDL.LU R18, [R1+0x10] ;  /* 0x0000100001127983 */ /* 0x000ee80000300800 */
[----:B------:R-:W3:Y:S04]  /*9ba0*/  LDL.LU R15, [R1+0x14] ;  /* 0x00001400010f7983 */ /* 0x000ee80000300800 */
[----:B------:R-:W3:Y:S04]  /*9bb0*/  LDL.LU R163, [R1+0x18] ;  /* 0x0000180001a37983 */ /* 0x000ee80000300800 */
[----:B------:R-:W3:Y:S04]  /*9bc0*/  LDL.LU R152, [R1+0x1c] ;  /* 0x00001c0001987983 */ /* 0x000ee80000300800 */
[----:B------:R-:W3:Y:S04]  /*9bd0*/  LDL.LU R23, [R1] ;  /* 0x0000000001177983 */ /* 0x000ee80000300800 */
[----:B------:R-:W3:Y:S04]  /*9be0*/  LDL.LU R153, [R1+0x4] ;  /* 0x0000040001997983 */ /* 0x000ee80000300800 */
[----:B------:R-:W3:Y:S04]  /*9bf0*/  LDL.LU R155, [R1+0x24] ;  /* 0x00002400019b7983 */ /* 0x000ee80000300800 */
[----:B------:R-:W3:Y:S04]  /*9c00*/  LDL.LU R162, [R1+0x28] ;  /* 0x0000280001a27983 */ /* 0x000ee80000300800 */
[----:B------:R-:W3:Y:S04]  /*9c10*/  LDL.LU R161, [R1+0x2c] ;  /* 0x00002c0001a17983 */ /* 0x000ee80000300800 */
[----:B------:R-:W3:Y:S04]  /*9c20*/  LDL.LU R157, [R1+0x30] ;  /* 0x00003000019d7983 */ /* 0x000ee80000300800 */
[----:B------:R-:W3:Y:S04]  /*9c30*/  LDL.LU R160, [R1+0x34] ;  /* 0x0000340001a07983 */ /* 0x000ee80000300800 */
[----:B------:R-:W3:Y:S04]  /*9c40*/  LDL.LU R159, [R1+0x38] ;  /* 0x00003800019f7983 */ /* 0x000ee80000300800 */
[----:B------:R-:W3:Y:S04]  /*9c50*/  LDL.LU R158, [R1+0x3c] ;  /* 0x00003c00019e7983 */ /* 0x000ee80000300800 */
[----:B------:R-:W3:Y:S01]  /*9c60*/  LDL.LU R19, [R1+0xc] ;  /* 0x00000c0001137983 */ /* 0x000ee20000300800 */
[----:B------:R-:W2:Y:S01]  /*9c70*/  S2R R14, SR_TID.X ;  /* 0x00000000000e7919 */ /* 0x000ea20000002100 */
[----:B-1----:R-:W-:-:S05]  /*9c80*/  SHF.L.U32 R21, R9, 0x10, RZ ;  /* 0x0000001009157819 */ /* 0x002fca00000006ff */
[----:B-----5:R-:W-:Y:S01]  /*9c90*/  FMUL R21, R16, R21 ;  /* 0x0000001510157220 */ /* 0x020fe20000400000 */
[C---:B--2---:R-:W-:Y:S01]  /*9ca0*/  SHF.L.U32 R2, R14.reuse, 0x4, RZ ;  /* 0x000000040e027819 */ /* 0x044fe200000006ff */
[----:B------:R-:W-:-:S03]  /*9cb0*/  IMAD.SHL.U32 R12, R14, 0x20, RZ ;  /* 0x000000200e0c7824 */ /* 0x000fc600078e00ff */
[----:B------:R-:W-:-:S04]  /*9cc0*/  LOP3.LUT R2, R2, 0xe00, RZ, 0xc0, !PT ;  /* 0x00000e0002027812 */ /* 0x000fc800078ec0ff */
[----:B------:R-:W-:-:S04]  /*9cd0*/  LOP3.LUT R2, R2, 0x20, R12, 0xf8, !PT ;  /* 0x0000002002027812 */ /* 0x000fc800078ef80c */
[----:B------:R-:W-:Y:S02]  /*9ce0*/  LOP3.LUT R3, R2, 0x100, R12, 0xf8, !PT ;  /* 0x0000010002037812 */ /* 0x000fe400078ef80c */
[----:B------:R-:W-:Y:S02]  /*9cf0*/  LOP3.LUT R2, R12, 0xc0, RZ, 0xc0, !PT ;  /* 0x000000c00c027812 */ /* 0x000fe400078ec0ff */
[----:B------:R-:W-:-:S04]  /*9d00*/  SHF.R.U32.HI R12, RZ, 0x1, R14 ;  /* 0x00000001ff0c7819 */ /* 0x000fc8000001160e */
[----:B------:R-:W-:Y:S02]  /*9d10*/  LOP3.LUT R2, R2, 0x8, R12, 0xf8, !PT ;  /* 0x0000000802027812 */ /* 0x000fe400078ef80c */
[----:B------:R-:W-:-:S04]  /*9d20*/  SHF.L.U32 R12, R14, 0x2, RZ ;  /* 0x000000020e0c7819 */ /* 0x000fc800000006ff */
[----:B------:R-:W-:-:S04]  /*9d30*/  LOP3.LUT R2, R2, 0x18, R12, 0x78, !PT ;  /* 0x0000001802027812 */ /* 0x000fc800078e780c */
[----:B------:R-:W-:Y:S01]  /*9d40*/  LOP3.LUT R154, R3, R2, RZ, 0xfc, !PT ;  /* 0x00000002039a7212 */ /* 0x000fe200078efcff */
[----:B------:R-:W-:Y:S01]  /*9d50*/  IMAD.MOV.U32 R170, RZ, RZ, 0x38eb4c3a ;  /* 0x38eb4c3affaa7424 */ /* 0x000fe200078e00ff */
[----:B------:R-:W-:Y:S02]  /*9d60*/  MOV R169, 0x3aae005b ;  /* 0x3aae005b00a97802 */ /* 0x000fe40000000f00 */
[----:B------:R-:W-:Y:S01]  /*9d70*/  MOV R168, 0x3c09919f ;  /* 0x3c09919f00a87802 */ /* 0x000fe20000000f00 */
[----:B------:R-:W-:Y:S01]  /*9d80*/  IMAD.MOV.U32 R167, RZ, RZ, 0x3d24d99a ;  /* 0x3d24d99affa77424 */ /* 0x000fe200078e00ff */
[----:B------:R-:W-:Y:S02]  /*9d90*/  MOV R166, 0x3e235519 ;  /* 0x3e23551900a67802 */ /* 0x000fe40000000f00 */
[----:B------:R-:W-:Y:S01]  /*9da0*/  MOV R165, 0x3f69b4f9 ;  /* 0x3f69b4f900a57802 */ /* 0x000fe20000000f00 */
[----:B------:R-:W-:Y:S01]  /*9db0*/  IMAD.MOV.U32 R164, RZ, RZ, 0x3f210a14 ;  /* 0x3f210a14ffa47424 */ /* 0x000fe200078e00ff */
[----:B------:R-:W-:-:S05]  /*9dc0*/  LOP3.LUT R9, R9, 0xffff0000, RZ, 0xc0, !PT ;  /* 0xffff000009097812 */ /* 0x000fca00078ec0ff */
[----:B------:R-:W-:Y:S01]  /*9dd0*/  FMUL R20, R16, R9 ;  /* 0x0000000910147220 */ /* 0x000fe20000400000 */
[----:B----4-:R-:W-:-:S04]  /*9de0*/  FFMA R12, R17, R13, R21 ;  /* 0x0000000d110c7223 */ /* 0x010fc80000000015 */
[----:B------:R-:W-:-:S04]  /*9df0*/  FMUL R3, R12, 0.70710676908493041992 ;  /* 0x3f3504f30c037820 */ /* 0x000fc80000400000 */
[C---:B------:R-:W-:Y:S01]  /*9e00*/  FMUL R2, R3.reuse, R3 ;  /* 0x0000000303027220 */ /* 0x040fe20000400000 */
[----:B------:R-:W-:-:S04]  /*9e10*/  FSETP.GE.AND P2, PT, |R3|, 1.0029599666595458984, PT ;  /* 0x3f8060fe0300780b */ /* 0x000fc80003f46200 */
[----:B------:R-:W-:Y:S02]  /*9e20*/  FSEL R2, |R3|, R2, P2 ;  /* 0x0000000203027208 */ /* 0x000fe40001000200 */
[----:B------:R-:W-:Y:S02]  /*9e30*/  FSEL R14, R170, 8.4834944573231041431e-05, P2 ;  /* 0x38b1e96aaa0e7808 */ /* 0x000fe40001000000 */
[----:B------:R-:W-:-:S05]  /*9e40*/  FSEL R13, -R169, -0.00082130916416645050049, P2 ;  /* 0xba574d20a90d7808 */ /* 0x000fca0001000100 */
[----:B------:R-:W-:Y:S01]  /*9e50*/  FFMA R14, R2, R14, R13 ;  /* 0x0000000e020e7223 */ /* 0x000fe2000000000d */
[----:B------:R-:W-:-:S05]  /*9e60*/  FSEL R13, R168, 0.0052134888246655464172, P2 ;  /* 0x3baad5eaa80d7808 */ /* 0x000fca0001000000 */
[----:B------:R-:W-:Y:S01]  /*9e70*/  FFMA R14, R2, R14, R13 ;  /* 0x0000000e020e7223 */ /* 0x000fe2000000000d */
[----:B------:R-:W-:-:S05]  /*9e80*/  FSEL R13, -R167, -0.026868773624300956726, P2 ;  /* 0xbcdc1be7a70d7808 */ /* 0x000fca0001000100 */
[----:B------:R-:W-:Y:S01]  /*9e90*/  FFMA R14, R2, R14, R13 ;  /* 0x0000000e020e7223 */ /* 0x000fe2000000000d */
[----:B------:R-:W-:-:S05]  /*9ea0*/  FSEL R13, R166, 0.11284004896879196167, P2 ;  /* 0x3de718afa60d7808 */ /* 0x000fca0001000000 */
[----:B------:R-:W-:Y:S01]  /*9eb0*/  FFMA R14, R2, R14, R13 ;  /* 0x0000000e020e7223 */ /* 0x000fe2000000000d */
[----:B------:R-:W-:-:S05]  /*9ec0*/  FSEL R13, R165, -0.37612664699554443359, P2 ;  /* 0xbec093aca50d7808 */ /* 0x000fca0001000000 */
[----:B------:R-:W-:Y:S01]  /*9ed0*/  FFMA R14, R2, R14, R13 ;  /* 0x0000000e020e7223 */ /* 0x000fe2000000000d */
[----:B------:R-:W-:-:S05]  /*9ee0*/  FSEL R13, R164, 0.12837915122509002686, P2 ;  /* 0x3e0375d3a40d7808 */ /* 0x000fca0001000000 */
[----:B------:R-:W-:Y:S01]  /*9ef0*/  FFMA R13, R2, R14, R13 ;  /* 0x0000000e020d7223 */ /* 0x000fe2000000000d */
[----:B------:R-:W-:-:S05]  /*9f00*/  FSEL R2, -|R3|, R3, P2 ;  /* 0x0000000303027208 */ /* 0x000fca0001000300 */
[----:B------:R-:W-:-:S04]  /*9f10*/  FFMA R2, R13, R2, R2 ;  /* 0x000000020d027223 */ /* 0x000fc80000000002 */
[----:B------:R-:W1:Y:S01]  /*9f20*/  @P2 MUFU.EX2 R13, R2 ;  /* 0x00000002000d2308 */ /* 0x000e620000000800 */
[----:B---3--:R-:W-:Y:S01]  /*9f30*/  FFMA R9, R17, R19, R20 ;  /* 0x0000001311097223 */ /* 0x008fe20000000014 */
[----:B------:R-:W-:Y:S01]  /*9f40*/  FMUL R12, R12, 0.5 ;  /* 0x3f0000000c0c7820 */ /* 0x000fe20000400000 */
[----:B-1----:R-:W-:-:S05]  /*9f50*/  @P2 FADD R13, -R13, 1 ;  /* 0x3f8000000d0d2421 */ /* 0x002fca0000000100 */
[----:B------:R-:W-:Y:S01]  /*9f60*/  @P2 LOP3.LUT R2, R13, 0x80000000, R3, 0xb8, !PT ;  /* 0x800000000d022812 */ /* 0x000fe200078eb803 */
[----:B------:R-:W-:-:S04]  /*9f70*/  FMUL R3, R9, 0.70710676908493041992 ;  /* 0x3f3504f309037820 */ /* 0x000fc80000400000 */
[----:B------:R-:W-:Y:S01]  /*9f80*/  FADD R2, R2, 1 ;  /* 0x3f80000002027421 */ /* 0x000fe20000000000 */
[----:B------:R-:W-:-:S03]  /*9f90*/  FSETP.GE.AND P2, PT, |R3|, 1.0029599666595458984, PT ;  /* 0x3f8060fe0300780b */ /* 0x000fc60003f46200 */
[----:B------:R-:W-:Y:S01]  /*9fa0*/  FMUL R14, R2, R12 ;  /* 0x0000000c020e7220 */ /* 0x000fe20000400000 */
[----:B------:R-:W-:Y:S01]  /*9fb0*/  FMUL R2, R3, R3 ;  /* 0x0000000303027220 */ /* 0x000fe20000400000 */
[----:B------:R-:W-:Y:S02]  /*9fc0*/  FSEL R13, R170, 8.4834944573231041431e-05, P2 ;  /* 0x38b1e96aaa0d7808 */ /* 0x000fe40001000000 */
[----:B------:R-:W-:Y:S02]  /*9fd0*/  FSEL R12, -R169, -0.00082130916416645050049, P2 ;  /* 0xba574d20a90c7808 */ /* 0x000fe40001000100 */
[----:B------:R-:W-:-:S05]  /*9fe0*/  FSEL R2, |R3|, R2, P2 ;  /* 0x0000000203027208 */ /* 0x000fca0001000200 */
        /* <DEDUP_REMOVED lines=14> */
[----:B------:R-:W-:-:S05]  /*a0d0*/  SHF.L.U32 R19, R10, 0x10, RZ ;  /* 0x000000100a137819 */ /* 0x000fca00000006ff */
[----:B------:R-:W-:Y:S01]  /*a0e0*/  FMUL R19, R16, R19 ;  /* 0x0000001310137220 */ /* 0x000fe20000400000 */
[----:B------:R-:W-:Y:S01]  /*a0f0*/  FMUL R9, R9, 0.5 ;  /* 0x3f00000009097820 */ /* 0x000fe20000400000 */
[----:B-1----:R-:W-:-:S05]  /*a100*/  @P2 FADD R12, -R12, 1 ;  /* 0x3f8000000c0c2421 */ /* 0x002fca0000000100 */
[----:B------:R-:W-:Y:S01]  /*a110*/  @P2 LOP3.LUT R2, R12, 0x80000000, R3, 0xb8, !PT ;  /* 0x800000000c022812 */ /* 0x000fe200078eb803 */
[----:B------:R-:W-:-:S04]  /*a120*/  FFMA R12, R17, R18, R19 ;  /* 0x00000012110c7223 */ /* 0x000fc80000000013 */
[----:B------:R-:W-:Y:S01]  /*a130*/  FADD R2, R2, 1 ;  /* 0x3f80000002027421 */ /* 0x000fe20000000000 */
[----:B------:R-:W-:-:S03]  /*a140*/  FMUL R3, R12, 0.70710676908493041992 ;  /* 0x3f3504f30c037820 */ /* 0x000fc60000400000 */
[----:B------:R-:W-:Y:S01]  /*a150*/  FMUL R9, R2, R9 ;  /* 0x0000000902097220 */ /* 0x000fe20000400000 */
[C---:B------:R-:W-:Y:S01]  /*a160*/  FMUL R2, R3.reuse, R3 ;  /* 0x0000000303027220 */ /* 0x040fe20000400000 */
[----:B------:R-:W-:-:S03]  /*a170*/  FSETP.GE.AND P2, PT, |R3|, 1.0029599666595458984, PT ;  /* 0x3f8060fe0300780b */ /* 0x000fc60003f46200 */
[----:B------:R-:W-:Y:S02]  /*a180*/  F2FP.BF16.F32.PACK_AB R9, R9, R14 ;  /* 0x0000000e0909723e */ /* 0x000fe400000010ff */
        /* <DEDUP_REMOVED lines=17> */
[----:B------:R-:W-:-:S05]  /*a2a0*/  LOP3.LUT R10, R10, 0xffff0000, RZ, 0xc0, !PT ;  /* 0xffff00000a0a7812 */ /* 0x000fca00078ec0ff */
[----:B------:R-:W-:Y:S01]  /*a2b0*/  FMUL R18, R16, R10 ;  /* 0x0000000a10127220 */ /* 0x000fe20000400000 */
[----:B------:R-:W-:-:S03]  /*a2c0*/  FMUL R12, R12, 0.5 ;  /* 0x3f0000000c0c7820 */ /* 0x000fc60000400000 */
[----:B------:R-:W-:Y:S01]  /*a2d0*/  FFMA R10, R17, R15, R18 ;  /* 0x0000000f110a7223 */ /* 0x000fe20000000012 */
        /* <DEDUP_REMOVED lines=29> */
[----:B------:R-:W-:Y:S02]  /*a4b0*/  FFMA R12, R17, R163, R15 ;  /* 0x000000a3110c7223 */ /* 0x000fe4000000000f */
[----:B------:R-:W2:Y:S02]  /*a4c0*/  LDL.LU R163, [R1+0x20] ;  /* 0x0000200001a37983 */ /* 0x000ea40000300800 */
        /* <DEDUP_REMOVED lines=51> */
[----:B------:R-:W-:-:S04]  /*a800*/  IMAD.U32 R13, R8, 0x10000, RZ ;  /* 0x00010000080d7824 */ /* 0x000fc800078e00ff */
        /* <DEDUP_REMOVED lines=10> */
[----:B------:R-:W-:-:S03]  /*a8b0*/  FSEL R12, -R169, -0.00082130916416645050049, P2 ;  /* 0xba574d20a90c7808 */ /* 0x000fc60001000100 */
[----:B------:R-:W-:Y:S02]  /*a8c0*/  F2FP.BF16.F32.PACK_AB R11, R11, R152 ;  /* 0x000000980b0b723e */ /* 0x000fe400000010ff */
[----:B------:R-:W-:Y:S02]  /*a8d0*/  FSEL R2, |R3|, R2, P2 ;  /* 0x0000000203027208 */ /* 0x000fe40001000200 */
[----:B------:R-:W-:-:S05]  /*a8e0*/  FSEL R152, R170, 8.4834944573231041431e-05, P2 ;  /* 0x38b1e96aaa987808 */ /* 0x000fca0001000000 */
        /* <DEDUP_REMOVED lines=14> */
[----:B------:R-:W-:Y:S01]  /*a9d0*/  LOP3.LUT R8, R8, 0xffff0000, RZ, 0xc0, !PT ;  /* 0xffff000008087812 */ /* 0x000fe200078ec0ff */
[----:B------:R-:W-:Y:S01]  /*a9e0*/  FMUL R23, R23, 0.5 ;  /* 0x3f00000017177820 */ /* 0x000fe20000400000 */
[----:B-1----:R-:W-:-:S05]  /*a9f0*/  @P2 FADD R12, -R12, 1 ;  /* 0x3f8000000c0c2421 */ /* 0x002fca0000000100 */
[----:B------:R-:W-:Y:S01]  /*aa00*/  @P2 LOP3.LUT R2, R12, 0x80000000, R3, 0xb8, !PT ;  /* 0x800000000c022812 */ /* 0x000fe200078eb803 */
[----:B------:R-:W-:-:S04]  /*aa10*/  FMUL R12, R16, R8 ;  /* 0x00000008100c7220 */ /* 0x000fc80000400000 */
[----:B------:R-:W-:Y:S01]  /*aa20*/  FFMA R8, R17, R153, R12 ;  /* 0x0000009911087223 */ /* 0x000fe2000000000c */
[----:B------:R-:W-:-:S03]  /*aa30*/  FADD R2, R2, 1 ;  /* 0x3f80000002027421 */ /* 0x000fc60000000000 */
[----:B------:R-:W-:Y:S01]  /*aa40*/  FMUL R3, R8, 0.70710676908493041992 ;  /* 0x3f3504f308037820 */ /* 0x000fe20000400000 */
[----:B------:R-:W-:-:S03]  /*aa50*/  FMUL R153, R2, R23 ;  /* 0x0000001702997220 */ /* 0x000fc60000400000 */
        /* <DEDUP_REMOVED lines=18> */
[----:B------:R-:W1:Y:S02]  /*ab80*/  @P2 MUFU.EX2 R23, R2 ;  /* 0x0000000200172308 */ /* 0x000e640000000800 */
[----:B-1----:R-:W-:-:S05]  /*ab90*/  @P2 FADD R23, -R23, 1 ;  /* 0x3f80000017172421 */ /* 0x002fca0000000100 */
[----:B------:R-:W-:Y:S01]  /*aba0*/  @P2 LOP3.LUT R2, R23, 0x80000000, R3, 0xb8, !PT ;  /* 0x8000000017022812 */ /* 0x000fe200078eb803 */
[----:B------:R-:W-:-:S04]  /*abb0*/  FMUL R3, R8, 0.5 ;  /* 0x3f00000008037820 */ /* 0x000fc80000400000 */
[----:B------:R-:W-:-:S04]  /*abc0*/  FADD R8, R2, 1 ;  /* 0x3f80000002087421 */ /* 0x000fc80000000000 */
[----:B------:R-:W-:Y:S01]  /*abd0*/  FMUL R8, R8, R3 ;  /* 0x0000000308087220 */ /* 0x000fe20000400000 */
[----:B------:R-:W-:-:S04]  /*abe0*/  LEA R23, R154, UR49, 0x1 ;  /* 0x000000319a177c11 */ /* 0x000fc8000f8e08ff */
[----:B------:R-:W-:Y:S01]  /*abf0*/  F2FP.BF16.F32.PACK_AB R8, R8, R153 ;  /* 0x000000990808723e */ /* 0x000fe200000010ff */
[----:B------:R-:W-:Y:S05]  /*ac00*/  WARPSYNC.ALL ;  /* 0x0000000000007948 */ /* 0x000fea0003800000 */
[----:B------:R1:W-:Y:S02]  /*ac10*/  STSM.16.M88.4 [R23+0x200], R8 ;  /* 0x0002000817007844 */ /* 0x0003e40000000200 */
[----:B-1----:R-:W-:-:S05]  /*ac20*/  SHF.L.U32 R11, R4, 0x10, RZ ;  /* 0x00000010040b7819 */ /* 0x002fca00000006ff */
[----:B------:R-:W-:-:S04]  /*ac30*/  FMUL R11, R16, R11 ;  /* 0x0000000b100b7220 */ /* 0x000fc80000400000 */
[----:B--2---:R-:W-:-:S04]  /*ac40*/  FFMA R152, R17, R163, R11 ;  /* 0x000000a311987223 */ /* 0x004fc8000000000b */
        /* <DEDUP_REMOVED lines=21> */
[----:B------:R-:W-:-:S04]  /*ada0*/  FMUL R10, R16, R4 ;  /* 0x00000004100a7220 */ /* 0x000fc80000400000 */
[----:B------:R-:W-:Y:S01]  /*adb0*/  FFMA R155, R17, R155, R10 ;  /* 0x0000009b119b7223 */ /* 0x000fe2000000000a */
[----:B-1----:R-:W-:-:S05]  /*adc0*/  @P2 FADD R2, -R2, 1 ;  /* 0x3f80000002022421 */ /* 0x002fca0000000100 */
[----:B------:R-:W-:Y:S01]  /*add0*/  @P2 LOP3.LUT R8, R2, 0x80000000, R3, 0xb8, !PT ;  /* 0x8000000002082812 */ /* 0x000fe200078eb803 */
        /* <DEDUP_REMOVED lines=21> */
[----:B------:R-:W-:-:S04]  /*af30*/  FMUL R9, R16, R9 ;  /* 0x0000000910097220 */ /* 0x000fc80000400000 */
[----:B------:R-:W-:Y:S01]  /*af40*/  FFMA R154, R17, R162, R9 ;  /* 0x000000a2119a7223 */ /* 0x000fe20000000009 */
[----:B-1----:R-:W-:-:S05]  /*af50*/  @P2 FADD R2, -R2, 1 ;  /* 0x3f80000002022421 */ /* 0x002fca0000000100 */
[----:B------:R-:W-:Y:S01]  /*af60*/  @P2 LOP3.LUT R4, R2, 0x80000000, R3, 0xb8, !PT ;  /* 0x8000000002042812 */ /* 0x000fe200078eb803 */
[----:B------:R-:W-:Y:S01]  /*af70*/  FMUL R3, R154, 0.70710676908493041992 ;  /* 0x3f3504f39a037820 */ /* 0x000fe20000400000 */
[----:B------:R-:W-:Y:S01]  /*af80*/  FMUL R152, R152, 0.5 ;  /* 0x3f00000098987820 */ /* 0x000fe20000400000 */
[----:B------:R-:W-:Y:S02]  /*af90*/  FADD R8, R8, 1 ;  /* 0x3f80000008087421 */ /* 0x000fe40000000000 */
[C---:B------:R-:W-:Y:S01]  /*afa0*/  FMUL R2, R3.reuse, R3 ;  /* 0x0000000303027220 */ /* 0x040fe20000400000 */
[----:B------:R-:W-:Y:S01]  /*afb0*/  FSETP.GE.AND P2, PT, |R3|, 1.0029599666595458984, PT ;  /* 0x3f8060fe0300780b */ /* 0x000fe20003f46200 */
[----:B------:R-:W-:-:S03]  /*afc0*/  FMUL R163, R8, R152 ;  /* 0x0000009808a37220 */ /* 0x000fc60000400000 */
        /* <DEDUP_REMOVED lines=12> */
[----:B------:R-:W-:Y:S02]  /*b090*/  FSEL R8, R164, 0.12837915122509002686, P2 ;  /* 0x3e0375d3a4087808 */ /* 0x000fe40001000000 */
[----:B------:R-:W-:-:S03]  /*b0a0*/  FSEL R153, -|R3|, R3, P2 ;  /* 0x0000000303997208 */ /* 0x000fc60001000300 */
[----:B------:R-:W-:-:S04]  /*b0b0*/  FFMA R2, R2, R152, R8 ;  /* 0x0000009802027223 */ /* 0x000fc80000000008 */
[----:B------:R-:W-:-:S04]  /*b0c0*/  FFMA R153, R2, R153, R153 ;  /* 0x0000009902997223 */ /* 0x000fc80000000099 */
[----:B------:R-:W1:Y:S01]  /*b0d0*/  @P2 MUFU.EX2 R2, R153 ;  /* 0x0000009900022308 */ /* 0x000e620000000800 */
[----:B------:R-:W-:-:S05]  /*b0e0*/  LOP3.LUT R5, R5, 0xffff0000, RZ, 0xc0, !PT ;  /* 0xffff000005057812 */ /* 0x000fca00078ec0ff */
[----:B------:R-:W-:Y:S01]  /*b0f0*/  FMUL R8, R16, R5 ;  /* 0x0000000510087220 */ /* 0x000fe20000400000 */
[----:B------:R-:W-:Y:S01]  /*b100*/  FADD R4, R4, 1 ;  /* 0x3f80000004047421 */ /* 0x000fe20000000000 */
[----:B-1----:R-:W-:-:S05]  /*b110*/  @P2 FADD R2, -R2, 1 ;  /* 0x3f80000002022421 */ /* 0x002fca0000000100 */
[----:B------:R-:W-:Y:S01]  /*b120*/  @P2 LOP3.LUT R153, R2, 0x80000000, R3, 0xb8, !PT ;  /* 0x8000000002992812 */ /* 0x000fe200078eb803 */
[----:B------:R-:W-:Y:S01]  /*b130*/  FMUL R2, R155, 0.5 ;  /* 0x3f0000009b027820 */ /* 0x000fe20000400000 */
[----:B------:R-:W-:-:S04]  /*b140*/  FFMA R155, R17, R161, R8 ;  /* 0x000000a1119b7223 */ /* 0x000fc80000000008 */
        /* <DEDUP_REMOVED lines=21> */
[----:B------:R-:W-:-:S04]  /*b2a0*/  IMAD.U32 R5, R6, 0x10000, RZ ;  /* 0x0001000006057824 */ /* 0x000fc800078e00ff */
        /* <DEDUP_REMOVED lines=54> */
[----:B------:R-:W1:Y:S02]  /*b610*/  @P2 MUFU.EX2 R2, R153 ;  /* 0x0000009900022308 */ /* 0x000e640000000800 */
[----:B-1----:R-:W-:-:S05]  /*b620*/  @P2 FADD R2, -R2, 1 ;  /* 0x3f80000002022421 */ /* 0x002fca0000000100 */
[----:B------:R-:W-:Y:S02]  /*b630*/  @P2 LOP3.LUT R153, R2, 0x80000000, R3, 0xb8, !PT ;  /* 0x8000000002992812 */ /* 0x000fe400078eb803 */
[----:B------:R-:W-:Y:S01]  /*b640*/  SHF.L.U32 R3, R7, 0x10, RZ ;  /* 0x0000001007037819 */ /* 0x000fe200000006ff */
[----:B------:R-:W-:-:S04]  /*b650*/  FADD R2, R154, 1 ;  /* 0x3f8000009a027421 */ /* 0x000fc80000000000 */
[----:B------:R-:W-:Y:S01]  /*b660*/  FMUL R3, R16, R3 ;  /* 0x0000000310037220 */ /* 0x000fe20000400000 */
[----:B------:R-:W-:-:S03]  /*b670*/  FMUL R157, R157, 0.5 ;  /* 0x3f0000009d9d7820 */ /* 0x000fc60000400000 */
[----:B------:R-:W-:Y:S01]  /*b680*/  FFMA R154, R17, R159, R3 ;  /* 0x0000009f119a7223 */ /* 0x000fe20000000003 */
[----:B------:R-:W-:-:S03]  /*b690*/  FMUL R159, R2, R157 ;  /* 0x0000009d029f7220 */ /* 0x000fc60000400000 */
        /* <DEDUP_REMOVED lines=21> */
[----:B------:R-:W-:Y:S02]  /*b7f0*/  @P2 LOP3.LUT R152, R2, 0x80000000, R6, 0xb8, !PT ;  /* 0x8000000002982812 */ /* 0x000fe400078eb806 */
[----:B------:R-:W-:Y:S01]  /*b800*/  LOP3.LUT R2, R7, 0xffff0000, RZ, 0xc0, !PT ;  /* 0xffff000007027812 */ /* 0x000fe200078ec0ff */
        /* <DEDUP_REMOVED lines=25> */
[----:B------:R-:W-:Y:S01]  /*b9a0*/  FMUL R153, R153, 0.5 ;  /* 0x3f00000099997820 */ /* 0x000fe20000400000 */
[----:B------:R-:W-:Y:S01]  /*b9b0*/  FADD R152, R152, 1 ;  /* 0x3f80000098987421 */ /* 0x000fe20000000000 */
[----:B-1----:R-:W-:-:S05]  /*b9c0*/  @P2 FADD R155, -R155, 1 ;  /* 0x3f8000009b9b2421 */ /* 0x002fca0000000100 */
[----:B------:R-:W-:Y:S01]  /*b9d0*/  @P2 LOP3.LUT R6, R155, 0x80000000, R7, 0xb8, !PT ;  /* 0x800000009b062812 */ /* 0x000fe200078eb807 */
[----:B------:R-:W-:-:S04]  /*b9e0*/  FMUL R155, R154, 0.5 ;  /* 0x3f0000009a9b7820 */ /* 0x000fc80000400000 */
[----:B------:R-:W-:Y:S01]  /*b9f0*/  FADD R6, R6, 1 ;  /* 0x3f80000006067421 */ /* 0x000fe20000000000 */
[----:B------:R-:W-:-:S03]  /*ba00*/  FMUL R155, R152, R155 ;  /* 0x0000009b989b7220 */ /* 0x000fc60000400000 */
[----:B------:R-:W-:Y:S01]  /*ba10*/  FMUL R6, R6, R153 ;  /* 0x0000009906067220 */ /* 0x000fe20000400000 */
[----:B------:R-:W-:Y:S02]  /*ba20*/  F2FP.BF16.F32.PACK_AB R154, R158, R159 ;  /* 0x0000009f9e9a723e */ /* 0x000fe400000010ff */
[----:B------:R-:W-:Y:S02]  /*ba30*/  F2FP.BF16.F32.PACK_AB R152, R162, R163 ;  /* 0x000000a3a298723e */ /* 0x000fe400000010ff */
[----:B------:R-:W-:Y:S02]  /*ba40*/  F2FP.BF16.F32.PACK_AB R153, R160, R161 ;  /* 0x000000a1a099723e */ /* 0x000fe400000010ff */
[----:B------:R-:W-:Y:S02]  /*ba50*/  F2FP.BF16.F32.PACK_AB R155, R6, R155 ;  /* 0x0000009b069b723e */ /* 0x000fe400000010ff */
[----:B------:R-:W-:-:S05]  /*ba60*/  LEA R159, R156, R23, 0x1 ;  /* 0x000000179c9f7211 */ /* 0x000fca00078e08ff */
[----:B------:R1:W-:Y:S01]  /*ba70*/  STSM.16.M88.4 [R159+0x200], R152 ;  /* 0x000200989f007844 */ /* 0x0003e20000000200 */
[----:B------:R-:W-:Y:S01]  /*ba80*/  @!PT LDS RZ, [RZ] ;  /* 0x00000000fffff984 */ /* 0x000fe20000000800 */
[----:B------:R-:W-:Y:S01]  /*ba90*/  @!PT LDS RZ, [RZ] ;  /* 0x00000000fffff984 */ /* 0x000fe20000000800 */
[----:B------:R-:W-:Y:S01]  /*baa0*/  @!PT LDS RZ, [RZ] ;  /* 0x00000000fffff984 */ /* 0x000fe20000000800 */
[----:B------:R-:W-:Y:S01]  /*bab0*/  @!PT LDS RZ, [RZ] ;  /* 0x00000000fffff984 */ /* 0x000fe20000000800 */
[----:B------:R2:W-:Y:S06]  /*bac0*/  MEMBAR.ALL.CTA ;  /* 0x0000000000007992 */ /* 0x0005ec0000008000 */
[----:B--2---:R-:W2:Y:S02]  /*bad0*/  FENCE.VIEW.ASYNC.S ;  /* 0x00000000000073c6 */ /* 0x004ea40000000000 */
[----:B--2---:R-:W-:Y:S01]  /*bae0*/  BAR.SYNC.DEFER_BLOCKING 0x1, 0x100 ;  /* 0x0044000000007b1d */ /* 0x004fe20000010000 */
[----:B------:R-:W-:-:S05]  /*baf0*/  ISETP.GT.U32.AND P2, PT, R173, 0x3e, PT ;  /* 0x0000003ead00780c */ /* 0x000fca0003f44070 */
[----:B------:R-:W-:Y:S08]  /*bb00*/  BSSY B0, `(.L_x_50) ;  /* 0x0000008000007945 */ /* 0x000ff00003800000 */
[----:B-1----:R-:W-:Y:S05]  /*bb10*/  @P2 BRA `(.L_x_51) ;  /* 0x0000000000182947 */ /* 0x002fea0003800000 */
[----:B------:R-:W-:Y:S02]  /*bb20*/  UIADD3 UR4, UP0, UR50, 0x4f0, URZ ;  /* 0x000004f032047890 */ /* 0x000fe4000ff1e03f */
[----:B------:R-:W-:Y:S02]  /*bb30*/  UIADD3 UR40, UR49, 0x200, URZ ;  /* 0x0000020031287890 */ /* 0x000fe4000fffe03f */
[----:B------:R-:W-:-:S09]  /*bb40*/  UIADD3.X UR5, URZ, UR51, URZ, UP0, !UPT ;  /* 0x000000333f057290 */ /* 0x000fd200087fe43f */
[----:B------:R1:W-:Y:S01]  /*bb50*/  UTMASTG.3D [UR40], [UR4] ;  /* 0x00000028040073b5 */ /* 0x0003e20008010000 */
[----:B------:R0:W-:Y:S01]  /*bb60*/  UTMACMDFLUSH ;  /* 0x00000000000079b7 */ /* 0x0001e20000000000 */
[----:B-1----:R-:W-:-:S04]  /*bb70*/  DEPBAR.LE SB0, 0x1 ;  /* 0x000080400000791a */ /* 0x002fc80000000000 */
.L_x_51:
[----:B------:R-:W-:Y:S05]  /*bb80*/  BSYNC B0 ;  /* 0x0000000000007941 */ /* 0x000fea0003800000 */
.L_x_50:
[----:B------:R-:W-:Y:S01]  /*bb90*/  BAR.SYNC.DEFER_BLOCKING 0x1, 0x100 ;  /* 0x0044000000007b1d */ /* 0x000fe20000010000 */
[----:B------:R-:W-:Y:S01]  /*bba0*/  ISETP.NE.AND P3, PT, RZ, UR39, PT ;  /* 0x00000027ff007c0c */ /* 0x000fe2000bf65270 */
[----:B------:R-:W-:-:S05]  /*bbb0*/  VIADD R157, R23, 0x200 ;  /* 0x00000200179d7836 */ /* 0x000fca0000000000 */
[----:B------:R-:W-:-:S07]  /*bbc0*/  LEA R160, R156, R157, 0x1 ;  /* 0x0000009d9ca07211 */ /* 0x000fce00078e08ff */
[----:B------:R-:W-:Y:S05]  /*bbd0*/  @!P3 BRA `(.L_x_52) ;  /* 0x000000000034b947 */ /* 0x000fea0003800000 */
[----:B------:R-:W-:Y:S04]  /*bbe0*/  BSSY B0, `(.L_x_53) ;  /* 0x0000009000007945 */ /* 0x000fe80003800000 */
[----:B------:R-:W-:Y:S05]  /*bbf0*/  @P0 BRA `(.L_x_54) ;  /* 0x00000000001c0947 */ /* 0x000fea0003800000 */
[----:B------:R-:W-:-:S13]  /*bc00*/  ISETP.NE.AND P3, PT, R22, 0x3, PT ;  /* 0x000000031600780c */ /* 0x000fda0003f65270 */
[----:B------:R-:W-:Y:S05]  /*bc10*/  @!P3 BRA `(.L_x_55) ;  /* 0x000000000004b947 */ /* 0x000fea0003800000 */
[----:B------:R-:W-:Y:S01]  /*bc20*/  BPT.TRAP 0x1 ;  /* 0x000000040000795c */ /* 0x000fe20000300000 */
.L_x_55:
[----:B------:R-:W-:-:S04]  /*bc30*/  ULEA UR4, UR36, UR49, 0x3 ;  /* 0x0000003124047291 */ /* 0x000fc8000f8e183f */
[----:B------:R-:W-:-:S04]  /*bc40*/  UIADD3 UR4, UR4, 0x50, URZ ;  /* 0x0000005004047890 */ /* 0x000fc8000fffe03f */
[----:B------:R-:W-:-:S09]  /*bc50*/  UPRMT UR4, UR48, 0x654, UR4 ;  /* 0x0000065430047896 */ /* 0x000fd20008000004 */
[----:B------:R-:W-:Y:S03]  /*bc60*/  SYNCS.ARRIVE.TRANS64.RED.A1T0 RZ, [UR4], RZ ;  /* 0x000000ffffff79a7 */ /* 0x000fe60008100404 */
.L_x_54:
[----:B------:R-:W-:Y:S05]  /*bc70*/  BSYNC B0 ;  /* 0x0000000000007941 */ /* 0x000fea0003800000 */
.L_x_53:
[----:B------:R-:W-:-:S04]  /*bc80*/  UIADD3 UR36, UR36, 0x1, URZ ;  /* 0x0000000124247890 */ /* 0x000fc8000fffe03f */
[----:B------:R-:W-:-:S04]  /*bc90*/  UISETP.NE.AND UP0, UPT, UR36, 0x4, UPT ;  /* 0x000000042400788c */ /* 0x000fc8000bf05270 */
[----:B------:R-:W-:-:S12]  /*bca0*/  USEL UR36, UR36, URZ, UP0 ;  /* 0x0000003f24247287 */ /* 0x000fd80008000000 */
.L_x_52:
[----:B------:R-:W-:Y:S04]  /*bcb0*/  BSSY B0, `(.L_x_56) ;  /* 0x0000032000007945 */ /* 0x000fe80003800000 */
[----:B------:R-:W-:Y:S05]  /*bcc0*/  @P0 BRA `(.L_x_57) ;  /* 0x0000000000c00947 */ /* 0x000fea0003800000 */
[----:B------:R-:W-:-:S13]  /*bcd0*/  ISETP.NE.AND P3, PT, R22, 0x3, PT ;  /* 0x000000031600780c */ /* 0x000fda0003f65270 */
[----:B------:R-:W-:Y:S05]  /*bce0*/  @!P3 BRA `(.L_x_58) ;  /* 0x000000000004b947 */ /* 0x000fea0003800000 */
[----:B------:R-:W-:Y:S01]  /*bcf0*/  BPT.TRAP 0x1 ;  /* 0x000000040000795c */ /* 0x000fe20000300000 */
.L_x_58:
[----:B------:R-:W-:Y:S01]  /*bd00*/  LEA R6, R0, UR49, 0x3 ;  /* 0x0000003100067c11 */ /* 0x000fe2000f8e18ff */
[----:B------:R-:W-:Y:S01]  /*bd10*/  BSSY B1, `(.L_x_59) ;  /* 0x0000004000017945 */ /* 0x000fe20003800000 */
[----:B------:R-:W-:-:S04]  /*bd20*/  SHF.L.U32 R7, RZ, 0x1f, RZ ;  /* 0x0000001fff077819 */ /* 0x000fc800000006ff */
[----:B------:R-:W1:Y:S02]  /*bd30*/  SYNCS.PHASECHK.TRANS64.TRYWAIT P3, [R6+URZ+0x30], R7 ;  /* 0x00003007060075a7 */ /* 0x000e64000806017f */
[----:B-1----:R-:W-:Y:S05]  /*bd40*/  @!P3 BRA `(.L_x_60) ;  /* 0x0000022c008cb947 */ /* 0x002fea0003800000 */
.L_x_369:
[----:B------:R-:W-:Y:S05]  /*bd50*/  BSYNC B1 ;  /* 0x0000000000017941 */ /* 0x000fea0003800000 */
.L_x_59:
[----:B------:R-:W-:Y:S05]  /*bd60*/  @P4 BRA `(.L_x_61) ;  /* 0x0000000000944947 */ /* 0x000fea0003800000 */
[----:B------:R-:W-:Y:S01]  /*bd70*/  LEA R8, R0, R157, 0xd ;  /* 0x0000009d00087211 */ /* 0x000fe200078e68ff */
[----:B------:R-:W-:Y:S05]  /*bd80*/  WARPSYNC.ALL ;  /* 0x0000000000007948 */ /* 0x000fea0003800000 */
[----:B------:R-:W-:Y:S02]  /*bd90*/  IMAD R4, R156, 0x2, R8 ;  /* 0x000000029c047824 */ /* 0x000fe400078e0208 */
[----:B------:R-:W2:Y:S04]  /*bda0*/  LDSM.16.M88.4 R8, [R8] ;  /* 0x000000000808783b */ /* 0x000ea80000000200 */
[----:B-1----:R-:W1:Y:S01]  /*bdb0*/  LDSM.16.M88.4 R4, [R4] ;  /* 0x000000000404783b */ /* 0x002e620000000200 */
[----:B--2---:R-:W-:Y:S01]  /*bdc0*/  SHF.L.U32 R13, R8, 0x10, RZ ;  /* 0x00000010080d7819 */ /* 0x004fe200000006ff */
[----:B------:R-:W-:Y:S01]  /*bdd0*/  IMAD.U32 R19, R10, 0x10000, RZ ;  /* 0x000100000a137824 */ /* 0x000fe200078e00ff */
[----:B------:R-:W-:-:S02]  /*bde0*/  SHF.L.U32 R21, R9, 0x10, RZ ;  /* 0x0000001009157819 */ /* 0x000fc400000006ff */
[----:B------:R-:W-:Y:S01]  /*bdf0*/  SHF.L.U32 R15, R11, 0x10, RZ ;  /* 0x000000100b0f7819 */ /* 0x000fe200000006ff */
[----:B-1----:R-:W-:Y:S01]  /*be00*/  IMAD.U32 R3, R5, 0x10000, RZ ;  /* 0x0001000005037824 */ /* 0x002fe200078e00ff */
[----:B------:R-:W-:Y:S01]  /*be10*/  LOP3.LUT R8, R8, 0xffff0000, RZ, 0xc0, !PT ;  /* 0xffff000008087812 */ /* 0x000fe200078ec0ff */
[C---:B------:R-:W-:Y:S01]  /*be20*/  FMUL R13, R16.reuse, R13 ;  /* 0x0000000d100d7220 */ /* 0x040fe20000400000 */
[----:B------:R-:W-:Y:S01]  /*be30*/  LOP3.LUT R9, R9, 0xffff0000, RZ, 0xc0, !PT ;  /* 0xffff000009097812 */ /* 0x000fe200078ec0ff */
[----:B------:R-:W-:Y:S01]  /*be40*/  FMUL R21, R16, R21 ;  /* 0x0000001510157220 */ /* 0x000fe20000400000 */
[----:B------:R-:W-:Y:S01]  /*be50*/  LOP3.LUT R10, R10, 0xffff0000, RZ, 0xc0, !PT ;  /* 0xffff00000a0a7812 */ /* 0x000fe200078ec0ff */
[C---:B------:R-:W-:Y:S01]  /*be60*/  FMUL R12, R16.reuse, R8 ;  /* 0x00000008100c7220 */ /* 0x040fe20000400000 */
[----:B------:R-:W-:Y:S01]  /*be70*/  LOP3.LUT R11, R11, 0xffff0000, RZ, 0xc0, !PT ;  /* 0xffff00000b0b7812 */ /* 0x000fe200078ec0ff */
[----:B------:R-:W-:Y:S01]  /*be80*/  FMUL R20, R16, R9 ;  /* 0x0000000910147220 */ /* 0x000fe20000400000 */
[----:B------:R-:W-:Y:S01]  /*be90*/  SHF.L.U32 R2, R4, 0x10, RZ ;  /* 0x0000001004027819 */ /* 0x000fe200000006ff */
[----:B------:R-:W-:Y:S01]  /*bea0*/  FMUL R18, R16, R10 ;  /* 0x0000000a10127220 */ /* 0x000fe20000400000 */
[----:B------:R-:W-:Y:S01]  /*beb0*/  LOP3.LUT R4, R4, 0xffff0000, RZ, 0xc0, !PT ;  /* 0xffff000004047812 */ /* 0x000fe200078ec0ff */
[C---:B------:R-:W-:Y:S01]  /*bec0*/  FMUL R14, R16.reuse, R11 ;  /* 0x0000000b100e7220 */ /* 0x040fe20000400000 */
[----:B------:R-:W-:Y:S01]  /*bed0*/  LOP3.LUT R5, R5, 0xffff0000, RZ, 0xc0, !PT ;  /* 0xffff000005057812 */ /* 0x000fe200078ec0ff */
[----:B------:R-:W-:Y:S01]  /*bee0*/  FMUL R11, R16, R2 ;  /* 0x00000002100b7220 */ /* 0x000fe20000400000 */
[----:B------:R-:W-:Y:S01]  /*bef0*/  SHF.L.U32 R152, R6, 0x10, RZ ;  /* 0x0000001006987819 */ /* 0x000fe200000006ff */
[C---:B------:R-:W-:Y:S01]  /*bf00*/  FMUL R10, R16.reuse, R4 ;  /* 0x00000004100a7220 */ /* 0x040fe20000400000 */
[C---:B------:R-:W-:Y:S01]  /*bf10*/  SHF.L.U32 R153, R7.reuse, 0x10, RZ ;  /* 0x0000001007997819 */ /* 0x040fe200000006ff */
[----:B------:R-:W-:Y:S01]  /*bf20*/  FMUL R9, R16, R3 ;  /* 0x0000000310097220 */ /* 0x000fe20000400000 */
[----:B------:R-:W-:Y:S01]  /*bf30*/  LOP3.LUT R6, R6, 0xffff0000, RZ, 0xc0, !PT ;  /* 0xffff000006067812 */ /* 0x000fe200078ec0ff */
[C---:B------:R-:W-:Y:S01]  /*bf40*/  FMUL R8, R16.reuse, R5 ;  /* 0x0000000510087220 */ /* 0x040fe20000400000 */
[----:B------:R-:W-:Y:S01]  /*bf50*/  LOP3.LUT R7, R7, 0xffff0000, RZ, 0xc0, !PT ;  /* 0xffff000007077812 */ /* 0x000fe200078ec0ff */
[C---:B------:R-:W-:Y:S01]  /*bf60*/  FMUL R19, R16.reuse, R19 ;  /* 0x0000001310137220 */ /* 0x040fe20000400000 */
[C---:B------:R-:W-:Y:S01]  /*bf70*/  FMUL R15, R16.reuse, R15 ;  /* 0x0000000f100f7220 */ /* 0x040fe20000400000 */
[C---:B------:R-:W-:Y:S01]  /*bf80*/  FMUL R5, R16.reuse, R152 ;  /* 0x0000009810057220 */ /* 0x040fe20000400000 */
[C---:B------:R-:W-:Y:S01]  /*bf90*/  FMUL R4, R16.reuse, R6 ;  /* 0x0000000610047220 */ /* 0x040fe20000400000 */
[C---:B------:R-:W-:Y:S01]  /*bfa0*/  FMUL R3, R16.reuse, R153 ;  /* 0x0000009910037220 */ /* 0x040fe20000400000 */
[----:B------:R-:W-:-:S07]  /*bfb0*/  FMUL R2, R16, R7 ;  /* 0x0000000710027220 */ /* 0x000fce0000400000 */
.L_x_61:
[----:B------:R-:W-:-:S07]  /*bfc0*/  VIADD R0, R0, 0x1 ;  /* 0x0000000100007836 */ /* 0x000fce0000000000 */
.L_x_57:
[----:B------:R-:W-:Y:S05]  /*bfd0*/  BSYNC B0 ;  /* 0x0000000000007941 */ /* 0x000fea0003800000 */
.L_x_56:
[C---:B------:R-:W-:Y:S01]  /*bfe0*/  FFMA R26, R17.reuse, R26, R21 ;  /* 0x0000001a111a7223 */ /* 0x040fe20000000015 */
[C---:B------:R-:W-:Y:S01]  /*bff0*/  FFMA R27, R17.reuse, R27, R20 ;  /* 0x0000001b111b7223 */ /* 0x040fe20000000014 */
[C---:B------:R-:W-:Y:S01]  /*c000*/  FFMA R28, R17.reuse, R28, R19 ;  /* 0x0000001c111c7223 */ /* 0x040fe20000000013 */
[C---:B------:R-:W-:Y:S01]  /*c010*/  FFMA R29, R17.reuse, R29, R18 ;  /* 0x0000001d111d7223 */ /* 0x040fe20000000012 */
[C---:B-1----:R-:W-:Y:S01]  /*c020*/  FMUL R7, R26.reuse, 0.70710676908493041992 ;  /* 0x3f3504f31a077820 */ /* 0x042fe20000400000 */
[----:B------:R-:W-:Y:S01]  /*c030*/  FMUL R26, R26, 0.5 ;  /* 0x3f0000001a1a7820 */ /* 0x000fe20000400000 */
[C---:B------:R-:W-:Y:S01]  /*c040*/  FFMA R30, R17.reuse, R30, R15 ;  /* 0x0000001e111e7223 */ /* 0x040fe2000000000f */
[----:B------:R-:W-:Y:S01]  /*c050*/  FFMA R31, R17, R31, R14 ;  /* 0x0000001f111f7223 */ /* 0x000fe2000000000e */
[C---:B------:R-:W-:Y:S01]  /*c060*/  FMUL R6, R7.reuse, R7 ;  /* 0x0000000707067220 */ /* 0x040fe20000400000 */
[----:B------:R-:W-:Y:S01]  /*c070*/  FSETP.GE.AND P3, PT, |R7|, 1.0029599666595458984, PT ;  /* 0x3f8060fe0700780b */ /* 0x000fe20003f66200 */
[C---:B------:R-:W-:Y:S01]  /*c080*/  FFMA R32, R17.reuse, R32, R11 ;  /* 0x0000002011207223 */ /* 0x040fe2000000000b */
[C---:B------:R-:W-:Y:S01]  /*c090*/  FFMA R33, R17.reuse, R33, R10 ;  /* 0x0000002111217223 */ /* 0x040fe2000000000a */
[----:B------:R-:W-:Y:S01]  /*c0a0*/  FFMA R34, R17, R34, R9 ;  /* 0x0000002211227223 */ /* 0x000fe20000000009 */
[----:B------:R-:W-:Y:S01]  /*c0b0*/  FSEL R6, |R7|, R6, P3 ;  /* 0x0000000607067208 */ /* 0x000fe20001800200 */
[C---:B------:R-:W-:Y:S01]  /*c0c0*/  FFMA R35, R17.reuse, R35, R8 ;  /* 0x0000002311237223 */ /* 0x040fe20000000008 */
[----:B------:R-:W-:Y:S01]  /*c0d0*/  FSEL R153, R170, 8.4834944573231041431e-05, P3 ;  /* 0x38b1e96aaa997808 */ /* 0x000fe20001800000 */
[----:B------:R-:W-:Y:S01]  /*c0e0*/  FFMA R36, R17, R36, R5 ;  /* 0x0000002411247223 */ /* 0x000fe20000000005 */
[----:B------:R-:W-:Y:S01]  /*c0f0*/  FSEL R152, -R169, -0.00082130916416645050049, P3 ;  /* 0xba574d20a9987808 */ /* 0x000fe20001800100 */
[C---:B------:R-:W-:Y:S01]  /*c100*/  FFMA R37, R17.reuse, R37, R4 ;  /* 0x0000002511257223 */ /* 0x040fe20000000004 */
[C---:B------:R-:W-:Y:S01]  /*c110*/  FFMA R38, R17.reuse, R38, R3 ;  /* 0x0000002611267223 */ /* 0x040fe20000000003 */
[C---:B------:R-:W-:Y:S01]  /*c120*/  FFMA R39, R17.reuse, R39, R2 ;  /* 0x0000002711277223 */ /* 0x040fe20000000002 */
[C---:B------:R-:W-:Y:S01]  /*c130*/  FFMA R25, R17.reuse, R25, R12 ;  /* 0x0000001911197223 */ /* 0x040fe2000000000c */
[----:B------:R-:W-:Y:S01]  /*c140*/  FFMA R153, R6, R153, R152 ;  /* 0x0000009906997223 */ /* 0x000fe20000000098 */
[----:B------:R-:W-:Y:S01]  /*c150*/  FSEL R152, R168, 0.0052134888246655464172, P3 ;  /* 0x3baad5eaa8987808 */ /* 0x000fe20001800000 */
[----:B------:R-:W-:Y:S01]  /*c160*/  FFMA R24, R17, R24, R13 ;  /* 0x0000001811187223 */ /* 0x000fe2000000000d */
[----:B------:R-:W-:Y:S05]  /*c170*/  WARPSYNC.ALL ;  /* 0x0000000000007948 */ /* 0x000fea0003800000 */
[C---:B------:R-:W-:Y:S01]  /*c180*/  FFMA R153, R6.reuse, R153, R152 ;  /* 0x0000009906997223 */ /* 0x040fe20000000098 */
[----:B------:R-:W-:Y:S01]  /*c190*/  FSEL R152, -R167, -0.026868773624300956726, P3 ;  /* 0xbcdc1be7a7987808 */ /* 0x000fe20001800100 */
[----:B------:R-:W-:Y:S04]  /*c1a0*/  BSSY B0, `(.L_x_62) ;  /* 0x00001a1000007945 */ /* 0x000fe80003800000 */
        /* <DEDUP_REMOVED lines=12> */
[C---:B------:R-:W-:Y:S01]  /*c270*/  FMUL R7, R27.reuse, 0.70710676908493041992 ;  /* 0x3f3504f31b077820 */ /* 0x040fe20000400000 */
[----:B------:R-:W-:-:S03]  /*c280*/  FMUL R27, R27, 0.5 ;  /* 0x3f0000001b1b7820 */ /* 0x000fc60000400000 */
        /* <DEDUP_REMOVED lines=28> */
[----:B------:R-:W-:Y:S02]  /*c450*/  FSEL R27, R170, 8.4834944573231041431e-05, P3 ;  /* 0x38b1e96aaa1b7808 */ /* 0x000fe40001800000 */
[----:B------:R-:W-:Y:S02]  /*c460*/  FSEL R26, -R169, -0.00082130916416645050049, P3 ;  /* 0xba574d20a91a7808 */ /* 0x000fe40001800100 */
[----:B------:R-:W-:Y:S01]  /*c470*/  F2FP.BF16.F32.PACK_AB R153, R6, R153 ;  /* 0x000000990699723e */ /* 0x000fe200000010ff */
[----:B------:R-:W-:-:S05]  /*c480*/  FMUL R6, R7, R7 ;  /* 0x0000000707067220 */ /* 0x000fca0000400000 */
        /* <DEDUP_REMOVED lines=101> */
[----:B------:R-:W-:Y:S02]  /*cae0*/  FSEL R6, |R7|, R6, P3 ;  /* 0x0000000607067208 */ /* 0x000fe40001800200 */
[----:B------:R-:W-:-:S03]  /*caf0*/  F2FP.BF16.F32.PACK_AB R155, R31, R30 ;  /* 0x0000001e1f9b723e */ /* 0x000fc600000010ff */
        /* <DEDUP_REMOVED lines=43> */
[C---:B------:R-:W-:Y:S01]  /*cdb0*/  FMUL R6, R7.reuse, R7 ;  /* 0x0000000707067220 */ /* 0x040fe20000400000 */
[----:B------:R-:W-:Y:S01]  /*cdc0*/  FSETP.GE.AND P3, PT, |R7|, 1.0029599666595458984, PT ;  /* 0x3f8060fe0700780b */ /* 0x000fe20003f66200 */
[----:B------:R-:W-:-:S03]  /*cdd0*/  FADD R26, R26, 1 ;  /* 0x3f8000001a1a7421 */ /* 0x000fc60000000000 */
[----:B------:R-:W-:Y:S01]  /*cde0*/  FSEL R6, |R7|, R6, P3 ;  /* 0x0000000607067208 */ /* 0x000fe20001800200 */
[----:B------:R-:W-:Y:S01]  /*cdf0*/  FMUL R33, R26, R33 ;  /* 0x000000211a217220 */ /* 0x000fe20000400000 */
        /* <DEDUP_REMOVED lines=93> */
[----:B------:R-:W-:-:S04]  /*d3d0*/  FMUL R7, R38, 0.70710676908493041992 ;  /* 0x3f3504f326077820 */ /* 0x000fc80000400000 */
        /* <DEDUP_REMOVED lines=96> */
[----:B------:R-:W-:-:S03]  /*d9e0*/  F2FP.BF16.F32.PACK_AB R25, R35, R34 ;  /* 0x000000222319723e */ /* 0x000fc600000010ff */
[----:B------:R-:W-:Y:S01]  /*d9f0*/  FADD R152, R6, 1 ;  /* 0x3f80000006987421 */ /* 0x000fe20000000000 */
[----:B------:R-:W-:-:S03]  /*da00*/  FMUL R6, R38, 0.5 ;  /* 0x3f00000026067820 */ /* 0x000fc60000400000 */
[----:B------:R-:W-:Y:S01]  /*da10*/  FMUL R152, R152, R24 ;  /* 0x0000001898987220 */ /* 0x000fe20000400000 */
[----:B------:R-:W-:Y:S01]  /*da20*/  FMUL R6, R27, R6 ;  /* 0x000000061b067220 */ /* 0x000fe20000400000 */
[----:B------:R-:W-:Y:S01]  /*da30*/  FMUL R27, R26, R39 ;  /* 0x000000271a1b7220 */ /* 0x000fe20000400000 */
[----:B------:R-:W-:Y:S02]  /*da40*/  F2FP.BF16.F32.PACK_AB R24, R33, R32 ;  /* 0x000000202118723e */ /* 0x000fe400000010ff */
[----:B------:R-:W-:Y:S02]  /*da50*/  F2FP.BF16.F32.PACK_AB R152, R31, R152 ;  /* 0x000000981f98723e */ /* 0x000fe400000010ff */
[----:B------:R-:W-:Y:S02]  /*da60*/  F2FP.BF16.F32.PACK_AB R26, R28, R29 ;  /* 0x0000001d1c1a723e */ /* 0x000fe400000010ff */
[----:B------:R-:W-:Y:S01]  /*da70*/  F2FP.BF16.F32.PACK_AB R27, R27, R6 ;  /* 0x000000061b1b723e */ /* 0x000fe200000010ff */
[----:B------:R1:W-:Y:S04]  /*da80*/  STSM.16.M88.4 [R23+0x2200], R152 ;  /* 0x0022009817007844 */ /* 0x0003e80000000200 */
[----:B------:R1:W-:Y:S01]  /*da90*/  STSM.16.M88.4 [R159+0x2200], R24 ;  /* 0x002200189f007844 */ /* 0x0003e20000000200 */
[----:B------:R-:W-:Y:S01]  /*daa0*/  @!PT LDS RZ, [RZ] ;  /* 0x00000000fffff984 */ /* 0x000fe20000000800 */
[----:B------:R-:W-:Y:S01]  /*dab0*/  @!PT LDS RZ, [RZ] ;  /* 0x00000000fffff984 */ /* 0x000fe20000000800 */
[----:B------:R-:W-:Y:S01]  /*dac0*/  @!PT LDS RZ, [RZ] ;  /* 0x00000000fffff984 */ /* 0x000fe20000000800 */
[----:B------:R-:W-:Y:S01]  /*dad0*/  @!PT LDS RZ, [RZ] ;  /* 0x00000000fffff984 */ /* 0x000fe20000000800 */
[----:B------:R2:W-:Y:S06]  /*dae0*/  MEMBAR.ALL.CTA ;  /* 0x0000000000007992 */ /* 0x0005ec0000008000 */
[----:B--2---:R-:W2:Y:S02]  /*daf0*/  FENCE.VIEW.ASYNC.S ;  /* 0x00000000000073c6 */ /* 0x004ea40000000000 */
[----:B--2---:R-:W-:Y:S06]  /*db00*/  BAR.SYNC.DEFER_BLOCKING 0x1, 0x100 ;  /* 0x0044000000007b1d */ /* 0x004fec0000010000 */
[----:B------:R-:W-:Y:S05]  /*db10*/  @P2 BRA `(.L_x_63) ;  /* 0x0000000000242947 */ /* 0x000fea0003800000 */
[----:B------:R-:W-:Y:S02]  /*db20*/  UIADD3 UR8, UP0, UR50, 0x4f0, URZ ;  /* 0x000004f032087890 */ /* 0x000fe4000ff1e03f */
[----:B------:R-:W-:Y:S02]  /*db30*/  UIADD3 UR6, UR42, 0x80, URZ ;  /* 0x000000802a067890 */ /* 0x000fe4000fffe03f */
[----:B------:R-:W-:Y:S02]  /*db40*/  UIADD3 UR4, UR49, 0x2200, URZ ;  /* 0x0000220031047890 */ /* 0x000fe4000fffe03f */
[----:B------:R-:W-:Y:S01]  /*db50*/  UIADD3.X UR9, URZ, UR51, URZ, UP0, !UPT ;  /* 0x000000333f097290 */ /* 0x000fe200087fe43f */
[----:B------:R-:W-:Y:S01]  /*db60*/  UMOV UR5, UR41 ;  /* 0x0000002900057c82 */ /* 0x000fe20008000000 */
[----:B------:R-:W-:-:S07]  /*db70*/  UMOV UR7, UR43 ;  /* 0x0000002b00077c82 */ /* 0x000fce0008000000 */
[----:B------:R2:W-:Y:S01]  /*db80*/  UTMASTG.3D [UR4], [UR8] ;  /* 0x00000004080073b5 */ /* 0x0005e20008010000 */
[----:B------:R0:W-:Y:S01]  /*db90*/  UTMACMDFLUSH ;  /* 0x00000000000079b7 */ /* 0x0001e20000000000 */
[----:B--2---:R-:W-:-:S04]  /*dba0*/  DEPBAR.LE SB0, 0x1 ;  /* 0x000080400000791a */ /* 0x004fc80000000000 */
.L_x_63:
[----:B------:R-:W-:Y:S05]  /*dbb0*/  BSYNC B0 ;  /* 0x0000000000007941 */ /* 0x000fea0003800000 */
.L_x_62:
[----:B------:R-:W-:Y:S01]  /*dbc0*/  IADD3 R6, R23, 0x2200, RZ ;  /* 0x0000220017067810 */ /* 0x000fe20007ffe0ff */
[----:B------:R-:W-:Y:S03]  /*dbd0*/  BAR.SYNC.DEFER_BLOCKING 0x1, 0x100 ;  /* 0x0044000000007b1d */ /* 0x000fe60000010000 */
[----:B------:R-:W-:-:S03]  /*dbe0*/  LEA R158, R156, R6, 0x1 ;  /* 0x000000069c9e7211 */ /* 0x000fc600078e08ff */
[----:B------:R-:W-:Y:S04]  /*dbf0*/  BSSY B0, `(.L_x_64) ;  /* 0x0000009000007945 */ /* 0x000fe80003800000 */
[----:B------:R-:W-:Y:S05]  /*dc00*/  @P0 BRA `(.L_x_65) ;  /* 0x00000000001c0947 */ /* 0x000fea0003800000 */
[----:B------:R-:W-:-:S13]  /*dc10*/  ISETP.NE.AND P3, PT, R22, 0x3, PT ;  /* 0x000000031600780c */ /* 0x000fda0003f65270 */
[----:B------:R-:W-:Y:S05]  /*dc20*/  @!P3 BRA `(.L_x_66) ;  /* 0x000000000004b947 */ /* 0x000fea0003800000 */
[----:B------:R-:W-:Y:S01]  /*dc30*/  BPT.TRAP 0x1 ;  /* 0x000000040000795c */ /* 0x000fe20000300000 */
.L_x_66:
[----:B------:R-:W-:-:S04]  /*dc40*/  ULEA UR4, UR36, UR49, 0x3 ;  /* 0x0000003124047291 */ /* 0x000fc8000f8e183f */
[----:B------:R-:W-:-:S04]  /*dc50*/  UIADD3 UR4, UR4, 0x50, URZ ;  /* 0x0000005004047890 */ /* 0x000fc8000fffe03f */
[----:B------:R-:W-:-:S09]  /*dc60*/  UPRMT UR4, UR48, 0x654, UR4 ;  /* 0x0000065430047896 */ /* 0x000fd20008000004 */
[----:B------:R-:W-:Y:S03]  /*dc70*/  SYNCS.ARRIVE.TRANS64.RED.A1T0 RZ, [UR4], RZ ;  /* 0x000000ffffff79a7 */ /* 0x000fe60008100404 */
.L_x_65:
[----:B------:R-:W-:Y:S05]  /*dc80*/  BSYNC B0 ;  /* 0x0000000000007941 */ /* 0x000fea0003800000 */
.L_x_64:
[----:B------:R-:W-:Y:S01]  /*dc90*/  UIADD3 UR36, UR36, 0x1, URZ ;  /* 0x0000000124247890 */ /* 0x000fe2000fffe03f */
[----:B------:R-:W-:Y:S01]  /*dca0*/  BSSY B0, `(.L_x_67) ;  /* 0x0000038000007945 */ /* 0x000fe20003800000 */
[----:B------:R-:W-:Y:S02]  /*dcb0*/  IMAD.MOV.U32 R6, RZ, RZ, RZ ;  /* 0x000000ffff067224 */ /* 0x000fe400078e00ff */
[----:B------:R-:W-:-:S04]  /*dcc0*/  UISETP.NE.AND UP0, UPT, UR36, 0x4, UPT ;  /* 0x000000042400788c */ /* 0x000fc8000bf05270 */
[----:B------:R-:W-:Y:S01]  /*dcd0*/  USEL UR36, UR36, URZ, UP0 ;  /* 0x0000003f24247287 */ /* 0x000fe20008000000 */
[----:B------:R-:W-:Y:S11]  /*dce0*/  @P0 BRA `(.L_x_68) ;  /* 0x0000000000cc0947 */ /* 0x000ff60003800000 */
[----:B------:R-:W-:-:S13]  /*dcf0*/  ISETP.NE.AND P3, PT, R22, 0x3, PT ;  /* 0x000000031600780c */ /* 0x000fda0003f65270 */
[----:B------:R-:W-:Y:S05]  /*dd00*/  @!P3 BRA `(.L_x_69) ;  /* 0x000000000004b947 */ /* 0x000fea0003800000 */
[----:B------:R-:W-:Y:S01]  /*dd10*/  BPT.TRAP 0x1 ;  /* 0x000000040000795c */ /* 0x000fe20000300000 */
.L_x_69:
[----:B------:R-:W-:Y:S01]  /*dd20*/  LEA R6, R0, UR49, 0x3 ;  /* 0x0000003100067c11 */ /* 0x000fe2000f8e18ff */
[----:B------:R-:W-:Y:S01]  /*dd30*/  BSSY B1, `(.L_x_70) ;  /* 0x0000004000017945 */ /* 0x000fe20003800000 */
[----:B------:R-:W-:-:S04]  /*dd40*/  SHF.L.U32 R7, RZ, 0x1f, RZ ;  /* 0x0000001fff077819 */ /* 0x000fc800000006ff */
[----:B------:R-:W2:Y:S02]  /*dd50*/  SYNCS.PHASECHK.TRANS64.TRYWAIT P3, [R6+URZ+0x30], R7 ;  /* 0x00003007060075a7 */ /* 0x000ea4000806017f */
[----:B--2---:R-:W-:Y:S05]  /*dd60*/  @!P3 BRA `(.L_x_71) ;  /* 0x0000020c0098b947 */ /* 0x004fea0003800000 */
.L_x_370:
[----:B------:R-:W-:Y:S05]  /*dd70*/  BSYNC B1 ;  /* 0x0000000000017941 */ /* 0x000fea0003800000 */
.L_x_70:
[----:B------:R-:W-:Y:S05]  /*dd80*/  @P4 BRA `(.L_x_72) ;  /* 0x0000000000944947 */ /* 0x000fea0003800000 */
[----:B------:R-:W-:Y:S01]  /*dd90*/  LEA R8, R0, R157, 0xd ;  /* 0x0000009d00087211 */ /* 0x000fe200078e68ff */
[----:B------:R-:W-:Y:S05]  /*dda0*/  WARPSYNC.ALL ;  /* 0x0000000000007948 */ /* 0x000fea0003800000 */
[----:B------:R-:W-:Y:S02]  /*ddb0*/  LEA R4, R156, R8, 0x1 ;  /* 0x000000089c047211 */ /* 0x000fe400078e08ff */
[----:B------:R-:W3:Y:S04]  /*ddc0*/  LDSM.16.M88.4 R8, [R8] ;  /* 0x000000000808783b */ /* 0x000ee80000000200 */
[----:B--2---:R-:W1:Y:S01]  /*ddd0*/  LDSM.16.M88.4 R4, [R4] ;  /* 0x000000000404783b */ /* 0x004e620000000200 */
[----:B---3--:R-:W-:Y:S01]  /*dde0*/  IMAD.U32 R13, R8, 0x10000, RZ ;  /* 0x00010000080d7824 */ /* 0x008fe200078e00ff */
[----:B------:R-:W-:Y:S01]  /*ddf0*/  SHF.L.U32 R21, R9, 0x10, RZ ;  /* 0x0000001009157819 */ /* 0x000fe200000006ff */
[----:B------:R-:W-:Y:S01]  /*de00*/  IMAD.U32 R15, R11, 0x10000, RZ ;  /* 0x000100000b0f7824 */ /* 0x000fe200078e00ff */
        /* <DEDUP_REMOVED lines=29> */
.L_x_72:
[----:B------:R-:W-:-:S04]  /*dfe0*/  IADD3 R0, R0, 0x1, RZ ;  /* 0x0000000100007810 */ /* 0x000fc80007ffe0ff */
[----:B------:R-:W-:-:S04]  /*dff0*/  ISETP.NE.AND P3, PT, R0, 0x4, PT ;  /* 0x000000040000780c */ /* 0x000fc80003f65270 */
[----:B------:R-:W-:Y:S02]  /*e000*/  SEL R0, R0, RZ, P3 ;  /* 0x000000ff00007207 */ /* 0x000fe40001800000 */
[----:B--2---:R-:W-:-:S07]  /*e010*/  SEL R6, RZ, 0x1, P3 ;  /* 0x00000001ff067807 */ /* 0x004fce0001800000 */
.L_x_68:
[----:B------:R-:W-:Y:S05]  /*e020*/  BSYNC B0 ;  /* 0x0000000000007941 */ /* 0x000fea0003800000 */
.L_x_67:
[----:B------:R-:W2:Y:S04]  /*e030*/  LDL.LU R7, [R1+0x48] ;  /* 0x0000480001077983 */ /* 0x000ea80000300800 */
[----:B------:R-:W3:Y:S04]  /*e040*/  LDL.LU R28, [R1+0x4c] ;  /* 0x00004c00011c7983 */ /* 0x000ee80000300800 */
[----:B-1----:R-:W4:Y:S04]  /*e050*/  LDL.LU R153, [R1+0x50] ;  /* 0x0000500001997983 */ /* 0x002f280000300800 */
[----:B------:R-:W5:Y:S04]  /*e060*/  LDL.LU R29, [R1+0x54] ;  /* 0x00005400011d7983 */ /* 0x000f680000300800 */
[----:B------:R-:W5:Y:S04]  /*e070*/  LDL.LU R152, [R1+0x58] ;  /* 0x0000580001987983 */ /* 0x000f680000300800 */
[----:B------:R-:W5:Y:S04]  /*e080*/  LDL.LU R37, [R1+0x5c] ;  /* 0x00005c0001257983 */ /* 0x000f680000300800 */
[----:B------:R-:W5:Y:S04]  /*e090*/  LDL.LU R36, [R1+0x60] ;  /* 0x0000600001247983 */ /* 0x000f680000300800 */
[----:B------:R-:W5:Y:S04]  /*e0a0*/  LDL.LU R31, [R1+0x64] ;  /* 0x00006400011f7983 */ /* 0x000f680000300800 */
[----:B------:R-:W3:Y:S04]  /*e0b0*/  LDL.LU R30, [R1+0x68] ;  /* 0x00006800011e7983 */ /* 0x000ee80000300800 */
[----:B------:R-:W5:Y:S04]  /*e0c0*/  LDL.LU R38, [R1+0x6c] ;  /* 0x00006c0001267983 */ /* 0x000f680000300800 */
[----:B------:R-:W5:Y:S04]  /*e0d0*/  LDL.LU R32, [R1+0x70] ;  /* 0x0000700001207983 */ /* 0x000f680000300800 */
[----:B------:R-:W4:Y:S04]  /*e0e0*/  LDL.LU R35, [R1+0x74] ;  /* 0x0000740001237983 */ /* 0x000f280000300800 */
[----:B------:R-:W5:Y:S04]  /*e0f0*/  LDL.LU R34, [R1+0x78] ;  /* 0x0000780001227983 */ /* 0x000f680000300800 */
[----:B------:R-:W5:Y:S04]  /*e100*/  LDL.LU R33, [R1+0x7c] ;  /* 0x00007c0001217983 */ /* 0x000f680000300800 */
[----:B------:R-:W5:Y:S04]  /*e110*/  LDL.LU R39, [R1+0x44] ;  /* 0x0000440001277983 */ /* 0x000f680000300800 */
[----:B------:R-:W5:Y:S01]  /*e120*/  LDL.LU R161, [R1+0x40] ;  /* 0x0000400001a17983 */ /* 0x000f620000300800 */
[----:B------:R-:W-:Y:S05]  /*e130*/  WARPSYNC.ALL ;  /* 0x0000000000007948 */ /* 0x000fea0003800000 */
[----:B------:R-:W-:Y:S01]  /*e140*/  BSSY B0, `(.L_x_73) ;  /* 0x00001bc000007945 */ /* 0x000fe20003800000 */
        /* <DEDUP_REMOVED lines=10> */
[----:B------:R-:W-:Y:S01]  /*e1f0*/  FSEL R26, -R167, -0.026868773624300956726, P3 ;  /* 0xbcdc1be7a71a7808 */ /* 0x000fe20001800100 */
[----:B---3--:R-:W-:-:S04]  /*e200*/  FFMA R30, R17, R30, R9 ;  /* 0x0000001e111e7223 */ /* 0x008fc80000000009 */
[----:B------:R-:W-:Y:S01]  /*e210*/  FFMA R27, R7, R27, R26 ;  /* 0x0000001b071b7223 */ /* 0x000fe2000000001a */
[----:B------:R-:W-:-:S05]  /*e220*/  FSEL R26, R166, 0.11284004896879196167, P3 ;  /* 0x3de718afa61a7808 */ /* 0x000fca0001800000 */
[----:B------:R-:W-:Y:S01]  /*e230*/  FFMA R27, R7, R27, R26 ;  /* 0x0000001b071b7223 */ /* 0x000fe2000000001a */
[----:B------:R-:W-:Y:S01]  /*e240*/  FSEL R26, R165, -0.37612664699554443359, P3 ;  /* 0xbec093aca51a7808 */ /* 0x000fe20001800000 */
[----:B----4-:R-:W-:-:S04]  /*e250*/  FFMA R35, R17, R35, R4 ;  /* 0x0000002311237223 */ /* 0x010fc80000000004 */
[----:B------:R-:W-:Y:S01]  /*e260*/  FFMA R27, R7, R27, R26 ;  /* 0x0000001b071b7223 */ /* 0x000fe2000000001a */
[----:B------:R-:W-:Y:S01]  /*e270*/  FSEL R26, R164, 0.12837915122509002686, P3 ;  /* 0x3e0375d3a41a7808 */ /* 0x000fe20001800000 */
[----:B-----5:R-:W-:-:S04]  /*e280*/  FFMA R34, R17, R34, R3 ;  /* 0x0000002211227223 */ /* 0x020fc80000000003 */
[----:B------:R-:W-:Y:S01]  /*e290*/  FFMA R26, R7, R27, R26 ;  /* 0x0000001b071a7223 */ /* 0x000fe2000000001a */
[----:B------:R-:W-:Y:S01]  /*e2a0*/  FSEL R7, -|R24|, R24, P3 ;  /* 0x0000001818077208 */ /* 0x000fe20001800300 */
[----:B------:R-:W-:-:S04]  /*e2b0*/  FFMA R33, R17, R33, R2 ;  /* 0x0000002111217223 */ /* 0x000fc80000000002 */
[----:B------:R-:W-:-:S04]  /*e2c0*/  FFMA R7, R26, R7, R7 ;  /* 0x000000071a077223 */ /* 0x000fc80000000007 */
[----:B------:R-:W1:Y:S02]  /*e2d0*/  @P3 MUFU.EX2 R26, R7 ;  /* 0x00000007001a3308 */ /* 0x000e640000000800 */
[----:B-1----:R-:W-:-:S05]  /*e2e0*/  @P3 FADD R26, -R26, 1 ;  /* 0x3f8000001a1a3421 */ /* 0x002fca0000000100 */
[----:B------:R-:W-:Y:S01]  /*e2f0*/  @P3 LOP3.LUT R7, R26, 0x80000000, R24, 0xb8, !PT ;  /* 0x800000001a073812 */ /* 0x000fe200078eb818 */
[----:B------:R-:W-:Y:S01]  /*e300*/  FMUL R24, R25, 0.5 ;  /* 0x3f00000019187820 */ /* 0x000fe20000400000 */
[----:B------:R-:W-:-:S03]  /*e310*/  FFMA R25, R17, R28, R20 ;  /* 0x0000001c11197223 */ /* 0x000fc60000000014 */
[----:B------:R-:W-:-:S04]  /*e320*/  FADD R7, R7, 1 ;  /* 0x3f80000007077421 */ /* 0x000fc80000000000 */
[----:B------:R-:W-:Y:S01]  /*e330*/  FMUL R28, R7, R24 ;  /* 0x00000018071c7220 */ /* 0x000fe20000400000 */
[C---:B------:R-:W-:Y:S01]  /*e340*/  FMUL R24, R25.reuse, 0.70710676908493041992 ;  /* 0x3f3504f319187820 */ /* 0x040fe20000400000 */
[----:B------:R-:W-:-:S03]  /*e350*/  FMUL R25, R25, 0.5 ;  /* 0x3f00000019197820 */ /* 0x000fc60000400000 */
        /* <DEDUP_REMOVED lines=21> */
[----:B------:R-:W-:-:S04]  /*e4b0*/  FFMA R26, R17, R153, R19 ;  /* 0x00000099111a7223 */ /* 0x000fc80000000013 */
[----:B------:R-:W-:Y:S01]  /*e4c0*/  FADD R7, R7, 1 ;  /* 0x3f80000007077421 */ /* 0x000fe20000000000 */
[----:B------:R-:W-:-:S03]  /*e4d0*/  FMUL R24, R26, 0.70710676908493041992 ;  /* 0x3f3504f31a187820 */ /* 0x000fc60000400000 */
[----:B------:R-:W-:Y:S02]  /*e4e0*/  FMUL R7, R7, R25 ;  /* 0x0000001907077220 */ /* 0x000fe40000400000 */
[----:B------:R-:W-:-:S03]  /*e4f0*/  FSETP.GE.AND P3, PT, |R24|, 1.0029599666595458984, PT ;  /* 0x3f8060fe1800780b */ /* 0x000fc60003f66200 */
[----:B------:R-:W-:Y:S01]  /*e500*/  F2FP.BF16.F32.PACK_AB R25, R7, R28 ;  /* 0x0000001c0719723e */ /* 0x000fe200000010ff */
        /* <DEDUP_REMOVED lines=121> */
[----:B------:R-:W-:Y:S01]  /*eca0*/  FSEL R7, -|R24|, R24, P3 ;  /* 0x0000001818077208 */ /* 0x000fe20001800300 */
[----:B------:R-:W-:-:S04]  /*ecb0*/  FFMA R29, R17, R31, R10 ;  /* 0x0000001f111d7223 */ /* 0x000fc8000000000a */
[----:B------:R-:W-:-:S04]  /*ecc0*/  FFMA R7, R28, R7, R7 ;  /* 0x000000071c077223 */ /* 0x000fc80000000007 */
[----:B------:R-:W1:Y:S02]  /*ecd0*/  @P3 MUFU.EX2 R28, R7 ;  /* 0x00000007001c3308 */ /* 0x000e640000000800 */
        /* <DEDUP_REMOVED lines=51> */
[C---:B------:R-:W-:Y:S01]  /*f010*/  FFMA R29, R17.reuse, R38, R8 ;  /* 0x00000026111d7223 */ /* 0x040fe20000000008 */
[----:B------:R-:W-:Y:S02]  /*f020*/  FFMA R38, R17, R32, R5 ;  /* 0x0000002011267223 */ /* 0x000fe40000000005 */
[----:B------:R-:W-:Y:S01]  /*f030*/  FMUL R154, R27, R7 ;  /* 0x000000071b9a7220 */ /* 0x000fe20000400000 */
[C---:B------:R-:W-:Y:S01]  /*f040*/  FMUL R24, R29.reuse, 0.70710676908493041992 ;  /* 0x3f3504f31d187820 */ /* 0x040fe20000400000 */
[----:B------:R-:W-:Y:S01]  /*f050*/  FADD R28, R28, 1 ;  /* 0x3f8000001c1c7421 */ /* 0x000fe20000000000 */
[----:B------:R-:W-:Y:S02]  /*f060*/  FMUL R29, R29, 0.5 ;  /* 0x3f0000001d1d7820 */ /* 0x000fe40000400000 */
        /* <DEDUP_REMOVED lines=77> */
[----:B------:R-:W-:Y:S02]  /*f540*/  FSEL R27, -R169, -0.00082130916416645050049, P3 ;  /* 0xba574d20a91b7808 */ /* 0x000fe40001800100 */
[----:B------:R-:W-:-:S03]  /*f550*/  FSEL R29, -|R24|, R24, P3 ;  /* 0x00000018181d7208 */ /* 0x000fc60001800300 */
        /* <DEDUP_REMOVED lines=11> */
[----:B------:R-:W-:-:S03]  /*f610*/  F2FP.BF16.F32.PACK_AB R27, R36, R37 ;  /* 0x00000025241b723e */ /* 0x000fc600000010ff */
        /* <DEDUP_REMOVED lines=52> */
[----:B------:R-:W-:-:S05]  /*f960*/  @P3 LOP3.LUT R7, R36, 0x80000000, R24, 0xb8, !PT ;  /* 0x8000000024073812 */ /* 0x000fca00078eb818 */
[----:B------:R-:W-:-:S04]  /*f970*/  FADD R7, R7, 1 ;  /* 0x3f80000007077421 */ /* 0x000fc80000000000 */
[----:B------:R-:W-:Y:S01]  /*f980*/  FMUL R39, R7, R32 ;  /* 0x0000002007277220 */ /* 0x000fe20000400000 */
[----:B------:R-:W-:-:S04]  /*f990*/  FFMA R32, R17, R161, R13 ;  /* 0x000000a111207223 */ /* 0x000fc8000000000d */
        /* <DEDUP_REMOVED lines=23> */
[----:B------:R-:W-:Y:S01]  /*fb10*/  FADD R24, R7, 1 ;  /* 0x3f80000007187421 */ /* 0x000fe20000000000 */
[----:B------:R-:W-:-:S03]  /*fb20*/  FMUL R7, R38, 0.5 ;  /* 0x3f00000026077820 */ /* 0x000fc60000400000 */
[----:B------:R-:W-:Y:S01]  /*fb30*/  FMUL R24, R24, R32 ;  /* 0x0000002018187220 */ /* 0x000fe20000400000 */
[----:B------:R-:W-:-:S04]  /*fb40*/  FMUL R7, R31, R7 ;  /* 0x000000071f077220 */ /* 0x000fc80000400000 */
[----:B------:R-:W-:-:S05]  /*fb50*/  F2FP.BF16.F32.PACK_AB R24, R39, R24 ;  /* 0x000000182718723e */ /* 0x000fca00000010ff */
[----:B------:R1:W-:Y:S02]  /*fb60*/  STSM.16.M88.4 [R23+0x4200], R24 ;  /* 0x0042001817007844 */ /* 0x0003e40000000200 */
[----:B-1----:R-:W-:Y:S01]  /*fb70*/  FADD R27, R28, 1 ;  /* 0x3f8000001c1b7421 */ /* 0x002fe20000000000 */
[----:B------:R-:W-:Y:S01]  /*fb80*/  FMUL R26, R30, R35 ;  /* 0x000000231e1a7220 */ /* 0x000fe20000400000 */
[----:B------:R-:W-:Y:S02]  /*fb90*/  F2FP.BF16.F32.PACK_AB R24, R154, R155 ;  /* 0x0000009b9a18723e */ /* 0x000fe400000010ff */
[----:B------:R-:W-:Y:S01]  /*fba0*/  FMUL R27, R27, R33 ;  /* 0x000000211b1b7220 */ /* 0x000fe20000400000 */
[----:B------:R-:W-:Y:S02]  /*fbb0*/  F2FP.BF16.F32.PACK_AB R25, R152, R153 ;  /* 0x000000999819723e */ /* 0x000fe400000010ff */
[----:B------:R-:W-:Y:S02]  /*fbc0*/  F2FP.BF16.F32.PACK_AB R26, R26, R7 ;  /* 0x000000071a1a723e */ /* 0x000fe400000010ff */
[----:B------:R-:W-:-:S05]  /*fbd0*/  F2FP.BF16.F32.PACK_AB R27, R27, R29 ;  /* 0x0000001d1b1b723e */ /* 0x000fca00000010ff */
        /* <DEDUP_REMOVED lines=18> */
.L_x_74:
[----:B------:R-:W-:Y:S05]  /*fd00*/  BSYNC B0 ;  /* 0x0000000000007941 */ /* 0x000fea0003800000 */
.L_x_73:
[----:B------:R-:W-:Y:S01]  /*fd10*/  VIADD R32, R23, 0x4200 ;  /* 0x0000420017207836 */ /* 0x000fe20000000000 */
[----:B------:R-:W-:Y:S04]  /*fd20*/  BAR.SYNC.DEFER_BLOCKING 0x1, 0x100 ;  /* 0x0044000000007b1d */ /* 0x000fe80000010000 */
[----:B------:R-:W-:Y:S02]  /*fd30*/  LEA R32, R156, R32, 0x1 ;  /* 0x000000209c207211 */ /* 0x000fe400078e08ff */
[----:B------:R-:W-:Y:S04]  /*fd40*/  BSSY B0, `(.L_x_75) ;  /* 0x0000009000007945 */ /* 0x000fe80003800000 */
[----:B------:R-:W-:Y:S05]  /*fd50*/  @P0 BRA `(.L_x_76) ;  /* 0x00000000001c0947 */ /* 0x000fea0003800000 */
[----:B------:R-:W-:-:S13]  /*fd60*/  ISETP.NE.AND P3, PT, R22, 0x3, PT ;  /* 0x000000031600780c */ /* 0x000fda0003f65270 */
[----:B------:R-:W-:Y:S05]  /*fd70*/  @!P3 BRA `(.L_x_77) ;  /* 0x000000000004b947 */ /* 0x000fea0003800000 */
[----:B------:R-:W-:Y:S01]  /*fd80*/  BPT.TRAP 0x1 ;  /* 0x000000040000795c */ /* 0x000fe20000300000 */
.L_x_77:
[----:B------:R-:W-:-:S04]  /*fd90*/  ULEA UR4, UR36, UR49, 0x3 ;  /* 0x0000003124047291 */ /* 0x000fc8000f8e183f */
[----:B------:R-:W-:-:S04]  /*fda0*/  UIADD3 UR4, UR4, 0x50, URZ ;  /* 0x0000005004047890 */ /* 0x000fc8000fffe03f */
[----:B------:R-:W-:-:S09]  /*fdb0*/  UPRMT UR4, UR48, 0x654, UR4 ;  /* 0x0000065430047896 */ /* 0x000fd20008000004 */
[----:B------:R-:W-:Y:S03]  /*fdc0*/  SYNCS.ARRIVE.TRANS64.RED.A1T0 RZ, [UR4], RZ ;  /* 0x000000ffffff79a7 */ /* 0x000fe60008100404 */
.L_x_76:
[----:B------:R-:W-:Y:S05]  /*fdd0*/  BSYNC B0 ;  /* 0x0000000000007941 */ /* 0x000fea0003800000 */
.L_x_75:
[----:B------:R-:W-:Y:S01]  /*fde0*/  UIADD3 UR4, UR36, 0x1, URZ ;  /* 0x0000000124047890 */ /* 0x000fe2000fffe03f */
[----:B------:R-:W-:Y:S03]  /*fdf0*/  BSSY B0, `(.L_x_78) ;  /* 0x0000038000007945 */ /* 0x000fe60003800000 */
[----:B------:R-:W-:-:S04]  /*fe00*/  UISETP.NE.AND UP0, UPT, UR4, 0x4, UPT ;  /* 0x000000040400788c */ /* 0x000fc8000bf05270 */
[----:B------:R-:W-:Y:S01]  /*fe10*/  USEL UR5, UR4, URZ, UP0 ;  /* 0x0000003f04057287 */ /* 0x000fe20008000000 */
[----:B------:R-:W-:Y:S11]  /*fe20*/  @P0 BRA `(.L_x_79) ;  /* 0x0000000000d00947 */ /* 0x000ff60003800000 */
[----:B------:R-:W-:-:S13]  /*fe30*/  ISETP.NE.AND P3, PT, R22, 0x3, PT ;  /* 0x000000031600780c */ /* 0x000fda0003f65270 */
[----:B------:R-:W-:Y:S05]  /*fe40*/  @!P3 BRA `(.L_x_80) ;  /* 0x000000000004b947 */ /* 0x000fea0003800000 */
[----:B------:R-:W-:Y:S01]  /*fe50*/  BPT.TRAP 0x1 ;  /* 0x000000040000795c */ /* 0x000fe20000300000 */
.L_x_80:
[----:B------:R-:W-:Y:S01]  /*fe60*/  LEA R7, R0, UR49, 0x3 ;  /* 0x0000003100077c11 */ /* 0x000fe2000f8e18ff */
[----:B------:R-:W-:Y:S01]  /*fe70*/  BSSY B1, `(.L_x_81) ;  /* 0x0000004000017945 */ /* 0x000fe20003800000 */
[----:B-1----:R-:W-:-:S04]  /*fe80*/  SHF.L.U32 R24, R6, 0x1f, RZ ;  /* 0x0000001f06187819 */ /* 0x002fc800000006ff */
[----:B------:R-:W1:Y:S02]  /*fe90*/  SYNCS.PHASECHK.TRANS64.TRYWAIT P3, [R7+URZ+0x30], R24 ;  /* 0x00003018070075a7 */ /* 0x000e64000806017f */
[----:B-1----:R-:W-:Y:S05]  /*fea0*/  @!P3 BRA `(.L_x_82) ;  /* 0x000001ec005cb947 */ /* 0x002fea0003800000 */
.L_x_371:
[----:B------:R-:W-:Y:S05]  /*feb0*/  BSYNC B1 ;  /* 0x0000000000017941 */ /* 0x000fea0003800000 */
.L_x_81:
[----:B------:R-:W-:Y:S05]  /*fec0*/  @P4 BRA `(.L_x_83) ;  /* 0x0000000000944947 */ /* 0x000fea0003800000 */
[----:B------:R-:W-:Y:S01]  /*fed0*/  LEA R8, R0, R157, 0xd ;  /* 0x0000009d00087211 */ /* 0x000fe200078e68ff */
[----:B------:R-:W-:Y:S05]  /*fee0*/  WARPSYNC.ALL ;  /* 0x0000000000007948 */ /* 0x000fea0003800000 */
[----:B------:R-:W-:Y:S02]  /*fef0*/  IMAD R12, R156, 0x2, R8 ;  /* 0x000000029c0c7824 */ /* 0x000fe400078e0208 */
[----:B------:R-:W2:Y:S04]  /*ff00*/  LDSM.16.M88.4 R8, [R8] ;  /* 0x000000000808783b */ /* 0x000ea80000000200 */
[----:B------:R-:W1:Y:S01]  /*ff10*/  LDSM.16.M88.4 R12, [R12] ;  /* 0x000000000c0c783b */ /* 0x000e620000000200 */
[----:B--2---:R-:W-:Y:S01]  /*ff20*/  SHF.L.U32 R3, R8, 0x10, RZ ;  /* 0x0000001008037819 */ /* 0x004fe200000006ff */
[----:B------:R-:W-:Y:S01]  /*ff30*/  IMAD.U32 R19, R10, 0x10000, RZ ;  /* 0x000100000a137824 */ /* 0x000fe200078e00ff */
[----:B------:R-:W-:-:S02]  /*ff40*/  SHF.L.U32 R2, R11, 0x10, RZ ;  /* 0x000000100b027819 */ /* 0x000fc400000006ff */
[----:B------:R-:W-:Y:S01]  /*ff50*/  LOP3.LUT R8, R8, 0xffff0000, RZ, 0xc0, !PT ;  /* 0xffff000008087812 */ /* 0x000fe200078ec0ff */
[----:B-1----:R-:W-:Y:S01]  /*ff60*/  IMAD.U32 R7, R13, 0x10000, RZ ;  /* 0x000100000d077824 */ /* 0x002fe200078e00ff */
[----:B------:R-:W-:Y:S01]  /*ff70*/  SHF.L.U32 R21, R9, 0x10, RZ ;  /* 0x0000001009157819 */ /* 0x000fe200000006ff */
[C---:B------:R-:W-:Y:S01]  /*ff80*/  FMUL R19, R16.reuse, R19 ;  /* 0x0000001310137220 */ /* 0x040fe20000400000 */
[----:B------:R-:W-:Y:S02]  /*ff90*/  LOP3.LUT R11, R11, 0xffff0000, RZ, 0xc0, !PT ;  /* 0xffff00000b0b7812 */ /* 0x000fe400078ec0ff */
[----:B------:R-:W-:Y:S01]  /*ffa0*/  LOP3.LUT R9, R9, 0xffff0000, RZ, 0xc0, !PT ;  /* 0xffff000009097812 */ /* 0x000fe200078ec0ff */
[----:B------:R-:W-:Y:S01]  /*ffb0*/  FMUL R21, R16, R21 ;  /* 0x0000001510157220 */ /* 0x000fe20000400000 */
[----:B------:R-:W-:Y:S02]  /*ffc0*/  LOP3.LUT R18, R10, 0xffff0000, RZ, 0xc0, !PT ;  /* 0xffff00000a127812 */ /* 0x000fe400078ec0ff */
[----:B------:R-:W-:Y:S01]  /*ffd0*/  SHF.L.U32 R4, R12, 0x10, RZ ;  /* 0x000000100c047819 */ /* 0x000fe200000006ff */
[C---:B------:R-:W-:Y:S01]  /*ffe0*/  FMUL R20, R16.reuse, R9 ;  /* 0x0000000910147220 */ /* 0x040fe20000400000 */
[----:B------:R-:W-:Y:S01]  /*fff0*/  LOP3.LUT R5, R13, 0xffff0000, RZ, 0xc0, !PT ;  /* 0xffff00000d057812 */ /* 0x000fe200078ec0ff */
[----:B------:R-:W-:Y:S01]  /*10000*/  FMUL R13, R16, R3 ;  /* 0x00000003100d7220 */ /* 0x000fe20000400000 */
[----:B------:R-:W-:Y:S01]  /*10010*/  LOP3.LUT R10, R12, 0xffff0000, RZ, 0xc0, !PT ;  /* 0xffff00000c0a7812 */ /* 0x000fe200078ec0ff */
[----:B------:R-:W-:Y:S01]  /*10020*/  FMUL R12, R16, R8 ;  /* 0x00000008100c7220 */ /* 0x000fe20000400000 */
[----:B------:R-:W-:Y:S01]  /*10030*/  SHF.L.U32 R25, R14, 0x10, RZ ;  /* 0x000000100e197819 */ /* 0x000fe200000006ff */
[----:B------:R-:W-:Y:S01]  /*10040*/  FMUL R8, R16, R5 ;  /* 0x0000000510087220 */ /* 0x000fe20000400000 */
[----:B------:R-:W-:Y:S01]  /*10050*/  LOP3.LUT R24, R14, 0xffff0000, RZ, 0xc0, !PT ;  /* 0xffff00000e187812 */ /* 0x000fe200078ec0ff */
[C---:B------:R-:W-:Y:S01]  /*10060*/  FMUL R14, R16.reuse, R11 ;  /* 0x0000000b100e7220 */ /* 0x040fe20000400000 */
[C---:B------:R-:W-:Y:S01]  /*10070*/  SHF.L.U32 R27, R15.reuse, 0x10, RZ ;  /* 0x000000100f1b7819 */ /* 0x040fe200000006ff */
[C---:B------:R-:W-:Y:S01]  /*10080*/  FMUL R11, R16.reuse, R4 ;  /* 0x00000004100b7220 */ /* 0x040fe20000400000 */
[----:B------:R-:W-:Y:S01]  /*10090*/  LOP3.LUT R26, R15, 0xffff0000, RZ, 0xc0, !PT ;  /* 0xffff00000f1a7812 */ /* 0x000fe200078ec0ff */
[C---:B------:R-:W-:Y:S01]  /*100a0*/  FMUL R15, R16.reuse, R2 ;  /* 0x00000002100f7220 */ /* 0x040fe20000400000 */
[C---:B------:R-:W-:Y:S01]  /*100b0*/  FMUL R18, R16.reuse, R18 ;  /* 0x0000001210127220 */ /* 0x040fe20000400000 */
[C---:B------:R-:W-:Y:S01]  /*100c0*/  FMUL R10, R16.reuse, R10 ;  /* 0x0000000a100a7220 */ /* 0x040fe20000400000 */
[C---:B------:R-:W-:Y:S01]  /*100d0*/  FMUL R9, R16.reuse, R7 ;  /* 0x0000000710097220 */ /* 0x040fe20000400000 */
[C---:B------:R-:W-:Y:S01]  /*100e0*/  FMUL R5, R16.reuse, R25 ;  /* 0x0000001910057220 */ /* 0x040fe20000400000 */
[C---:B------:R-:W-:Y:S01]  /*100f0*/  FMUL R4, R16.reuse, R24 ;  /* 0x0000001810047220 */ /* 0x040fe20000400000 */
[C---:B------:R-:W-:Y:S01]  /*10100*/  FMUL R3, R16.reuse, R27 ;  /* 0x0000001b10037220 */ /* 0x040fe20000400000 */
[----:B------:R-:W-:-:S07]  /*10110*/  FMUL R2, R16, R26 ;  /* 0x0000001a10027220 */ /* 0x000fce0000400000 */
.L_x_83:
[----:B------:R-:W-:-:S05]  /*10120*/  VIADD R0, R0, 0x1 ;  /* 0x0000000100007836 */ /* 0x000fca0000000000 */
[----:B------:R-:W-:-:S04]  /*10130*/  ISETP.NE.AND P3, PT, R0, 0x4, PT ;  /* 0x000000040000780c */ /* 0x000fc80003f65270 */
[----:B-1----:R-:W-:Y:S02]  /*10140*/  SEL R7, RZ, 0x1, P3 ;  /* 0x00000001ff077807 */ /* 0x002fe40001800000 */
[----:B------:R-:W-:Y:S02]  /*10150*/  SEL R0, R0, RZ, P3 ;  /* 0x000000ff00007207 */ /* 0x000fe40001800000 */
[----:B------:R-:W-:-:S07]  /*10160*/  LOP3.LUT R6, R6, R7, RZ, 0x3c, !PT ;  /* 0x0000000706067212 */ /* 0x000fce00078e3cff */
.L_x_79:
[----:B------:R-:W-:Y:S05]  /*10170*/  BSYNC B0 ;  /* 0x0000000000007941 */ /* 0x000fea0003800000 */
.L_x_78:
[C---:B------:R-:W-:Y:S01]  /*10180*/  FFMA R42, R17.reuse, R42, R21 ;  /* 0x0000002a112a7223 */ /* 0x040fe20000000015 */
[C---:B------:R-:W-:Y:S01]  /*10190*/  FFMA R43, R17.reuse, R43, R20 ;  /* 0x0000002b112b7223 */ /* 0x040fe20000000014 */
[C---:B------:R-:W-:Y:S01]  /*101a0*/  FFMA R44, R17.reuse, R44, R19 ;  /* 0x0000002c112c7223 */ /* 0x040fe20000000013 */
[C---:B------:R-:W-:Y:S01]  /*101b0*/  FFMA R45, R17.reuse, R45, R18 ;  /* 0x0000002d112d7223 */ /* 0x040fe20000000012 */
[C---:B------:R-:W-:Y:S01]  /*101c0*/  FMUL R7, R42.reuse, 0.70710676908493041992 ;  /* 0x3f3504f32a077820 */ /* 0x040fe20000400000 */
[----:B------:R-:W-:Y:S01]  /*101d0*/  FMUL R42, R42, 0.5 ;  /* 0x3f0000002a2a7820 */ /* 0x000fe20000400000 */
[----:B------:R-:W-:Y:S01]  /*101e0*/  FMUL R28, R44, 0.5 ;  /* 0x3f0000002c1c7820 */ /* 0x000fe20000400000 */
[----:B------:R-:W-:Y:S01]  /*101f0*/  FFMA R46, R17, R46, R15 ;  /* 0x0000002e112e7223 */ /* 0x000fe2000000000f */
[C---:B-1----:R-:W-:Y:S01]  /*10200*/  FMUL R24, R7.reuse, R7 ;  /* 0x0000000707187220 */ /* 0x042fe20000400000 */
[----:B------:R-:W-:Y:S01]  /*10210*/  FSETP.GE.AND P3, PT, |R7|, 1.0029599666595458984, PT ;  /* 0x3f8060fe0700780b */ /* 0x000fe20003f66200 */
[C---:B------:R-:W-:Y:S01]  /*10220*/  FFMA R47, R17.reuse, R47, R14 ;  /* 0x0000002f112f7223 */ /* 0x040fe2000000000e */
[----:B------:R-:W-:Y:S01]  /*10230*/  FMUL R33, R46, 0.5 ;  /* 0x3f0000002e217820 */ /* 0x000fe20000400000 */
[----:B------:R-:W-:Y:S01]  /*10240*/  FFMA R48, R17, R48, R11 ;  /* 0x0000003011307223 */ /* 0x000fe2000000000b */
[----:B------:R-:W-:Y:S01]  /*10250*/  FSEL R24, |R7|, R24, P3 ;  /* 0x0000001807187208 */ /* 0x000fe20001800200 */
[----:B------:R-:W-:Y:S01]  /*10260*/  FFMA R49, R17, R49, R10 ;  /* 0x0000003111317223 */ /* 0x000fe2000000000a */
[----:B------:R-:W-:Y:S01]  /*10270*/  FSEL R26, R170, 8.4834944573231041431e-05, P3 ;  /* 0x38b1e96aaa1a7808 */ /* 0x000fe20001800000 */
[----:B------:R-:W-:Y:S01]  /*10280*/  FMUL R39, R48, 0.5 ;  /* 0x3f00000030277820 */ /* 0x000fe20000400000 */
[----:B------:R-:W-:Y:S01]  /*10290*/  FSEL R25, -R169, -0.00082130916416645050049, P3 ;  /* 0xba574d20a9197808 */ /* 0x000fe20001800100 */
[----:B------:R-:W-:Y:S01]  /*102a0*/  FFMA R50, R17, R50, R9 ;  /* 0x0000003211327223 */ /* 0x000fe20000000009 */
[----:B------:R-:W-:Y:S01]  /*102b0*/  FMUL R38, R49, 0.5 ;  /* 0x3f00000031267820 */ /* 0x000fe20000400000 */
[C---:B------:R-:W-:Y:S01]  /*102c0*/  FFMA R51, R17.reuse, R51, R8 ;  /* 0x0000003311337223 */ /* 0x040fe20000000008 */
[C---:B------:R-:W-:Y:S01]  /*102d0*/  FFMA R52, R17.reuse, R52, R5 ;  /* 0x0000003411347223 */ /* 0x040fe20000000005 */
[----:B------:R-:W-:Y:S01]  /*102e0*/  FFMA R26, R24, R26, R25 ;  /* 0x0000001a181a7223 */ /* 0x000fe20000000019 */
[----:B------:R-:W-:Y:S01]  /*102f0*/  FSEL R25, R168, 0.0052134888246655464172, P3 ;  /* 0x3baad5eaa8197808 */ /* 0x000fe20001800000 */
[----:B------:R-:W-:Y:S01]  /*10300*/  FFMA R53, R17, R53, R4 ;  /* 0x0000003511357223 */ /* 0x000fe20000000004 */
[----:B------:R-:W-:Y:S01]  /*10310*/  FMUL R37, R50, 0.5 ;  /* 0x3f00000032257820 */ /* 0x000fe20000400000 */
[----:B------:R-:W-:Y:S01]  /*10320*/  FMUL R36, R51, 0.5 ;  /* 0x3f00000033247820 */ /* 0x000fe20000400000 */
[----:B------:R-:W-:Y:S01]  /*10330*/  FFMA R54, R17, R54, R3 ;  /* 0x0000003611367223 */ /* 0x000fe20000000003 */
[C---:B------:R-:W-:Y:S01]  /*10340*/  FFMA R26, R24.reuse, R26, R25 ;  /* 0x0000001a181a7223 */ /* 0x040fe20000000019 */
[----:B------:R-:W-:Y:S01]  /*10350*/  FSEL R25, -R167, -0.026868773624300956726, P3 ;  /* 0xbcdc1be7a7197808 */ /* 0x000fe20001800100 */
[C---:B------:R-:W-:Y:S01]  /*10360*/  FFMA R55, R17.reuse, R55, R2 ;  /* 0x0000003711377223 */ /* 0x040fe20000000002 */
[C---:B------:R-:W-:Y:S01]  /*10370*/  FFMA R41, R17.reuse, R41, R12 ;  /* 0x0000002911297223 */ /* 0x040fe2000000000c */
[----:B------:R-:W-:Y:S01]  /*10380*/  FFMA R40, R17, R40, R13 ;  /* 0x0000002811287223 */ /* 0x000fe2000000000d */
[----:B------:R-:W-:Y:S05]  /*10390*/  WARPSYNC.ALL ;  /* 0x0000000000007948 */ /* 0x000fea0003800000 */
[----:B------:R-:W-:Y:S01]  /*103a0*/  FFMA R26, R24, R26, R25 ;  /* 0x0000001a181a7223 */ /* 0x000fe20000000019 */
[----:B------:R-:W-:Y:S01]  /*103b0*/  FSEL R25, R166, 0.11284004896879196167, P3 ;  /* 0x3de718afa6197808 */ /* 0x000fe20001800000 */
[----:B------:R-:W-:Y:S04]  /*103c0*/  BSSY B0, `(.L_x_84) ;  /* 0x0000199000007945 */ /* 0x000fe80003800000 */
        /* <DEDUP_REMOVED lines=36> */
[----:B------:R-:W-:Y:S01]  /*10610*/  FADD R7, R7, 1 ;  /* 0x3f80000007077421 */ /* 0x000fe20000000000 */
[C---:B------:R-:W-:Y:S01]  /*10620*/  FMUL R26, R24.reuse, R24 ;  /* 0x00000018181a7220 */ /* 0x040fe20000400000 */
[C---:B------:R-:W-:Y:S02]  /*10630*/  FSETP.GE.AND P3, PT, |R24|.reuse, 1.0029599666595458984, PT ;  /* 0x3f8060fe1800780b */ /* 0x040fe40003f66200 */
[----:B------:R-:W-:Y:S02]  /*10640*/  FMUL R7, R7, R43 ;  /* 0x0000002b07077220 */ /* 0x000fe40000400000 */
[----:B------:R-:W-:Y:S02]  /*10650*/  FSEL R26, |R24|, R26, P3 ;  /* 0x0000001a181a7208 */ /* 0x000fe40001800200 */
[----:B------:R-:W-:Y:S02]  /*10660*/  FSEL R27, R170, 8.4834944573231041431e-05, P3 ;  /* 0x38b1e96aaa1b7808 */ /* 0x000fe40001800000 */
[----:B------:R-:W-:-:S02]  /*10670*/  F2FP.BF16.F32.PACK_AB R25, R7, R42 ;  /* 0x0000002a0719723e */ /* 0x000fc400000010ff */
        /* <DEDUP_REMOVED lines=46> */
[----:B------:R-:W-:-:S04]  /*10960*/  FSEL R27, R170, 8.4834944573231041431e-05, P3 ;  /* 0x38b1e96aaa1b7808 */ /* 0x000fc80001800000 */
[----:B------:R-:W-:Y:S01]  /*10970*/  F2FP.BF16.F32.PACK_AB R26, R24, R28 ;  /* 0x0000001c181a723e */ /* 0x000fe200000010ff */
[----:B------:R-:W-:Y:S01]  /*10980*/  FMUL R24, R7, R7 ;  /* 0x0000000707187220 */ /* 0x000fe20000400000 */
[----:B------:R-:W-:-:S04]  /*10990*/  FSEL R28, -R169, -0.00082130916416645050049, P3 ;  /* 0xba574d20a91c7808 */ /* 0x000fc80001800100 */
        /* <DEDUP_REMOVED lines=42> */
[----:B------:R-:W-:-:S03]  /*10c40*/  FMUL R7, R48, 0.70710676908493041992 ;  /* 0x3f3504f330077820 */ /* 0x000fc60000400000 */
[----:B------:R-:W-:Y:S02]  /*10c50*/  FADD R24, R24, 1 ;  /* 0x3f80000018187421 */ /* 0x000fe40000000000 */
[C---:B------:R-:W-:Y:S02]  /*10c60*/  FSETP.GE.AND P3, PT, |R7|.reuse, 1.0029599666595458984, PT ;  /* 0x3f8060fe0700780b */ /* 0x040fe40003f66200 */
[----:B------:R-:W-:Y:S01]  /*10c70*/  FMUL R27, R24, R27 ;  /* 0x0000001b181b7220 */ /* 0x000fe20000400000 */
[----:B------:R-:W-:Y:S01]  /*10c80*/  FMUL R24, R7, R7 ;  /* 0x0000000707187220 */ /* 0x000fe20000400000 */
[----:B------:R-:W-:Y:S02]  /*10c90*/  FSEL R28, R170, 8.4834944573231041431e-05, P3 ;  /* 0x38b1e96aaa1c7808 */ /* 0x000fe40001800000 */
[----:B------:R-:W-:Y:S02]  /*10ca0*/  FSEL R29, -R169, -0.00082130916416645050049, P3 ;  /* 0xba574d20a91d7808 */ /* 0x000fe40001800100 */
[----:B------:R-:W-:-:S02]  /*10cb0*/  FSEL R24, |R7|, R24, P3 ;  /* 0x0000001807187208 */ /* 0x000fc40001800200 */
        /* <DEDUP_REMOVED lines=47> */
[----:B------:R-:W-:Y:S01]  /*10fb0*/  FSEL R29, R170, 8.4834944573231041431e-05, P3 ;  /* 0x38b1e96aaa1d7808 */ /* 0x000fe20001800000 */
[----:B------:R-:W-:Y:S01]  /*10fc0*/  FMUL R7, R51, 0.70710676908493041992 ;  /* 0x3f3504f333077820 */ /* 0x000fe20000400000 */
        /* <DEDUP_REMOVED lines=17> */
[C---:B------:R-:W-:Y:S01]  /*110e0*/  FMUL R24, R7.reuse, R7 ;  /* 0x0000000707187220 */ /* 0x040fe20000400000 */
[----:B------:R-:W-:-:S03]  /*110f0*/  FSETP.GE.AND P3, PT, |R7|, 1.0029599666595458984, PT ;  /* 0x3f8060fe0700780b */ /* 0x000fc60003f66200 */
[----:B------:R-:W-:Y:S01]  /*11100*/  FADD R28, R28, 1 ;  /* 0x3f8000001c1c7421 */ /* 0x000fe20000000000 */
[----:B------:R-:W-:Y:S02]  /*11110*/  FSEL R24, |R7|, R24, P3 ;  /* 0x0000001807187208 */ /* 0x000fe40001800200 */
[----:B------:R-:W-:Y:S01]  /*11120*/  FSEL R29, R170, 8.4834944573231041431e-05, P3 ;  /* 0x38b1e96aaa1d7808 */ /* 0x000fe20001800000 */
[----:B------:R-:W-:Y:S01]  /*11130*/  FMUL R37, R28, R37 ;  /* 0x000000251c257220 */ /* 0x000fe20000400000 */
        /* <DEDUP_REMOVED lines=24> */
[----:B------:R-:W-:Y:S01]  /*112c0*/  FSEL R30, R170, 8.4834944573231041431e-05, P3 ;  /* 0x38b1e96aaa1e7808 */ /* 0x000fe20001800000 */
[C---:B------:R-:W-:Y:S01]  /*112d0*/  FMUL R24, R54.reuse, 0.70710676908493041992 ;  /* 0x3f3504f336187820 */ /* 0x040fe20000400000 */
[----:B------:R-:W-:Y:S01]  /*112e0*/  FSEL R31, -R169, -0.00082130916416645050049, P3 ;  /* 0xba574d20a91f7808 */ /* 0x000fe20001800100 */
[----:B------:R-:W-:-:S04]  /*112f0*/  FMUL R54, R54, 0.5 ;  /* 0x3f00000036367820 */ /* 0x000fc80000400000 */
        /* <DEDUP_REMOVED lines=137> */
[----:B------:R-:W-:-:S05]  /*11b90*/  FMUL R33, R33, R40 ;  /* 0x0000002821217220 */ /* 0x000fca0000400000 */
        /* <DEDUP_REMOVED lines=21> */
[----:B------:R-:W-:Y:S02]  /*11cf0*/  UIADD3 UR8, UR49, 0x6200, URZ ;  /* 0x0000620031087890 */ /* 0x000fe4000fffe03f */
[----:B------:R-:W-:Y:S01]  /*11d00*/  UIADD3.X UR7, URZ, UR51, URZ, UP0, !UPT ;  /* 0x000000333f077290 */ /* 0x000fe200087fe43f */
[----:B------:R-:W-:-:S08]  /*11d10*/  UMOV UR11, UR43 ;  /* 0x0000002b000b7c82 */ /* 0x000fd00008000000 */
[----:B------:R2:W-:Y:S01]  /*11d20*/  UTMASTG.3D [UR8], [UR6] ;  /* 0x00000008060073b5 */ /* 0x0005e20008010000 */
[----:B------:R0:W-:Y:S01]  /*11d30*/  UTMACMDFLUSH ;  /* 0x00000000000079b7 */ /* 0x0001e20000000000 */
[----:B--2---:R-:W-:-:S04]  /*11d40*/  DEPBAR.LE SB0, 0x1 ;  /* 0x000080400000791a */ /* 0x004fc80000000000 */
.L_x_85:
[----:B------:R-:W-:Y:S05]  /*11d50*/  BSYNC B0 ;  /* 0x0000000000007941 */ /* 0x000fea0003800000 */
.L_x_84:
        /* <DEDUP_REMOVED lines=8> */
.L_x_88:
[----:B------:R-:W-:-:S04]  /*11de0*/  ULEA UR4, UR5, UR49, 0x3 ;  /* 0x0000003105047291 */ /* 0x000fc8000f8e183f */
[----:B------:R-:W-:-:S04]  /*11df0*/  UIADD3 UR4, UR4, 0x50, URZ ;  /* 0x0000005004047890 */ /* 0x000fc8000fffe03f */
[----:B------:R-:W-:-:S09]  /*11e00*/  UPRMT UR4, UR48, 0x654, UR4 ;  /* 0x0000065430047896 */ /* 0x000fd20008000004 */
[----:B------:R-:W-:Y:S03]  /*11e10*/  SYNCS.ARRIVE.TRANS64.RED.A1T0 RZ, [UR4], RZ ;  /* 0x000000ffffff79a7 */ /* 0x000fe60008100404 */
.L_x_87:
[----:B------:R-:W-:Y:S05]  /*11e20*/  BSYNC B0 ;  /* 0x0000000000007941 */ /* 0x000fea0003800000 */
.L_x_86:
        /* <DEDUP_REMOVED lines=8> */
.L_x_91:
[----:B-1----:R-:W-:Y:S01]  /*11eb0*/  LEA R24, R0, UR49, 0x3 ;  /* 0x0000003100187c11 */ /* 0x002fe2000f8e18ff */
[----:B------:R-:W-:Y:S01]  /*11ec0*/  BSSY B1, `(.L_x_92) ;  /* 0x0000004000017945 */ /* 0x000fe20003800000 */
[----:B------:R-:W-:-:S04]  /*11ed0*/  SHF.L.U32 R25, R6, 0x1f, RZ ;  /* 0x0000001f06197819 */ /* 0x000fc800000006ff */
[----:B------:R-:W1:Y:S02]  /*11ee0*/  SYNCS.PHASECHK.TRANS64.TRYWAIT P3, [R24+URZ+0x30], R25 ;  /* 0x00003019180075a7 */ /* 0x000e64000806017f */
[----:B-1----:R-:W-:Y:S05]  /*11ef0*/  @!P3 BRA `(.L_x_93) ;  /* 0x000001cc005cb947 */ /* 0x002fea0003800000 */
.L_x_372:
[----:B------:R-:W-:Y:S05]  /*11f00*/  BSYNC B1 ;  /* 0x0000000000017941 */ /* 0x000fea0003800000 */
.L_x_92:
[----:B------:R-:W-:Y:S05]  /*11f10*/  @P4 BRA `(.L_x_94) ;  /* 0x0000000000944947 */ /* 0x000fea0003800000 */
[----:B------:R-:W-:Y:S01]  /*11f20*/  IMAD R9, R0, 0x2000, R157 ;  /* 0x0000200000097824 */ /* 0x000fe200078e029d */
[----:B------:R-:W-:Y:S05]  /*11f30*/  WARPSYNC.ALL ;  /* 0x0000000000007948 */ /* 0x000fea0003800000 */
[----:B------:R-:W-:Y:S02]  /*11f40*/  LEA R12, R156, R9, 0x1 ;  /* 0x000000099c0c7211 */ /* 0x000fe400078e08ff */
[----:B------:R-:W2:Y:S04]  /*11f50*/  LDSM.16.M88.4 R8, [R9] ;  /* 0x000000000908783b */ /* 0x000ea80000000200 */
[----:B------:R-:W3:Y:S01]  /*11f60*/  LDSM.16.M88.4 R12, [R12] ;  /* 0x000000000c0c783b */ /* 0x000ee20000000200 */
[C---:B--2---:R-:W-:Y:S01]  /*11f70*/  SHF.L.U32 R26, R8.reuse, 0x10, RZ ;  /* 0x00000010081a7819 */ /* 0x044fe200000006ff */
[----:B------:R-:W-:Y:S01]  /*11f80*/  IMAD.U32 R21, R9, 0x10000, RZ ;  /* 0x0001000009157824 */ /* 0x000fe200078e00ff */
[----:B------:R-:W-:-:S02]  /*11f90*/  LOP3.LUT R27, R8, 0xffff0000, RZ, 0xc0, !PT ;  /* 0xffff0000081b7812 */ /* 0x000fc400078ec0ff */
[----:B------:R-:W-:Y:S01]  /*11fa0*/  LOP3.LUT R20, R9, 0xffff0000, RZ, 0xc0, !PT ;  /* 0xffff000009147812 */ /* 0x000fe200078ec0ff */
[----:B---3--:R-:W-:Y:S01]  /*11fb0*/  IMAD.U32 R3, R15, 0x10000, RZ ;  /* 0x000100000f037824 */ /* 0x008fe200078e00ff */
[----:B------:R-:W-:Y:S01]  /*11fc0*/  SHF.L.U32 R19, R10, 0x10, RZ ;  /* 0x000000100a137819 */ /* 0x000fe200000006ff */
[----:B------:R-:W-:Y:S01]  /*11fd0*/  FMUL R21, R16, R21 ;  /* 0x0000001510157220 */ /* 0x000fe20000400000 */
[----:B------:R-:W-:Y:S01]  /*11fe0*/  LOP3.LUT R18, R10, 0xffff0000, RZ, 0xc0, !PT ;  /* 0xffff00000a127812 */ /* 0x000fe200078ec0ff */
[C---:B------:R-:W-:Y:S01]  /*11ff0*/  FMUL R20, R16.reuse, R20 ;  /* 0x0000001410147220 */ /* 0x040fe20000400000 */
[C---:B-1----:R-:W-:Y:S01]  /*12000*/  SHF.L.U32 R24, R11.reuse, 0x10, RZ ;  /* 0x000000100b187819 */ /* 0x042fe200000006ff */
[----:B------:R-:W-:Y:S01]  /*12010*/  FMUL R19, R16, R19 ;  /* 0x0000001310137220 */ /* 0x000fe20000400000 */
[----:B------:R-:W-:Y:S01]  /*12020*/  LOP3.LUT R25, R11, 0xffff0000, RZ, 0xc0, !PT ;  /* 0xffff00000b197812 */ /* 0x000fe200078ec0ff */
[C---:B------:R-:W-:Y:S01]  /*12030*/  IMAD.U32 R11, R12.reuse, 0x10000, RZ ;  /* 0x000100000c0b7824 */ /* 0x040fe200078e00ff */
[----:B------:R-:W-:Y:S01]  /*12040*/  LOP3.LUT R10, R12, 0xffff0000, RZ, 0xc0, !PT ;  /* 0xffff00000c0a7812 */ /* 0x000fe200078ec0ff */
[C---:B------:R-:W-:Y:S01]  /*12050*/  FMUL R12, R16.reuse, R27 ;  /* 0x0000001b100c7220 */ /* 0x040fe20000400000 */
[C---:B------:R-:W-:Y:S01]  /*12060*/  SHF.L.U32 R9, R13.reuse, 0x10, RZ ;  /* 0x000000100d097819 */ /* 0x040fe200000006ff */
        /* <DEDUP_REMOVED lines=16> */
.L_x_94:
[----:B------:R-:W-:-:S04]  /*12170*/  IADD3 R0, R0, 0x1, RZ ;  /* 0x0000000100007810 */ /* 0x000fc80007ffe0ff */
[----:B------:R-:W-:-:S04]  /*12180*/  ISETP.NE.AND P3, PT, R0, 0x4, PT ;  /* 0x000000040000780c */ /* 0x000fc80003f65270 */
[----:B-1----:R-:W-:Y:S02]  /*12190*/  SEL R24, RZ, 0x1, P3 ;  /* 0x00000001ff187807 */ /* 0x002fe40001800000 */
[----:B------:R-:W-:Y:S02]  /*121a0*/  SEL R0, R0, RZ, P3 ;  /* 0x000000ff00007207 */ /* 0x000fe40001800000 */
[----:B------:R-:W-:-:S07]  /*121b0*/  LOP3.LUT R6, R6, R24, RZ, 0x3c, !PT ;  /* 0x0000001806067212 */ /* 0x000fce00078e3cff */
.L_x_90:
[----:B------:R-:W-:Y:S05]  /*121c0*/  BSYNC B0 ;  /* 0x0000000000007941 */ /* 0x000fea0003800000 */
.L_x_89:
[----:B-1----:R-:W2:Y:S04]  /*121d0*/  LDL.LU R24, [R1+0x88] ;  /* 0x0000880001187983 */ /* 0x002ea80000300800 */
[----:B------:R-:W3:Y:S04]  /*121e0*/  LDL.LU R29, [R1+0x8c] ;  /* 0x00008c00011d7983 */ /* 0x000ee80000300800 */
[----:B------:R-:W4:Y:S04]  /*121f0*/  LDL.LU R39, [R1+0x90] ;  /* 0x0000900001277983 */ /* 0x000f280000300800 */
        /* <DEDUP_REMOVED lines=8> */
[----:B------:R-:W5:Y:S04]  /*12280*/  LDL.LU R40, [R1+0xb4] ;  /* 0x0000b40001287983 */ /* 0x000f680000300800 */
[----:B------:R-:W5:Y:S04]  /*12290*/  LDL.LU R41, [R1+0xb8] ;  /* 0x0000b80001297983 */ /* 0x000f680000300800 */
[----:B------:R-:W5:Y:S04]  /*122a0*/  LDL.LU R42, [R1+0xbc] ;  /* 0x0000bc00012a7983 */ /* 0x000f680000300800 */
[----:B------:R-:W5:Y:S04]  /*122b0*/  LDL.LU R43, [R1+0x84] ;  /* 0x00008400012b7983 */ /* 0x000f680000300800 */
[----:B------:R-:W5:Y:S01]  /*122c0*/  LDL.LU R45, [R1+0x80] ;  /* 0x00008000012d7983 */ /* 0x000f620000300800 */
[----:B------:R-:W-:Y:S05]  /*122d0*/  WARPSYNC.ALL ;  /* 0x0000000000007948 */ /* 0x000fea0003800000 */
[----:B------:R-:W-:Y:S01]  /*122e0*/  BSSY B0, `(.L_x_95) ;  /* 0x00001bc000007945 */ /* 0x000fe20003800000 */
[----:B--2---:R-:W-:-:S04]  /*122f0*/  FFMA R25, R17, R24, R21 ;  /* 0x0000001811197223 */ /* 0x004fc80000000015 */
        /* <DEDUP_REMOVED lines=25> */
[----:B------:R-:W-:-:S03]  /*12490*/  FFMA R26, R17, R29, R20 ;  /* 0x0000001d111a7223 */ /* 0x000fc60000000014 */
        /* <DEDUP_REMOVED lines=24> */
[----:B----4-:R-:W-:-:S04]  /*12620*/  FFMA R24, R17, R39, R19 ;  /* 0x0000002711187223 */ /* 0x010fc80000000013 */
[----:B------:R-:W-:-:S04]  /*12630*/  FADD R27, R27, 1 ;  /* 0x3f8000001b1b7421 */ /* 0x000fc80000000000 */
[----:B------:R-:W-:-:S05]  /*12640*/  FMUL R26, R27, R26 ;  /* 0x0000001a1b1a7220 */ /* 0x000fca0000400000 */
[----:B------:R-:W-:Y:S01]  /*12650*/  F2FP.BF16.F32.PACK_AB R25, R26, R25 ;  /* 0x000000191a19723e */ /* 0x000fe200000010ff */
        /* <DEDUP_REMOVED lines=23> */
[----:B------:R-:W-:Y:S01]  /*127d0*/  FADD R24, R27, 1 ;  /* 0x3f8000001b187421 */ /* 0x000fe20000000000 */
[----:B-----5:R-:W-:-:S03]  /*127e0*/  FFMA R27, R17, R30, R18 ;  /* 0x0000001e111b7223 */ /* 0x020fc60000000012 */
        /* <DEDUP_REMOVED lines=52> */
[----:B------:R-:W-:-:S03]  /*12b30*/  FFMA R28, R17, R31, R14 ;  /* 0x0000001f111c7223 */ /* 0x000fc6000000000e */
        /* <DEDUP_REMOVED lines=29> */
[----:B------:R-:W-:Y:S02]  /*12d10*/  FSETP.GE.AND P3, PT, |R28|, 1.0029599666595458984, PT ;  /* 0x3f8060fe1c00780b */ /* 0x000fe40003f66200 */
        /* <DEDUP_REMOVED lines=72> */
[C---:B------:R-:W-:Y:S01]  /*131a0*/  FMUL R30, R34.reuse, 0.70710676908493041992 ;  /* 0x3f3504f3221e7820 */ /* 0x040fe20000400000 */
[----:B------:R-:W-:Y:S01]  /*131b0*/  FADD R31, R31, 1 ;  /* 0x3f8000001f1f7421 */ /* 0x000fe20000000000 */
[----:B------:R-:W-:Y:S02]  /*131c0*/  FMUL R34, R34, 0.5 ;  /* 0x3f00000022227820 */ /* 0x000fe40000400000 */
        /* <DEDUP_REMOVED lines=73> */
[----:B------:R-:W-:Y:S01]  /*13660*/  FADD R38, R37, 1 ;  /* 0x3f80000025267421 */ /* 0x000fe20000000000 */
        /* <DEDUP_REMOVED lines=54> */
[----:B------:R-:W-:Y:S01]  /*139d0*/  FMUL R24, R41, 0.70710676908493041992 ;  /* 0x3f3504f329187820 */ /* 0x000fe20000400000 */
[----:B------:R-:W-:-:S03]  /*139e0*/  FADD R40, R40, 1 ;  /* 0x3f80000028287421 */ /* 0x000fc60000000000 */
        /* <DEDUP_REMOVED lines=52> */
[----:B-1----:R-:W-:Y:S01]  /*13d30*/  FMUL R27, R40, R39 ;  /* 0x00000027281b7220 */ /* 0x002fe20000400000 */
[----:B------:R-:W-:Y:S02]  /*13d40*/  F2FP.BF16.F32.PACK_AB R24, R29, R28 ;  /* 0x0000001c1d18723e */ /* 0x000fe400000010ff */
[----:B------:R-:W-:Y:S02]  /*13d50*/  F2FP.BF16.F32.PACK_AB R25, R34, R31 ;  /* 0x0000001f2219723e */ /* 0x000fe400000010ff */
[----:B------:R-:W-:Y:S02]  /*13d60*/  F2FP.BF16.F32.PACK_AB R26, R33, R30 ;  /* 0x0000001e211a723e */ /* 0x000fe400000010ff */
[----:B------:R-:W-:-:S05]  /*13d70*/  F2FP.BF16.F32.PACK_AB R27, R27, R38 ;  /* 0x000000261b1b723e */ /* 0x000fca00000010ff */
[----:B------:R1:W-:Y:S01]  /*13d80*/  STSM.16.M88.4 [R160], R24 ;  /* 0x00000018a0007844 */ /* 0x0003e20000000200 */
        /* <DEDUP_REMOVED lines=17> */
.L_x_96:
[----:B------:R-:W-:Y:S05]  /*13ea0*/  BSYNC B0 ;  /* 0x0000000000007941 */ /* 0x000fea0003800000 */
.L_x_95:
[----:B------:R-:W-:Y:S06]  /*13eb0*/  BAR.SYNC.DEFER_BLOCKING 0x1, 0x100 ;  /* 0x0044000000007b1d */ /* 0x000fec0000010000 */
[----:B------:R-:W-:Y:S04]  /*13ec0*/  BSSY B0, `(.L_x_97) ;  /* 0x0000009000007945 */ /* 0x000fe80003800000 */
[----:B------:R-:W-:Y:S05]  /*13ed0*/  @P0 BRA `(.L_x_98) ;  /* 0x00000000001c0947 */ /* 0x000fea0003800000 */
[----:B------:R-:W-:-:S13]  /*13ee0*/  ISETP.NE.AND P3, PT, R22, 0x3, PT ;  /* 0x000000031600780c */ /* 0x000fda0003f65270 */
[----:B------:R-:W-:Y:S05]  /*13ef0*/  @!P3 BRA `(.L_x_99) ;  /* 0x000000000004b947 */ /* 0x000fea0003800000 */
[----:B------:R-:W-:Y:S01]  /*13f00*/  BPT.TRAP 0x1 ;  /* 0x000000040000795c */ /* 0x000fe20000300000 */
.L_x_99:
[----:B------:R-:W-:-:S04]  /*13f10*/  ULEA UR4, UR5, UR49, 0x3 ;  /* 0x0000003105047291 */ /* 0x000fc8000f8e183f */
[----:B------:R-:W-:-:S04]  /*13f20*/  UIADD3 UR4, UR4, 0x50, URZ ;  /* 0x0000005004047890 */ /* 0x000fc8000fffe03f */
[----:B------:R-:W-:-:S09]  /*13f30*/  UPRMT UR4, UR48, 0x654, UR4 ;  /* 0x0000065430047896 */ /* 0x000fd20008000004 */
[----:B------:R-:W-:Y:S03]  /*13f40*/  SYNCS.ARRIVE.TRANS64.RED.A1T0 RZ, [UR4], RZ ;  /* 0x000000ffffff79a7 */ /* 0x000fe60008100404 */
.L_x_98:
[----:B------:R-:W-:Y:S05]  /*13f50*/  BSYNC B0 ;  /* 0x0000000000007941 */ /* 0x000fea0003800000 */
.L_x_97:
        /* <DEDUP_REMOVED lines=8> */
.L_x_102:
[----:B-1----:R-:W-:Y:S01]  /*13fe0*/  LEA R25, R0, UR49, 0x3 ;  /* 0x0000003100197c11 */ /* 0x002fe2000f8e18ff */
[----:B------:R-:W-:Y:S01]  /*13ff0*/  BSSY B1, `(.L_x_103) ;  /* 0x0000006000017945 */ /* 0x000fe20003800000 */
[----:B------:R-:W-:Y:S02]  /*14000*/  SHF.L.U32 R26, R6, 0x1f, RZ ;  /* 0x0000001f061a7819 */ /* 0x000fe400000006ff */
[----:B------:R-:W-:Y:S02]  /*14010*/  IADD3 R24, R0, 0x1, RZ ;  /* 0x0000000100187810 */ /* 0x000fe40007ffe0ff */
[----:B------:R-:W1:Y:S02]  /*14020*/  SYNCS.PHASECHK.TRANS64.TRYWAIT P5, [R25+URZ+0x30], R26 ;  /* 0x0000301a190075a7 */ /* 0x000e6400080a017f */
[----:B------:R-:W-:Y:S01]  /*14030*/  ISETP.NE.AND P3, PT, R24, 0x4, PT ;  /* 0x000000041800780c */ /* 0x000fe20003f65270 */
[----:B-1----:R-:W-:-:S12]  /*14040*/  @!P5 BRA `(.L_x_104) ;  /* 0x000001ac001cd947 */ /* 0x002fd80003800000 */
.L_x_373:
[----:B------:R-:W-:Y:S05]  /*14050*/  BSYNC B1 ;  /* 0x0000000000017941 */ /* 0x000fea0003800000 */
.L_x_103:
[----:B------:R-:W-:Y:S05]  /*14060*/  @P4 BRA `(.L_x_105) ;  /* 0x0000000000944947 */ /* 0x000fea0003800000 */
[----:B------:R-:W-:Y:S01]  /*14070*/  IMAD R29, R0, 0x2000, R157 ;  /* 0x00002000001d7824 */ /* 0x000fe200078e029d */
[----:B------:R-:W-:Y:S05]  /*14080*/  WARPSYNC.ALL ;  /* 0x0000000000007948 */ /* 0x000fea0003800000 */
[----:B------:R-:W-:Y:S01]  /*14090*/  LEA R12, R156, R29, 0x1 ;  /* 0x0000001d9c0c7211 */ /* 0x000fe200078e08ff */
[----:B------:R-:W2:Y:S05]  /*140a0*/  LDSM.16.M88.4 R8, [R29] ;  /* 0x000000001d08783b */ /* 0x000eaa0000000200 */
[----:B------:R-:W3:Y:S01]  /*140b0*/  LDSM.16.M88.4 R12, [R12] ;  /* 0x000000000c0c783b */ /* 0x000ee20000000200 */
[----:B--2---:R-:W-:Y:S01]  /*140c0*/  IMAD.U32 R21, R9, 0x10000, RZ ;  /* 0x0001000009157824 */ /* 0x004fe200078e00ff */
[----:B------:R-:W-:-:S02]  /*140d0*/  SHF.L.U32 R27, R11, 0x10, RZ ;  /* 0x000000100b1b7819 */ /* 0x000fc400000006ff */
[----:B------:R-:W-:Y:S01]  /*140e0*/  SHF.L.U32 R3, R8, 0x10, RZ ;  /* 0x0000001008037819 */ /* 0x000fe200000006ff */
[----:B------:R-:W-:Y:S01]  /*140f0*/  FMUL R21, R16, R21 ;  /* 0x0000001510157220 */ /* 0x000fe20000400000 */
[----:B------:R-:W-:Y:S01]  /*14100*/  LOP3.LUT R5, R8, 0xffff0000, RZ, 0xc0, !PT ;  /* 0xffff000008057812 */ /* 0x000fe200078ec0ff */
[----:B---3--:R-:W-:Y:S01]  /*14110*/  IMAD.U32 R29, R12, 0x10000, RZ ;  /* 0x000100000c1d7824 */ /* 0x008fe200078e00ff */
[----:B------:R-:W-:Y:S01]  /*14120*/  LOP3.LUT R9, R9, 0xffff0000, RZ, 0xc0, !PT ;  /* 0xffff000009097812 */ /* 0x000fe200078ec0ff */
[----:B------:R-:W-:Y:S01]  /*14130*/  IMAD.U32 R41, R15, 0x10000, RZ ;  /* 0x000100000f297824 */ /* 0x000fe200078e00ff */
[----:B------:R-:W-:Y:S02]  /*14140*/  LOP3.LUT R11, R11, 0xffff0000, RZ, 0xc0, !PT ;  /* 0xffff00000b0b7812 */ /* 0x000fe400078ec0ff */
[----:B------:R-:W-:Y:S01]  /*14150*/  SHF.L.U32 R19, R10, 0x10, RZ ;  /* 0x000000100a137819 */ /* 0x000fe200000006ff */
[----:B------:R-:W-:Y:S01]  /*14160*/  FMUL R20, R16, R9 ;  /* 0x0000000910147220 */ /* 0x000fe20000400000 */
[----:B-1----:R-:W-:-:S02]  /*14170*/  LOP3.LUT R25, R10, 0xffff0000, RZ, 0xc0, !PT ;  /* 0xffff00000a197812 */ /* 0x002fc400078ec0ff */
        /* <DEDUP_REMOVED lines=20> */
.L_x_105:
[----:B-1----:R-:W-:Y:S02]  /*142c0*/  SEL R25, RZ, 0x1, P3 ;  /* 0x00000001ff197807 */ /* 0x002fe40001800000 */
[----:B------:R-:W-:Y:S02]  /*142d0*/  SEL R0, R24, RZ, P3 ;  /* 0x000000ff18007207 */ /* 0x000fe40001800000 */
[----:B------:R-:W-:-:S07]  /*142e0*/  LOP3.LUT R6, R6, R25, RZ, 0x3c, !PT ;  /* 0x0000001906067212 */ /* 0x000fce00078e3cff */
.L_x_101:
[----:B------:R-:W-:Y:S05]  /*142f0*/  BSYNC B0 ;  /* 0x0000000000007941 */ /* 0x000fea0003800000 */
.L_x_100:
[C---:B------:R-:W-:Y:S01]  /*14300*/  FFMA R58, R17.reuse, R58, R21 ;  /* 0x0000003a113a7223 */ /* 0x040fe20000000015 */
[C---:B------:R-:W-:Y:S01]  /*14310*/  FFMA R59, R17.reuse, R59, R20 ;  /* 0x0000003b113b7223 */ /* 0x040fe20000000014 */
[C---:B------:R-:W-:Y:S01]  /*14320*/  FFMA R60, R17.reuse, R60, R19 ;  /* 0x0000003c113c7223 */ /* 0x040fe20000000013 */
[C---:B------:R-:W-:Y:S01]  /*14330*/  FFMA R61, R17.reuse, R61, R18 ;  /* 0x0000003d113d7223 */ /* 0x040fe20000000012 */
[----:B-1----:R-:W-:Y:S01]  /*14340*/  FMUL R25, R58, 0.70710676908493041992 ;  /* 0x3f3504f33a197820 */ /* 0x002fe20000400000 */
[C---:B------:R-:W-:Y:S01]  /*14350*/  FFMA R62, R17.reuse, R62, R15 ;  /* 0x0000003e113e7223 */ /* 0x040fe2000000000f */
        /* <DEDUP_REMOVED lines=13> */
[----:B------:R-:W-:Y:S01]  /*14430*/  FSEL R26, R168, 0.0052134888246655464172, P5 ;  /* 0x3baad5eaa81a7808 */ /* 0x000fe20002800000 */
[C---:B------:R-:W-:Y:S01]  /*14440*/  FFMA R71, R17.reuse, R71, R2 ;  /* 0x0000004711477223 */ /* 0x040fe20000000002 */
[----:B------:R-:W-:Y:S01]  /*14450*/  FFMA R57, R17, R57, R12 ;  /* 0x0000003911397223 */ /* 0x000fe2000000000c */
[C---:B------:R-:W-:Y:S01]  /*14460*/  FFMA R27, R24.reuse, R27, R29 ;  /* 0x0000001b181b7223 */ /* 0x040fe2000000001d */
[----:B------:R-:W-:Y:S01]  /*14470*/  FSEL R29, -|R25|, R25, P5 ;  /* 0x00000019191d7208 */ /* 0x000fe20002800300 */
        /* <DEDUP_REMOVED lines=12> */
[C---:B------:R-:W-:Y:S01]  /*14540*/  FMUL R26, R59.reuse, 0.70710676908493041992 ;  /* 0x3f3504f33b1a7820 */ /* 0x040fe20000400000 */
[----:B------:R-:W-:Y:S02]  /*14550*/  FMUL R59, R59, 0.5 ;  /* 0x3f0000003b3b7820 */ /* 0x000fe40000400000 */
[----:B------:R-:W-:Y:S01]  /*14560*/  FFMA R24, R24, R29, R29 ;  /* 0x0000001d18187223 */ /* 0x000fe2000000001d */
[C---:B------:R-:W-:Y:S01]  /*14570*/  FMUL R27, R26.reuse, R26 ;  /* 0x0000001a1a1b7220 */ /* 0x040fe20000400000 */
[----:B------:R-:W-:-:S04]  /*14580*/  FSETP.GE.AND P3, PT, |R26|, 1.0029599666595458984, PT ;  /* 0x3f8060fe1a00780b */ /* 0x000fc80003f66200 */
[----:B------:R-:W-:Y:S02]  /*14590*/  FSEL R27, |R26|, R27, P3 ;  /* 0x0000001b1a1b7208 */ /* 0x000fe40001800200 */
[----:B------:R-:W-:Y:S02]  /*145a0*/  FSEL R28, R170, 8.4834944573231041431e-05, P3 ;  /* 0x38b1e96aaa1c7808 */ /* 0x000fe40001800000 */
[----:B------:R-:W-:Y:S02]  /*145b0*/  FSEL R30, -R169, -0.00082130916416645050049, P3 ;  /* 0xba574d20a91e7808 */ /* 0x000fe40001800100 */
[----:B------:R-:W-:Y:S02]  /*145c0*/  FSEL R31, R168, 0.0052134888246655464172, P3 ;  /* 0x3baad5eaa81f7808 */ /* 0x000fe40001800000 */
[----:B------:R-:W-:Y:S01]  /*145d0*/  FSEL R29, -R167, -0.026868773624300956726, P3 ;  /* 0xbcdc1be7a71d7808 */ /* 0x000fe20001800100 */
[----:B------:R-:W-:-:S04]  /*145e0*/  FFMA R28, R27, R28, R30 ;  /* 0x0000001c1b1c7223 */ /* 0x000fc8000000001e */
[----:B------:R-:W-:-:S04]  /*145f0*/  FFMA R28, R27, R28, R31 ;  /* 0x0000001c1b1c7223 */ /* 0x000fc8000000001f */
[C---:B------:R-:W-:Y:S01]  /*14600*/  FFMA R30, R27.reuse, R28, R29 ;  /* 0x0000001c1b1e7223 */ /* 0x040fe2000000001d */
[----:B------:R-:W-:Y:S01]  /*14610*/  FSEL R29, R166, 0.11284004896879196167, P3 ;  /* 0x3de718afa61d7808 */ /* 0x000fe20001800000 */
[----:B------:R-:W1:Y:S04]  /*14620*/  @P5 MUFU.EX2 R28, R24 ;  /* 0x00000018001c5308 */ /* 0x000e680000000800 */
[----:B------:R-:W-:Y:S01]  /*14630*/  FFMA R30, R27, R30, R29 ;  /* 0x0000001e1b1e7223 */ /* 0x000fe2000000001d */
[----:B------:R-:W-:-:S05]  /*14640*/  FSEL R29, R165, -0.37612664699554443359, P3 ;  /* 0xbec093aca51d7808 */ /* 0x000fca0001800000 */
[----:B------:R-:W-:Y:S01]  /*14650*/  FFMA R30, R27, R30, R29 ;  /* 0x0000001e1b1e7223 */ /* 0x000fe2000000001d */
[----:B------:R-:W-:-:S05]  /*14660*/  FSEL R29, R164, 0.12837915122509002686, P3 ;  /* 0x3e0375d3a41d7808 */ /* 0x000fca0001800000 */
[----:B------:R-:W-:Y:S01]  /*14670*/  FFMA R29, R27, R30, R29 ;  /* 0x0000001e1b1d7223 */ /* 0x000fe2000000001d */
[----:B-1----:R-:W-:Y:S01]  /*14680*/  @P5 FADD R28, -R28, 1 ;  /* 0x3f8000001c1c5421 */ /* 0x002fe20000000100 */
[----:B------:R-:W-:Y:S01]  /*14690*/  FMUL R27, R60, 0.70710676908493041992 ;  /* 0x3f3504f33c1b7820 */ /* 0x000fe20000400000 */
[----:B------:R-:W-:Y:S01]  /*146a0*/  FSEL R30, -|R26|, R26, P3 ;  /* 0x0000001a1a1e7208 */ /* 0x000fe20001800300 */
[----:B------:R-:W-:Y:S02]  /*146b0*/  FMUL R60, R60, 0.5 ;  /* 0x3f0000003c3c7820 */ /* 0x000fe40000400000 */
[----:B------:R-:W-:Y:S01]  /*146c0*/  @P5 LOP3.LUT R24, R28, 0x80000000, R25, 0xb8, !PT ;  /* 0x800000001c185812 */ /* 0x000fe200078eb819 */
[C---:B------:R-:W-:Y:S01]  /*146d0*/  FMUL R28, R27.reuse, R27 ;  /* 0x0000001b1b1c7220 */ /* 0x040fe20000400000 */
[----:B------:R-:W-:-:S04]  /*146e0*/  FSETP.GE.AND P5, PT, |R27|, 1.0029599666595458984, PT ;  /* 0x3f8060fe1b00780b */ /* 0x000fc80003fa6200 */
[----:B------:R-:W-:Y:S02]  /*146f0*/  FSEL R28, |R27|, R28, P5 ;  /* 0x0000001c1b1c7208 */ /* 0x000fe40002800200 */
[----:B------:R-:W-:Y:S02]  /*14700*/  FSEL R25, R170, 8.4834944573231041431e-05, P5 ;  /* 0x38b1e96aaa197808 */ /* 0x000fe40002800000 */
[----:B------:R-:W-:Y:S02]  /*14710*/  FSEL R31, -R169, -0.00082130916416645050049, P5 ;  /* 0xba574d20a91f7808 */ /* 0x000fe40002800100 */
[----:B------:R-:W-:-:S03]  /*14720*/  FSEL R34, R168, 0.0052134888246655464172, P5 ;  /* 0x3baad5eaa8227808 */ /* 0x000fc60002800000 */
[----:B------:R-:W-:-:S04]  /*14730*/  FFMA R25, R28, R25, R31 ;  /* 0x000000191c197223 */ /* 0x000fc8000000001f */
[----:B------:R-:W-:Y:S01]  /*14740*/  FFMA R31, R28, R25, R34 ;  /* 0x000000191c1f7223 */ /* 0x000fe20000000022 */
[----:B------:R-:W-:Y:S01]  /*14750*/  FFMA R25, R29, R30, R30 ;  /* 0x0000001e1d197223 */ /* 0x000fe2000000001e */
[----:B------:R-:W-:Y:S02]  /*14760*/  FSEL R30, -R167, -0.026868773624300956726, P5 ;  /* 0xbcdc1be7a71e7808 */ /* 0x000fe40002800100 */
[----:B------:R-:W-:-:S03]  /*14770*/  FSEL R34, R166, 0.11284004896879196167, P5 ;  /* 0x3de718afa6227808 */ /* 0x000fc60002800000 */
[C---:B------:R-:W-:Y:S02]  /*14780*/  FFMA R31, R28.reuse, R31, R30 ;  /* 0x0000001f1c1f7223 */ /* 0x040fe4000000001e */
[----:B------:R-:W1:Y:S02]  /*14790*/  @P3 MUFU.EX2 R30, R25 ;  /* 0x00000019001e3308 */ /* 0x000e640000000800 */
[----:B------:R-:W-:Y:S01]  /*147a0*/  FFMA R31, R28, R31, R34 ;  /* 0x0000001f1c1f7223 */ /* 0x000fe20000000022 */
[----:B------:R-:W-:-:S05]  /*147b0*/  FSEL R34, R165, -0.37612664699554443359, P5 ;  /* 0xbec093aca5227808 */ /* 0x000fca0002800000 */
[----:B------:R-:W-:Y:S01]  /*147c0*/  FFMA R29, R28, R31, R34 ;  /* 0x0000001f1c1d7223 */ /* 0x000fe20000000022 */
[----:B------:R-:W-:-:S05]  /*147d0*/  FSEL R34, R164, 0.12837915122509002686, P5 ;  /* 0x3e0375d3a4227808 */ /* 0x000fca0002800000 */
[----:B------:R-:W-:Y:S01]  /*147e0*/  FFMA R29, R28, R29, R34 ;  /* 0x0000001d1c1d7223 */ /* 0x000fe20000000022 */
[----:B------:R-:W-:Y:S01]  /*147f0*/  FMUL R28, R61, 0.70710676908493041992 ;  /* 0x3f3504f33d1c7820 */ /* 0x000fe20000400000 */
[----:B-1----:R-:W-:-:S05]  /*14800*/  @P3 FADD R31, -R30, 1 ;  /* 0x3f8000001e1f3421 */ /* 0x002fca0000000100 */
[----:B------:R-:W-:Y:S01]  /*14810*/  @P3 LOP3.LUT R25, R31, 0x80000000, R26, 0xb8, !PT ;  /* 0x800000001f193812 */ /* 0x000fe200078eb81a */
[C---:B------:R-:W-:Y:S01]  /*14820*/  FMUL R31, R28.reuse, R28 ;  /* 0x0000001c1c1f7220 */ /* 0x040fe20000400000 */
[C---:B------:R-:W-:Y:S02]  /*14830*/  FSETP.GE.AND P3, PT, |R28|.reuse, 1.0029599666595458984, PT ;  /* 0x3f8060fe1c00780b */ /* 0x040fe40003f66200 */
[----:B------:R-:W-:Y:S02]  /*14840*/  FSEL R26, -|R27|, R27, P5 ;  /* 0x0000001b1b1a7208 */ /* 0x000fe40002800300 */
[----:B------:R-:W-:Y:S02]  /*14850*/  FSEL R30, |R28|, R31, P3 ;  /* 0x0000001f1c1e7208 */ /* 0x000fe40001800200 */
[----:B------:R-:W-:Y:S01]  /*14860*/  FSEL R31, R170, 8.4834944573231041431e-05, P3 ;  /* 0x38b1e96aaa1f7808 */ /* 0x000fe20001800000 */
[----:B------:R-:W-:Y:S01]  /*14870*/  FFMA R26, R29, R26, R26 ;  /* 0x0000001a1d1a7223 */ /* 0x000fe2000000001a */
[----:B------:R-:W-:-:S02]  /*14880*/  FSEL R33, -R169, -0.00082130916416645050049, P3 ;  /* 0xba574d20a9217808 */ /* 0x000fc40001800100 */
[----:B------:R-:W-:Y:S01]  /*14890*/  FSEL R34, R168, 0.0052134888246655464172, P3 ;  /* 0x3baad5eaa8227808 */ /* 0x000fe20001800000 */
[----:B------:R-:W1:Y:S02]  /*148a0*/  @P5 MUFU.EX2 R29, R26 ;  /* 0x0000001a001d5308 */ /* 0x000e640000000800 */
[----:B------:R-:W-:-:S04]  /*148b0*/  FFMA R31, R30, R31, R33 ;  /* 0x0000001f1e1f7223 */ /* 0x000fc80000000021 */
        /* <DEDUP_REMOVED lines=9> */
[----:B-1----:R-:W-:Y:S01]  /*14950*/  @P5 FADD R34, -R29, 1 ;  /* 0x3f8000001d225421 */ /* 0x002fe20000000100 */
[----:B------:R-:W-:-:S04]  /*14960*/  FMUL R29, R62, 0.70710676908493041992 ;  /* 0x3f3504f33e1d7820 */ /* 0x000fc80000400000 */
        /* <DEDUP_REMOVED lines=24> */
[----:B------:R-:W-:-:S04]  /*14af0*/  FSETP.GE.AND P3, PT, |R30|, 1.0029599666595458984, PT ;  /* 0x3f8060fe1e00780b */ /* 0x000fc80003f66200 */
[----:B------:R-:W-:Y:S02]  /*14b00*/  FSEL R33, |R30|, R33, P3 ;  /* 0x000000211e217208 */ /* 0x000fe40001800200 */
[----:B------:R-:W-:Y:S02]  /*14b10*/  FSEL R28, R170, 8.4834944573231041431e-05, P3 ;  /* 0x38b1e96aaa1c7808 */ /* 0x000fe40001800000 */
[----:B------:R-:W-:Y:S02]  /*14b20*/  FSEL R34, -R169, -0.00082130916416645050049, P3 ;  /* 0xba574d20a9227808 */ /* 0x000fe40001800100 */
[----:B------:R-:W-:Y:S02]  /*14b30*/  FSEL R35, R168, 0.0052134888246655464172, P3 ;  /* 0x3baad5eaa8237808 */ /* 0x000fe40001800000 */
[----:B------:R-:W-:Y:S01]  /*14b40*/  FSEL R36, -|R30|, R30, P3 ;  /* 0x0000001e1e247208 */ /* 0x000fe20001800300 */
[----:B------:R-:W-:Y:S01]  /*14b50*/  FFMA R34, R33, R28, R34 ;  /* 0x0000001c21227223 */ /* 0x000fe20000000022 */
[----:B------:R-:W-:-:S03]  /*14b60*/  FSEL R28, -|R29|, R29, P5 ;  /* 0x0000001d1d1c7208 */ /* 0x000fc60002800300 */
[----:B------:R-:W-:Y:S01]  /*14b70*/  FFMA R34, R33, R34, R35 ;  /* 0x0000002221227223 */ /* 0x000fe20000000023 */
[----:B------:R-:W-:Y:S01]  /*14b80*/  FSEL R35, R166, 0.11284004896879196167, P3 ;  /* 0x3de718afa6237808 */ /* 0x000fe20001800000 */
[----:B------:R-:W-:Y:S01]  /*14b90*/  FFMA R28, R31, R28, R28 ;  /* 0x0000001c1f1c7223 */ /* 0x000fe2000000001c */
[----:B------:R-:W-:-:S05]  /*14ba0*/  FSEL R31, -R167, -0.026868773624300956726, P3 ;  /* 0xbcdc1be7a71f7808 */ /* 0x000fca0001800100 */
[C---:B------:R-:W-:Y:S02]  /*14bb0*/  FFMA R34, R33.reuse, R34, R31 ;  /* 0x0000002221227223 */ /* 0x040fe4000000001f */
[----:B------:R-:W1:Y:S02]  /*14bc0*/  @P5 MUFU.EX2 R31, R28 ;  /* 0x0000001c001f5308 */ /* 0x000e640000000800 */
[----:B------:R-:W-:Y:S01]  /*14bd0*/  FFMA R34, R33, R34, R35 ;  /* 0x0000002221227223 */ /* 0x000fe20000000023 */
[----:B------:R-:W-:-:S05]  /*14be0*/  FSEL R35, R165, -0.37612664699554443359, P3 ;  /* 0xbec093aca5237808 */ /* 0x000fca0001800000 */
[----:B------:R-:W-:Y:S01]  /*14bf0*/  FFMA R34, R33, R34, R35 ;  /* 0x0000002221227223 */ /* 0x000fe20000000023 */
[----:B------:R-:W-:-:S05]  /*14c00*/  FSEL R35, R164, 0.12837915122509002686, P3 ;  /* 0x3e0375d3a4237808 */ /* 0x000fca0001800000 */
[----:B------:R-:W-:Y:S01]  /*14c10*/  FFMA R33, R33, R34, R35 ;  /* 0x0000002221217223 */ /* 0x000fe20000000023 */
[----:B-1----:R-:W-:Y:S01]  /*14c20*/  @P5 FADD R34, -R31, 1 ;  /* 0x3f8000001f225421 */ /* 0x002fe20000000100 */
[C---:B------:R-:W-:Y:S01]  /*14c30*/  FMUL R31, R64.reuse, 0.70710676908493041992 ;  /* 0x3f3504f3401f7820 */ /* 0x040fe20000400000 */
[----:B------:R-:W-:-:S03]  /*14c40*/  FMUL R64, R64, 0.5 ;  /* 0x3f00000040407820 */ /* 0x000fc60000400000 */
[----:B------:R-:W-:Y:S01]  /*14c50*/  @P5 LOP3.LUT R28, R34, 0x80000000, R29, 0xb8, !PT ;  /* 0x80000000221c5812 */ /* 0x000fe200078eb81d */
[C---:B------:R-:W-:Y:S01]  /*14c60*/  FMUL R34, R31.reuse, R31 ;  /* 0x0000001f1f227220 */ /* 0x040fe20000400000 */
[----:B------:R-:W-:-:S03]  /*14c70*/  FSETP.GE.AND P5, PT, |R31|, 1.0029599666595458984, PT ;  /* 0x3f8060fe1f00780b */ /* 0x000fc60003fa6200 */
[----:B------:R-:W-:Y:S01]  /*14c80*/  FADD R28, R28, 1 ;  /* 0x3f8000001c1c7421 */ /* 0x000fe20000000000 */
[----:B------:R-:W-:Y:S02]  /*14c90*/  FSEL R34, |R31|, R34, P5 ;  /* 0x000000221f227208 */ /* 0x000fe40002800200 */
[----:B------:R-:W-:Y:S02]  /*14ca0*/  FSEL R29, R170, 8.4834944573231041431e-05, P5 ;  /* 0x38b1e96aaa1d7808 */ /* 0x000fe40002800000 */
[----:B------:R-:W-:Y:S02]  /*14cb0*/  FSEL R35, -R169, -0.00082130916416645050049, P5 ;  /* 0xba574d20a9237808 */ /* 0x000fe40002800100 */
[----:B------:R-:W-:Y:S02]  /*14cc0*/  FSEL R38, R168, 0.0052134888246655464172, P5 ;  /* 0x3baad5eaa8267808 */ /* 0x000fe40002800000 */
[----:B------:R-:W-:Y:S01]  /*14cd0*/  FSEL R37, -|R31|, R31, P5 ;  /* 0x0000001f1f257208 */ /* 0x000fe20002800300 */
[----:B------:R-:W-:-:S04]  /*14ce0*/  FFMA R29, R34, R29, R35 ;  /* 0x0000001d221d7223 */ /* 0x000fc80000000023 */
[----:B------:R-:W-:Y:S01]  /*14cf0*/  FFMA R35, R34, R29, R38 ;  /* 0x0000001d22237223 */ /* 0x000fe20000000026 */
[----:B------:R-:W-:Y:S01]  /*14d00*/  FFMA R29, R33, R36, R36 ;  /* 0x00000024211d7223 */ /* 0x000fe20000000024 */
[----:B------:R-:W-:-:S03]  /*14d10*/  FSEL R36, -R167, -0.026868773624300956726, P5 ;  /* 0xbcdc1be7a7247808 */ /* 0x000fc60002800100 */
[----:B------:R-:W1:Y:S02]  /*14d20*/  @P3 MUFU.EX2 R33, R29 ;  /* 0x0000001d00213308 */ /* 0x000e640000000800 */
[----:B------:R-:W-:Y:S01]  /*14d30*/  FFMA R35, R34, R35, R36 ;  /* 0x0000002322237223 */ /* 0x000fe20000000024 */
[----:B------:R-:W-:-:S05]  /*14d40*/  FSEL R36, R166, 0.11284004896879196167, P5 ;  /* 0x3de718afa6247808 */ /* 0x000fca0002800000 */
[----:B------:R-:W-:Y:S01]  /*14d50*/  FFMA R35, R34, R35, R36 ;  /* 0x0000002322237223 */ /* 0x000fe20000000024 */
[----:B------:R-:W-:-:S05]  /*14d60*/  FSEL R36, R165, -0.37612664699554443359, P5 ;  /* 0xbec093aca5247808 */ /* 0x000fca0002800000 */
[----:B------:R-:W-:Y:S01]  /*14d70*/  FFMA R35, R34, R35, R36 ;  /* 0x0000002322237223 */ /* 0x000fe20000000024 */
[----:B------:R-:W-:Y:S01]  /*14d80*/  FSEL R36, R164, 0.12837915122509002686, P5 ;  /* 0x3e0375d3a4247808 */ /* 0x000fe20002800000 */
[----:B-1----:R-:W-:-:S04]  /*14d90*/  @P3 FADD R33, -R33, 1 ;  /* 0x3f80000021213421 */ /* 0x002fc80000000100 */
[----:B------:R-:W-:Y:S01]  /*14da0*/  FFMA R34, R34, R35, R36 ;  /* 0x0000002322227223 */ /* 0x000fe20000000024 */
        /* <DEDUP_REMOVED lines=43> */
[----:B------:R-:W-:-:S05]  /*15060*/  FSEL R38, R164, 0.12837915122509002686, P5 ;  /* 0x3e0375d3a4267808 */ /* 0x000fca0002800000 */
[----:B------:R-:W-:Y:S01]  /*15070*/  FFMA R37, R36, R37, R38 ;  /* 0x0000002524257223 */ /* 0x000fe20000000026 */
        /* <DEDUP_REMOVED lines=9> */
[----:B------:R-:W-:Y:S02]  /*15110*/  FSEL R33, R168, 0.0052134888246655464172, P3 ;  /* 0x3baad5eaa8217808 */ /* 0x000fe40001800000 */
[----:B------:R-:W-:Y:S01]  /*15120*/  FSEL R39, R166, 0.11284004896879196167, P3 ;  /* 0x3de718afa6277808 */ /* 0x000fe20001800000 */
[----:B------:R-:W-:Y:S01]  /*15130*/  FFMA R40, R35, R38, R40 ;  /* 0x0000002623287223 */ /* 0x000fe20000000028 */
[----:B------:R-:W-:-:S03]  /*15140*/  FSEL R38, -|R34|, R34, P5 ;  /* 0x0000002222267208 */ /* 0x000fc60002800300 */
[----:B------:R-:W-:Y:S02]  /*15150*/  FFMA R40, R35, R40, R33 ;  /* 0x0000002823287223 */ /* 0x000fe40000000021 */
        /* <DEDUP_REMOVED lines=9> */
[----:B-1----:R-:W-:-:S05]  /*151f0*/  @P5 FADD R37, -R37, 1 ;  /* 0x3f80000025255421 */ /* 0x002fca0000000100 */
[----:B------:R-:W-:Y:S01]  /*15200*/  @P5 LOP3.LUT R33, R37, 0x80000000, R34, 0xb8, !PT ;  /* 0x8000000025215812 */ /* 0x000fe200078eb822 */
[----:B------:R-:W-:Y:S01]  /*15210*/  FMUL R37, R68, 0.70710676908493041992 ;  /* 0x3f3504f344257820 */ /* 0x000fe20000400000 */
[----:B------:R-:W-:-:S03]  /*15220*/  FSEL R34, -|R36|, R36, P3 ;  /* 0x0000002424227208 */ /* 0x000fc60001800300 */
[C---:B------:R-:W-:Y:S01]  /*15230*/  FMUL R38, R37.reuse, R37 ;  /* 0x0000002525267220 */ /* 0x040fe20000400000 */
[----:B------:R-:W-:Y:S01]  /*15240*/  FSETP.GE.AND P5, PT, |R37|, 1.0029599666595458984, PT ;  /* 0x3f8060fe2500780b */ /* 0x000fe20003fa6200 */
[----:B------:R-:W-:Y:S01]  /*15250*/  FFMA R35, R35, R34, R34 ;  /* 0x0000002223237223 */ /* 0x000fe20000000022 */
[----:B------:R-:W-:Y:S02]  /*15260*/  FADD R33, R33, 1 ;  /* 0x3f80000021217421 */ /* 0x000fe40000000000 */
[----:B------:R-:W-:Y:S02]  /*15270*/  FSEL R34, |R37|, R38, P5 ;  /* 0x0000002625227208 */ /* 0x000fe40002800200 */
[----:B------:R-:W-:Y:S01]  /*15280*/  FSEL R39, R170, 8.4834944573231041431e-05, P5 ;  /* 0x38b1e96aaa277808 */ /* 0x000fe20002800000 */
[----:B------:R-:W-:Y:S01]  /*15290*/  FMUL R33, R33, R66 ;  /* 0x0000004221217220 */ /* 0x000fe20000400000 */
[----:B------:R-:W-:Y:S02]  /*152a0*/  FSEL R41, -R169, -0.00082130916416645050049, P5 ;  /* 0xba574d20a9297808 */ /* 0x000fe40002800100 */
[----:B------:R-:W-:-:S02]  /*152b0*/  FSEL R38, R168, 0.0052134888246655464172, P5 ;  /* 0x3baad5eaa8267808 */ /* 0x000fc40002800000 */
[----:B------:R-:W-:Y:S01]  /*152c0*/  FSEL R40, R165, -0.37612664699554443359, P5 ;  /* 0xbec093aca5287808 */ /* 0x000fe20002800000 */
[----:B------:R-:W-:Y:S01]  /*152d0*/  FFMA R39, R34, R39, R41 ;  /* 0x0000002722277223 */ /* 0x000fe20000000029 */
[----:B------:R-:W-:-:S03]  /*152e0*/  FSEL R41, -|R37|, R37, P5 ;  /* 0x0000002525297208 */ /* 0x000fc60002800300 */
[----:B------:R-:W-:Y:S01]  /*152f0*/  FFMA R39, R34, R39, R38 ;  /* 0x0000002722277223 */ /* 0x000fe20000000026 */
[----:B------:R-:W-:-:S05]  /*15300*/  FSEL R38, -R167, -0.026868773624300956726, P5 ;  /* 0xbcdc1be7a7267808 */ /* 0x000fca0002800100 */
[----:B------:R-:W-:Y:S01]  /*15310*/  FFMA R39, R34, R39, R38 ;  /* 0x0000002722277223 */ /* 0x000fe20000000026 */
[----:B------:R-:W-:-:S05]  /*15320*/  FSEL R38, R166, 0.11284004896879196167, P5 ;  /* 0x3de718afa6267808 */ /* 0x000fca0002800000 */
[C---:B------:R-:W-:Y:S02]  /*15330*/  FFMA R39, R34.reuse, R39, R38 ;  /* 0x0000002722277223 */ /* 0x040fe40000000026 */
[----:B------:R-:W1:Y:S02]  /*15340*/  @P3 MUFU.EX2 R38, R35 ;  /* 0x0000002300263308 */ /* 0x000e640000000800 */
[----:B------:R-:W-:Y:S01]  /*15350*/  FFMA R39, R34, R39, R40 ;  /* 0x0000002722277223 */ /* 0x000fe20000000028 */
[----:B------:R-:W-:-:S05]  /*15360*/  FSEL R40, R164, 0.12837915122509002686, P5 ;  /* 0x3e0375d3a4287808 */ /* 0x000fca0002800000 */
[----:B------:R-:W-:-:S04]  /*15370*/  FFMA R34, R34, R39, R40 ;  /* 0x0000002722227223 */ /* 0x000fc80000000028 */
[----:B------:R-:W-:Y:S01]  /*15380*/  FFMA R34, R34, R41, R41 ;  /* 0x0000002922227223 */ /* 0x000fe20000000029 */
[----:B-1----:R-:W-:-:S05]  /*15390*/  @P3 FADD R39, -R38, 1 ;  /* 0x3f80000026273421 */ /* 0x002fca0000000100 */
[----:B------:R-:W-:Y:S02]  /*153a0*/  @P3 LOP3.LUT R35, R39, 0x80000000, R36, 0xb8, !PT ;  /* 0x8000000027233812 */ /* 0x000fe400078eb824 */
[----:B------:R-:W1:Y:S03]  /*153b0*/  @P5 MUFU.EX2 R36, R34 ;  /* 0x0000002200245308 */ /* 0x000e660000000800 */
[----:B------:R-:W-:-:S04]  /*153c0*/  FADD R44, R35, 1 ;  /* 0x3f800000232c7421 */ /* 0x000fc80000000000 */
[----:B------:R-:W-:Y:S01]  /*153d0*/  FMUL R44, R44, R67 ;  /* 0x000000432c2c7220 */ /* 0x000fe20000400000 */
[----:B-1----:R-:W-:-:S05]  /*153e0*/  @P5 FADD R36, -R36, 1 ;  /* 0x3f80000024245421 */ /* 0x002fca0000000100 */
[----:B------:R-:W-:Y:S01]  /*153f0*/  @P5 LOP3.LUT R34, R36, 0x80000000, R37, 0xb8, !PT ;  /* 0x8000000024225812 */ /* 0x000fe200078eb825 */
[----:B------:R-:W-:-:S04]  /*15400*/  FMUL R37, R69, 0.70710676908493041992 ;  /* 0x3f3504f345257820 */ /* 0x000fc80000400000 */
[C---:B------:R-:W-:Y:S01]  /*15410*/  FMUL R36, R37.reuse, R37 ;  /* 0x0000002525247220 */ /* 0x040fe20000400000 */
[----:B------:R-:W-:Y:S01]  /*15420*/  FSETP.GE.AND P3, PT, |R37|, 1.0029599666595458984, PT ;  /* 0x3f8060fe2500780b */ /* 0x000fe20003f66200 */
[----:B------:R-:W-:-:S03]  /*15430*/  FADD R34, R34, 1 ;  /* 0x3f80000022227421 */ /* 0x000fc60000000000 */
[----:B------:R-:W-:Y:S02]  /*15440*/  FSEL R36, |R37|, R36, P3 ;  /* 0x0000002425247208 */ /* 0x000fe40001800200 */
[----:B------:R-:W-:Y:S02]  /*15450*/  FSEL R39, R170, 8.4834944573231041431e-05, P3 ;  /* 0x38b1e96aaa277808 */ /* 0x000fe40001800000 */
[----:B------:R-:W-:Y:S02]  /*15460*/  FSEL R41, -R169, -0.00082130916416645050049, P3 ;  /* 0xba574d20a9297808 */ /* 0x000fe40001800100 */
[----:B------:R-:W-:-:S03]  /*15470*/  FSEL R38, R168, 0.0052134888246655464172, P3 ;  /* 0x3baad5eaa8267808 */ /* 0x000fc60001800000 */
        /* <DEDUP_REMOVED lines=64> */
[----:B------:R-:W-:Y:S01]  /*15880*/  FADD R38, R24, 1 ;  /* 0x3f80000018267421 */ /* 0x000fe20000000000 */
[C---:B------:R-:W-:Y:S01]  /*15890*/  FMUL R24, R57.reuse, 0.70710676908493041992 ;  /* 0x3f3504f339187820 */ /* 0x040fe20000400000 */
[----:B------:R-:W-:Y:S01]  /*158a0*/  FMUL R57, R57, 0.5 ;  /* 0x3f00000039397820 */ /* 0x000fe20000400000 */
[----:B------:R-:W-:Y:S01]  /*158b0*/  FADD R39, R39, 1 ;  /* 0x3f80000027277421 */ /* 0x000fe20000000000 */
[----:B------:R-:W-:Y:S01]  /*158c0*/  FMUL R38, R38, R41 ;  /* 0x0000002926267220 */ /* 0x000fe20000400000 */
        /* <DEDUP_REMOVED lines=22> */
[C---:B------:R-:W-:Y:S01]  /*15a30*/  FMUL R25, R56.reuse, 0.70710676908493041992 ;  /* 0x3f3504f338197820 */ /* 0x040fe20000400000 */
[----:B------:R-:W-:Y:S02]  /*15a40*/  FMUL R56, R56, 0.5 ;  /* 0x3f00000038387820 */ /* 0x000fe40000400000 */
[----:B------:R-:W-:Y:S01]  /*15a50*/  FADD R40, R40, 1 ;  /* 0x3f80000028287421 */ /* 0x000fe20000000000 */
[C---:B------:R-:W-:Y:S01]  /*15a60*/  FMUL R42, R25.reuse, R25 ;  /* 0x00000019192a7220 */ /* 0x040fe20000400000 */
[C---:B------:R-:W-:Y:S01]  /*15a70*/  FSETP.GE.AND P3, PT, |R25|.reuse, 1.0029599666595458984, PT ;  /* 0x3f8060fe1900780b */ /* 0x040fe20003f66200 */
[----:B------:R-:W-:Y:S01]  /*15a80*/  FMUL R24, R24, R59 ;  /* 0x0000003b18187220 */ /* 0x000fe20000400000 */
[----:B------:R-:W-:Y:S02]  /*15a90*/  FMUL R40, R40, R57 ;  /* 0x0000003928287220 */ /* 0x000fe40000400000 */
[----:B------:R-:W-:-:S02]  /*15aa0*/  FSEL R41, |R25|, R42, P3 ;  /* 0x0000002a19297208 */ /* 0x000fc40001800200 */
        /* <DEDUP_REMOVED lines=14> */
[----:B------:R-:W-:-:S04]  /*15b90*/  FADD R43, R26, 1 ;  /* 0x3f8000001a2b7421 */ /* 0x000fc80000000000 */
[----:B------:R-:W-:Y:S01]  /*15ba0*/  FFMA R41, R41, R42, R42 ;  /* 0x0000002a29297223 */ /* 0x000fe2000000002a */
[----:B------:R-:W-:Y:S01]  /*15bb0*/  FMUL R26, R43, R60 ;  /* 0x0000003c2b1a7220 */ /* 0x000fe20000400000 */
[----:B------:R-:W-:Y:S01]  /*15bc0*/  FADD R43, R30, 1 ;  /* 0x3f8000001e2b7421 */ /* 0x000fe20000000000 */
[----:B------:R-:W-:Y:S01]  /*15bd0*/  FMUL R30, R69, 0.5 ;  /* 0x3f000000451e7820 */ /* 0x000fe20000400000 */
[----:B------:R-:W1:Y:S02]  /*15be0*/  @P3 MUFU.EX2 R42, R41 ;  /* 0x00000029002a3308 */ /* 0x000e640000000800 */
[----:B------:R-:W-:Y:S01]  /*15bf0*/  FMUL R43, R43, R64 ;  /* 0x000000402b2b7220 */ /* 0x000fe20000400000 */
[----:B------:R-:W-:Y:S01]  /*15c00*/  FMUL R35, R35, R30 ;  /* 0x0000001e23237220 */ /* 0x000fe20000400000 */
[----:B------:R-:W-:-:S04]  /*15c10*/  FMUL R30, R71, 0.5 ;  /* 0x3f000000471e7820 */ /* 0x000fc80000400000 */
[----:B------:R-:W-:Y:S01]  /*15c20*/  FMUL R39, R39, R30 ;  /* 0x0000001e27277220 */ /* 0x000fe20000400000 */
[----:B-1----:R-:W-:-:S05]  /*15c30*/  @P3 FADD R42, -R42, 1 ;  /* 0x3f8000002a2a3421 */ /* 0x002fca0000000100 */
[----:B------:R-:W-:Y:S01]  /*15c40*/  @P3 LOP3.LUT R41, R42, 0x80000000, R25, 0xb8, !PT ;  /* 0x800000002a293812 */ /* 0x000fe200078eb819 */
[----:B------:R-:W-:Y:S01]  /*15c50*/  FMUL R25, R61, 0.5 ;  /* 0x3f0000003d197820 */ /* 0x000fe20000400000 */
[----:B------:R-:W-:Y:S01]  /*15c60*/  FADD R42, R27, 1 ;  /* 0x3f8000001b2a7421 */ /* 0x000fe20000000000 */
[----:B------:R-:W-:Y:S02]  /*15c70*/  FMUL R27, R62, 0.5 ;  /* 0x3f0000003e1b7820 */ /* 0x000fe40000400000 */
[----:B------:R-:W-:Y:S01]  /*15c80*/  FADD R41, R41, 1 ;  /* 0x3f80000029297421 */ /* 0x000fe20000000000 */
[----:B------:R-:W-:Y:S01]  /*15c90*/  FMUL R25, R42, R25 ;  /* 0x000000192a197220 */ /* 0x000fe20000400000 */
[----:B------:R-:W-:Y:S01]  /*15ca0*/  FMUL R42, R63, 0.5 ;  /* 0x3f0000003f2a7820 */ /* 0x000fe20000400000 */
[----:B------:R-:W-:Y:S01]  /*15cb0*/  FMUL R28, R28, R27 ;  /* 0x0000001b1c1c7220 */ /* 0x000fe20000400000 */
[----:B------:R-:W-:Y:S02]  /*15cc0*/  FMUL R41, R41, R56 ;  /* 0x0000003829297220 */ /* 0x000fe40000400000 */
[----:B------:R-:W-:Y:S01]  /*15cd0*/  FMUL R27, R29, R42 ;  /* 0x0000002a1d1b7220 */ /* 0x000fe20000400000 */
[----:B------:R-:W-:Y:S01]  /*15ce0*/  FADD R42, R31, 1 ;  /* 0x3f8000001f2a7421 */ /* 0x000fe20000000000 */
[----:B------:R-:W-:Y:S01]  /*15cf0*/  FMUL R29, R68, 0.5 ;  /* 0x3f000000441d7820 */ /* 0x000fe20000400000 */
[----:B------:R-:W-:-:S02]  /*15d00*/  F2FP.BF16.F32.PACK_AB R30, R25, R26 ;  /* 0x0000001a191e723e */ /* 0x000fc400000010ff */
[----:B------:R-:W-:Y:S01]  /*15d10*/  FMUL R42, R42, R65 ;  /* 0x000000412a2a7220 */ /* 0x000fe20000400000 */
[----:B------:R-:W-:Y:S01]  /*15d20*/  FMUL R34, R34, R29 ;  /* 0x0000001d22227220 */ /* 0x000fe20000400000 */
[----:B------:R-:W-:Y:S02]  /*15d30*/  F2FP.BF16.F32.PACK_AB R31, R27, R28 ;  /* 0x0000001c1b1f723e */ /* 0x000fe400000010ff */
[----:B------:R-:W-:Y:S02]  /*15d40*/  F2FP.BF16.F32.PACK_AB R29, R24, R38 ;  /* 0x00000026181d723e */ /* 0x000fe400000010ff */
[----:B------:R-:W-:Y:S02]  /*15d50*/  F2FP.BF16.F32.PACK_AB R28, R40, R41 ;  /* 0x00000029281c723e */ /* 0x000fe400000010ff */
[----:B------:R-:W-:Y:S02]  /*15d60*/  F2FP.BF16.F32.PACK_AB R24, R42, R43 ;  /* 0x0000002b2a18723e */ /* 0x000fe400000010ff */
[----:B------:R-:W-:Y:S01]  /*15d70*/  F2FP.BF16.F32.PACK_AB R25, R44, R33 ;  /* 0x000000212c19723e */ /* 0x000fe200000010ff */
[----:B------:R1:W-:Y:S01]  /*15d80*/  STSM.16.M88.4 [R23+0x2200], R28 ;  /* 0x0022001c17007844 */ /* 0x0003e20000000200 */
[----:B------:R-:W-:-:S02]  /*15d90*/  F2FP.BF16.F32.PACK_AB R26, R35, R34 ;  /* 0x00000022231a723e */ /* 0x000fc400000010ff */
        /* <DEDUP_REMOVED lines=19> */
.L_x_107:
[----:B------:R-:W-:Y:S05]  /*15ed0*/  BSYNC B0 ;  /* 0x0000000000007941 */ /* 0x000fea0003800000 */
.L_x_106:
[----:B------:R-:W-:Y:S06]  /*15ee0*/  BAR.SYNC.DEFER_BLOCKING 0x1, 0x100 ;  /* 0x0044000000007b1d */ /* 0x000fec0000010000 */
[----:B------:R-:W-:Y:S04]  /*15ef0*/  BSSY B0, `(.L_x_108) ;  /* 0x0000009000007945 */ /* 0x000fe80003800000 */
[----:B------:R-:W-:Y:S05]  /*15f00*/  @P0 BRA `(.L_x_109) ;  /* 0x00000000001c0947 */ /* 0x000fea0003800000 */
[----:B------:R-:W-:-:S13]  /*15f10*/  ISETP.NE.AND P3, PT, R22, 0x3, PT ;  /* 0x000000031600780c */ /* 0x000fda0003f65270 */
[----:B------:R-:W-:Y:S05]  /*15f20*/  @!P3 BRA `(.L_x_110) ;  /* 0x000000000004b947 */ /* 0x000fea0003800000 */
[----:B------:R-:W-:Y:S01]  /*15f30*/  BPT.TRAP 0x1 ;  /* 0x000000040000795c */ /* 0x000fe20000300000 */
.L_x_110:
[----:B------:R-:W-:-:S04]  /*15f40*/  ULEA UR4, UR5, UR49, 0x3 ;  /* 0x0000003105047291 */ /* 0x000fc8000f8e183f */
[----:B------:R-:W-:-:S04]  /*15f50*/  UIADD3 UR4, UR4, 0x50, URZ ;  /* 0x0000005004047890 */ /* 0x000fc8000fffe03f */
[----:B------:R-:W-:-:S09]  /*15f60*/  UPRMT UR4, UR48, 0x654, UR4 ;  /* 0x0000065430047896 */ /* 0x000fd20008000004 */
[----:B------:R-:W-:Y:S03]  /*15f70*/  SYNCS.ARRIVE.TRANS64.RED.A1T0 RZ, [UR4], RZ ;  /* 0x000000ffffff79a7 */ /* 0x000fe60008100404 */
.L_x_109:
[----:B------:R-:W-:Y:S05]  /*15f80*/  BSYNC B0 ;  /* 0x0000000000007941 */ /* 0x000fea0003800000 */
.L_x_108:
        /* <DEDUP_REMOVED lines=8> */
.L_x_113:
[----:B-1----:R-:W-:Y:S01]  /*16010*/  LEA R24, R0, UR49, 0x3 ;  /* 0x0000003100187c11 */ /* 0x002fe2000f8e18ff */
[----:B------:R-:W-:Y:S01]  /*16020*/  BSSY B1, `(.L_x_114) ;  /* 0x0000007000017945 */ /* 0x000fe20003800000 */
[----:B------:R-:W-:Y:S02]  /*16030*/  SHF.L.U32 R25, R6, 0x1f, RZ ;  /* 0x0000001f06197819 */ /* 0x000fe400000006ff */
[----:B------:R-:W-:Y:S02]  /*16040*/  IADD3 R26, R0, 0x1, RZ ;  /* 0x00000001001a7810 */ /* 0x000fe40007ffe0ff */
[----:B------:R-:W1:Y:S02]  /*16050*/  SYNCS.PHASECHK.TRANS64.TRYWAIT P5, [R24+URZ+0x30], R25 ;  /* 0x00003019180075a7 */ /* 0x000e6400080a017f */
[----:B------:R-:W-:-:S04]  /*16060*/  ISETP.NE.AND P3, PT, R26, 0x4, PT ;  /* 0x000000041a00780c */ /* 0x000fc80003f65270 */
[----:B------:R-:W-:Y:S01]  /*16070*/  SEL R45, RZ, 0x1, P3 ;  /* 0x00000001ff2d7807 */ /* 0x000fe20001800000 */
[----:B-1----:R-:W-:Y:S08]  /*16080*/  @!P5 BRA `(.L_x_115) ;  /* 0x0000018c0020d947 */ /* 0x002ff00003800000 */
.L_x_374:
[----:B------:R-:W-:Y:S05]  /*16090*/  BSYNC B1 ;  /* 0x0000000000017941 */ /* 0x000fea0003800000 */
.L_x_114:
[----:B------:R-:W-:Y:S05]  /*160a0*/  @P4 BRA `(.L_x_116) ;  /* 0x0000000000944947 */ /* 0x000fea0003800000 */
[----:B------:R-:W-:Y:S01]  /*160b0*/  LEA R29, R0, R157, 0xd ;  /* 0x0000009d001d7211 */ /* 0x000fe200078e68ff */
[----:B------:R-:W-:Y:S05]  /*160c0*/  WARPSYNC.ALL ;  /* 0x0000000000007948 */ /* 0x000fea0003800000 */
[----:B------:R-:W-:Y:S01]  /*160d0*/  IMAD R12, R156, 0x2, R29 ;  /* 0x000000029c0c7824 */ /* 0x000fe200078e021d */
[----:B------:R-:W2:Y:S05]  /*160e0*/  LDSM.16.M88.4 R8, [R29] ;  /* 0x000000001d08783b */ /* 0x000eaa0000000200 */
[----:B------:R-:W3:Y:S01]  /*160f0*/  LDSM.16.M88.4 R12, [R12] ;  /* 0x000000000c0c783b */ /* 0x000ee20000000200 */
[----:B--2---:R-:W-:Y:S01]  /*16100*/  SHF.L.U32 R21, R9, 0x10, RZ ;  /* 0x0000001009157819 */ /* 0x004fe200000006ff */
[----:B------:R-:W-:Y:S01]  /*16110*/  IMAD.U32 R19, R10, 0x10000, RZ ;  /* 0x000100000a137824 */ /* 0x000fe200078e00ff */
[----:B------:R-:W-:-:S02]  /*16120*/  SHF.L.U32 R27, R11, 0x10, RZ ;  /* 0x000000100b1b7819 */ /* 0x000fc400000006ff */
[C---:B------:R-:W-:Y:S01]  /*16130*/  SHF.L.U32 R3, R8.reuse, 0x10, RZ ;  /* 0x0000001008037819 */ /* 0x040fe200000006ff */
[----:B---3--:R-:W-:Y:S01]  /*16140*/  IMAD.U32 R33, R13, 0x10000, RZ ;  /* 0x000100000d217824 */ /* 0x008fe200078e00ff */
[----:B------:R-:W-:Y:S01]  /*16150*/  LOP3.LUT R5, R8, 0xffff0000, RZ, 0xc0, !PT ;  /* 0xffff000008057812 */ /* 0x000fe200078ec0ff */
[C---:B------:R-:W-:Y:S01]  /*16160*/  FMUL R21, R16.reuse, R21 ;  /* 0x0000001510157220 */ /* 0x040fe20000400000 */
[----:B------:R-:W-:Y:S01]  /*16170*/  LOP3.LUT R9, R9, 0xffff0000, RZ, 0xc0, !PT ;  /* 0xffff000009097812 */ /* 0x000fe200078ec0ff */
[----:B------:R-:W-:Y:S01]  /*16180*/  FMUL R19, R16, R19 ;  /* 0x0000001310137220 */ /* 0x000fe20000400000 */
[----:B------:R-:W-:Y:S02]  /*16190*/  LOP3.LUT R11, R11, 0xffff0000, RZ, 0xc0, !PT ;  /* 0xffff00000b0b7812 */ /* 0x000fe400078ec0ff */
[----:B-1----:R-:W-:Y:S01]  /*161a0*/  LOP3.LUT R25, R10, 0xffff0000, RZ, 0xc0, !PT ;  /* 0xffff00000a197812 */ /* 0x002fe200078ec0ff */
        /* <DEDUP_REMOVED lines=20> */
[----:B------:R-:W-:-:S07]  /*162f0*/  FMUL R2, R16, R43 ;  /* 0x0000002b10027220 */ /* 0x000fce0000400000 */
.L_x_116:
[----:B------:R-:W-:Y:S02]  /*16300*/  LOP3.LUT R6, R6, R45, RZ, 0x3c, !PT ;  /* 0x0000002d06067212 */ /* 0x000fe400078e3cff */
[----:B------:R-:W-:-:S07]  /*16310*/  SEL R0, R26, RZ, P3 ;  /* 0x000000ff1a007207 */ /* 0x000fce0001800000 */
.L_x_112:
[----:B------:R-:W-:Y:S05]  /*16320*/  BSYNC B0 ;  /* 0x0000000000007941 */ /* 0x000fea0003800000 */
.L_x_111:
        /* <DEDUP_REMOVED lines=24> */
[----:B------:R-:W-:Y:S02]  /*164b0*/  FSEL R29, -R169, -0.00082130916416645050049, P3 ;  /* 0xba574d20a91d7808 */ /* 0x000fe40001800100 */
[----:B------:R-:W-:Y:S02]  /*164c0*/  FSEL R28, R168, 0.0052134888246655464172, P3 ;  /* 0x3baad5eaa81c7808 */ /* 0x000fe40001800000 */
[----:B------:R-:W-:Y:S01]  /*164d0*/  FSEL R30, -R167, -0.026868773624300956726, P3 ;  /* 0xbcdc1be7a71e7808 */ /* 0x000fe20001800100 */
[----:B------:R-:W-:Y:S01]  /*164e0*/  FFMA R25, R26, R25, R29 ;  /* 0x000000191a197223 */ /* 0x000fe2000000001d */
[----:B------:R-:W-:-:S03]  /*164f0*/  FSEL R34, R165, -0.37612664699554443359, P3 ;  /* 0xbec093aca5227808 */ /* 0x000fc60001800000 */
[----:B------:R-:W-:Y:S01]  /*16500*/  FFMA R25, R26, R25, R28 ;  /* 0x000000191a197223 */ /* 0x000fe2000000001c */
[----:B------:R-:W-:-:S03]  /*16510*/  FSEL R28, R166, 0.11284004896879196167, P3 ;  /* 0x3de718afa61c7808 */ /* 0x000fc60001800000 */
[C---:B------:R-:W-:Y:S01]  /*16520*/  FFMA R29, R26.reuse, R25, R30 ;  /* 0x000000191a1d7223 */ /* 0x040fe2000000001e */
[----:B---3--:R-:W-:Y:S01]  /*16530*/  FFMA R25, R17, R31, R20 ;  /* 0x0000001f11197223 */ /* 0x008fe20000000014 */
[----:B------:R-:W-:Y:S02]  /*16540*/  FSEL R31, -|R27|, R27, P3 ;  /* 0x0000001b1b1f7208 */ /* 0x000fe40001800300 */
[----:B------:R-:W-:Y:S01]  /*16550*/  FFMA R29, R26, R29, R28 ;  /* 0x0000001d1a1d7223 */ /* 0x000fe2000000001c */
[----:B------:R-:W-:Y:S01]  /*16560*/  FSEL R28, R164, 0.12837915122509002686, P3 ;  /* 0x3e0375d3a41c7808 */ /* 0x000fe20001800000 */
[----:B------:R-:W-:Y:S02]  /*16570*/  FMUL R30, R25, 0.70710676908493041992 ;  /* 0x3f3504f3191e7820 */ /* 0x000fe40000400000 */
[----:B------:R-:W-:Y:S02]  /*16580*/  FFMA R29, R26, R29, R34 ;  /* 0x0000001d1a1d7223 */ /* 0x000fe40000000022 */
[C---:B------:R-:W-:Y:S01]  /*16590*/  FMUL R33, R30.reuse, R30 ;  /* 0x0000001e1e217220 */ /* 0x040fe20000400000 */
[----:B------:R-:W-:Y:S01]  /*165a0*/  FSETP.GE.AND P5, PT, |R30|, 1.0029599666595458984, PT ;  /* 0x3f8060fe1e00780b */ /* 0x000fe20003fa6200 */
[----:B------:R-:W-:-:S03]  /*165b0*/  FFMA R26, R26, R29, R28 ;  /* 0x0000001d1a1a7223 */ /* 0x000fc6000000001c */
[----:B------:R-:W-:Y:S01]  /*165c0*/  FSEL R28, R170, 8.4834944573231041431e-05, P5 ;  /* 0x38b1e96aaa1c7808 */ /* 0x000fe20002800000 */
[----:B------:R-:W-:Y:S01]  /*165d0*/  FFMA R26, R26, R31, R31 ;  /* 0x0000001f1a1a7223 */ /* 0x000fe2000000001f */
[----:B------:R-:W-:Y:S02]  /*165e0*/  FSEL R31, |R30|, R33, P5 ;  /* 0x000000211e1f7208 */ /* 0x000fe40002800200 */
[----:B------:R-:W-:Y:S01]  /*165f0*/  FSEL R34, -R169, -0.00082130916416645050049, P5 ;  /* 0xba574d20a9227808 */ /* 0x000fe20002800100 */
[----:B------:R-:W1:Y:S01]  /*16600*/  @P3 MUFU.EX2 R29, R26 ;  /* 0x0000001a001d3308 */ /* 0x000e620000000800 */
[----:B------:R-:W-:Y:S02]  /*16610*/  FSEL R33, R168, 0.0052134888246655464172, P5 ;  /* 0x3baad5eaa8217808 */ /* 0x000fe40002800000 */
[----:B------:R-:W-:Y:S01]  /*16620*/  FSEL R35, -R167, -0.026868773624300956726, P5 ;  /* 0xbcdc1be7a7237808 */ /* 0x000fe20002800100 */
[----:B------:R-:W-:Y:S01]  /*16630*/  FFMA R28, R31, R28, R34 ;  /* 0x0000001c1f1c7223 */ /* 0x000fe20000000022 */
[----:B------:R-:W-:-:S03]  /*16640*/  FSEL R38, R164, 0.12837915122509002686, P5 ;  /* 0x3e0375d3a4267808 */ /* 0x000fc60002800000 */
[----:B------:R-:W-:Y:S01]  /*16650*/  FFMA R28, R31, R28, R33 ;  /* 0x0000001c1f1c7223 */ /* 0x000fe20000000021 */
[----:B------:R-:W-:-:S03]  /*16660*/  FSEL R33, R166, 0.11284004896879196167, P5 ;  /* 0x3de718afa6217808 */ /* 0x000fc60002800000 */
[----:B------:R-:W-:Y:S01]  /*16670*/  FFMA R34, R31, R28, R35 ;  /* 0x0000001c1f227223 */ /* 0x000fe20000000023 */
[----:B----4-:R-:W-:Y:S01]  /*16680*/  FFMA R28, R17, R36, R19 ;  /* 0x00000024111c7223 */ /* 0x010fe20000000013 */
[----:B------:R-:W-:Y:S02]  /*16690*/  FSEL R35, R165, -0.37612664699554443359, P5 ;  /* 0xbec093aca5237808 */ /* 0x000fe40002800000 */
[----:B------:R-:W-:Y:S01]  /*166a0*/  FFMA R36, R31, R34, R33 ;  /* 0x000000221f247223 */ /* 0x000fe20000000021 */
[----:B-1----:R-:W-:Y:S01]  /*166b0*/  @P3 FADD R34, -R29, 1 ;  /* 0x3f8000001d223421 */ /* 0x002fe20000000100 */
[----:B------:R-:W-:Y:S02]  /*166c0*/  FMUL R33, R28, 0.70710676908493041992 ;  /* 0x3f3504f31c217820 */ /* 0x000fe40000400000 */
[----:B------:R-:W-:Y:S02]  /*166d0*/  FFMA R36, R31, R36, R35 ;  /* 0x000000241f247223 */ /* 0x000fe40000000023 */
[----:B------:R-:W-:Y:S01]  /*166e0*/  @P3 LOP3.LUT R26, R34, 0x80000000, R27, 0xb8, !PT ;  /* 0x80000000221a3812 */ /* 0x000fe200078eb81b */
[----:B------:R-:W-:Y:S01]  /*166f0*/  FMUL R34, R33, R33 ;  /* 0x0000002121227220 */ /* 0x000fe20000400000 */
[----:B------:R-:W-:Y:S01]  /*16700*/  FSEL R27, -|R30|, R30, P5 ;  /* 0x0000001e1e1b7208 */ /* 0x000fe20002800300 */
[----:B------:R-:W-:Y:S01]  /*16710*/  FFMA R36, R31, R36, R38 ;  /* 0x000000241f247223 */ /* 0x000fe20000000026 */
[----:B------:R-:W-:-:S03]  /*16720*/  FSETP.GE.AND P3, PT, |R33|, 1.0029599666595458984, PT ;  /* 0x3f8060fe2100780b */ /* 0x000fc60003f66200 */
[----:B------:R-:W-:Y:S01]  /*16730*/  FFMA R27, R36, R27, R27 ;  /* 0x0000001b241b7223 */ /* 0x000fe2000000001b */
[----:B------:R-:W-:Y:S02]  /*16740*/  FSEL R34, |R33|, R34, P3 ;  /* 0x0000002221227208 */ /* 0x000fe40001800200 */
[----:B------:R-:W-:Y:S01]  /*16750*/  FSEL R29, R170, 8.4834944573231041431e-05, P3 ;  /* 0x38b1e96aaa1d7808 */ /* 0x000fe20001800000 */
[----:B------:R-:W1:Y:S01]  /*16760*/  @P5 MUFU.EX2 R31, R27 ;  /* 0x0000001b001f5308 */ /* 0x000e620000000800 */
[----:B------:R-:W-:Y:S02]  /*16770*/  FSEL R35, -R169, -0.00082130916416645050049, P3 ;  /* 0xba574d20a9237808 */ /* 0x000fe40001800100 */
[----:B------:R-:W-:Y:S02]  /*16780*/  FSEL R36, R168, 0.0052134888246655464172, P3 ;  /* 0x3baad5eaa8247808 */ /* 0x000fe40001800000 */
[----:B------:R-:W-:Y:S01]  /*16790*/  FSEL R38, -R167, -0.026868773624300956726, P3 ;  /* 0xbcdc1be7a7267808 */ /* 0x000fe20001800100 */
[----:B------:R-:W-:-:S04]  /*167a0*/  FFMA R29, R34, R29, R35 ;  /* 0x0000001d221d7223 */ /* 0x000fc80000000023 */
[----:B------:R-:W-:Y:S01]  /*167b0*/  FFMA R29, R34, R29, R36 ;  /* 0x0000001d221d7223 */ /* 0x000fe20000000024 */
[----:B------:R-:W-:-:S03]  /*167c0*/  FSEL R36, R166, 0.11284004896879196167, P3 ;  /* 0x3de718afa6247808 */ /* 0x000fc60001800000 */
[----:B------:R-:W-:Y:S01]  /*167d0*/  FFMA R29, R34, R29, R38 ;  /* 0x0000001d221d7223 */ /* 0x000fe20000000026 */
[----:B-1----:R-:W-:-:S03]  /*167e0*/  @P5 FADD R31, -R31, 1 ;  /* 0x3f8000001f1f5421 */ /* 0x002fc60000000100 */
[----:B------:R-:W-:Y:S01]  /*167f0*/  FFMA R37, R34, R29, R36 ;  /* 0x0000001d22257223 */ /* 0x000fe20000000024 */
[----:B-----5:R-:W-:Y:S01]  /*16800*/  FFMA R29, R17, R39, R18 ;  /* 0x00000027111d7223 */ /* 0x020fe20000000012 */
[----:B------:R-:W-:Y:S02]  /*16810*/  FSEL R39, R165, -0.37612664699554443359, P3 ;  /* 0xbec093aca5277808 */ /* 0x000fe40001800000 */
[----:B------:R-:W-:Y:S01]  /*16820*/  @P5 LOP3.LUT R27, R31, 0x80000000, R30, 0xb8, !PT ;  /* 0x800000001f1b5812 */ /* 0x000fe200078eb81e */
[----:B------:R-:W-:Y:S01]  /*16830*/  FMUL R35, R29, 0.70710676908493041992 ;  /* 0x3f3504f31d237820 */ /* 0x000fe20000400000 */
[----:B------:R-:W-:Y:S01]  /*16840*/  FSEL R31, R164, 0.12837915122509002686, P3 ;  /* 0x3e0375d3a41f7808 */ /* 0x000fe20001800000 */
[C---:B------:R-:W-:Y:S02]  /*16850*/  FFMA R37, R34.reuse, R37, R39 ;  /* 0x0000002522257223 */ /* 0x040fe40000000027 */
[C---:B------:R-:W-:Y:S01]  /*16860*/  FMUL R30, R35.reuse, R35 ;  /* 0x00000023231e7220 */ /* 0x040fe20000400000 */
[----:B------:R-:W-:Y:S01]  /*16870*/  FSETP.GE.AND P5, PT, |R35|, 1.0029599666595458984, PT ;  /* 0x3f8060fe2300780b */ /* 0x000fe20003fa6200 */
[----:B------:R-:W-:-:S03]  /*16880*/  FFMA R31, R34, R37, R31 ;  /* 0x00000025221f7223 */ /* 0x000fc6000000001f */
[----:B------:R-:W-:Y:S02]  /*16890*/  FSEL R36, |R35|, R30, P5 ;  /* 0x0000001e23247208 */ /* 0x000fe40002800200 */
[----:B------:R-:W-:Y:S02]  /*168a0*/  FSEL R30, -|R33|, R33, P3 ;  /* 0x00000021211e7208 */ /* 0x000fe40001800300 */
[----:B------:R-:W-:Y:S02]  /*168b0*/  FSEL R37, R170, 8.4834944573231041431e-05, P5 ;  /* 0x38b1e96aaa257808 */ /* 0x000fe40002800000 */
[----:B------:R-:W-:Y:S01]  /*168c0*/  FSEL R39, -R169, -0.00082130916416645050049, P5 ;  /* 0xba574d20a9277808 */ /* 0x000fe20002800100 */
[----:B------:R-:W-:Y:S01]  /*168d0*/  FFMA R30, R31, R30, R30 ;  /* 0x0000001e1f1e7223 */ /* 0x000fe2000000001e */
[----:B------:R-:W-:Y:S01]  /*168e0*/  FSEL R38, R168, 0.0052134888246655464172, P5 ;  /* 0x3baad5eaa8267808 */ /* 0x000fe20002800000 */
[----:B------:R-:W-:Y:S01]  /*168f0*/  FFMA R31, R17, R41, R15 ;  /* 0x00000029111f7223 */ /* 0x000fe2000000000f */
[----:B------:R-:W-:Y:S01]  /*16900*/  FSEL R40, -R167, -0.026868773624300956726, P5 ;  /* 0xbcdc1be7a7287808 */ /* 0x000fe20002800100 */
[----:B------:R-:W1:Y:S01]  /*16910*/  @P3 MUFU.EX2 R34, R30 ;  /* 0x0000001e00223308 */ /* 0x000e620000000800 */
[----:B------:R-:W-:Y:S01]  /*16920*/  FFMA R37, R36, R37, R39 ;  /* 0x0000002524257223 */ /* 0x000fe20000000027 */
[----:B------:R-:W-:-:S03]  /*16930*/  FSEL R41, R164, 0.12837915122509002686, P5 ;  /* 0x3e0375d3a4297808 */ /* 0x000fc60002800000 */
[----:B------:R-:W-:Y:S01]  /*16940*/  FFMA R37, R36, R37, R38 ;  /* 0x0000002524257223 */ /* 0x000fe20000000026 */
[----:B------:R-:W-:-:S03]  /*16950*/  FSEL R38, R166, 0.11284004896879196167, P5 ;  /* 0x3de718afa6267808 */ /* 0x000fc60002800000 */
[----:B------:R-:W-:Y:S01]  /*16960*/  FFMA R37, R36, R37, R40 ;  /* 0x0000002524257223 */ /* 0x000fe20000000028 */
[----:B------:R-:W-:-:S03]  /*16970*/  FSEL R40, R165, -0.37612664699554443359, P5 ;  /* 0xbec093aca5287808 */ /* 0x000fc60002800000 */
[----:B------:R-:W-:Y:S01]  /*16980*/  FFMA R37, R36, R37, R38 ;  /* 0x0000002524257223 */ /* 0x000fe20000000026 */
[----:B-1----:R-:W-:-:S03]  /*16990*/  @P3 FADD R34, -R34, 1 ;  /* 0x3f80000022223421 */ /* 0x002fc60000000100 */
[----:B------:R-:W-:Y:S01]  /*169a0*/  FFMA R39, R36, R37, R40 ;  /* 0x0000002524277223 */ /* 0x000fe20000000028 */
[----:B------:R-:W-:Y:S01]  /*169b0*/  FMUL R37, R31, 0.70710676908493041992 ;  /* 0x3f3504f31f257820 */ /* 0x000fe20000400000 */
[----:B------:R-:W-:Y:S02]  /*169c0*/  @P3 LOP3.LUT R30, R34, 0x80000000, R33, 0xb8, !PT ;  /* 0x80000000221e3812 */ /* 0x000fe400078eb821 */
[----:B------:R-:W-:Y:S01]  /*169d0*/  FFMA R39, R36, R39, R41 ;  /* 0x0000002724277223 */ /* 0x000fe20000000029 */
[----:B------:R-:W-:Y:S01]  /*169e0*/  FSEL R34, -|R35|, R35, P5 ;  /* 0x0000002323227208 */ /* 0x000fe20002800300 */
[C---:B------:R-:W-:Y:S01]  /*169f0*/  FMUL R36, R37.reuse, R37 ;  /* 0x0000002525247220 */ /* 0x040fe20000400000 */
[----:B------:R-:W-:Y:S01]  /*16a00*/  FSETP.GE.AND P3, PT, |R37|, 1.0029599666595458984, PT ;  /* 0x3f8060fe2500780b */ /* 0x000fe20003f66200 */
[----:B------:R-:W-:Y:S02]  /*16a10*/  FADD R30, R30, 1 ;  /* 0x3f8000001e1e7421 */ /* 0x000fe40000000000 */
[----:B------:R-:W-:Y:S01]  /*16a20*/  FFMA R33, R39, R34, R34 ;  /* 0x0000002227217223 */ /* 0x000fe20000000022 */
[----:B------:R-:W-:-:S02]  /*16a30*/  FSEL R38, |R37|, R36, P3 ;  /* 0x0000002425267208 */ /* 0x000fc40001800200 */
[----:B------:R-:W-:Y:S01]  /*16a40*/  FSEL R39, R170, 8.4834944573231041431e-05, P3 ;  /* 0x38b1e96aaa277808 */ /* 0x000fe20001800000 */
[----:B------:R-:W1:Y:S01]  /*16a50*/  @P5 MUFU.EX2 R36, R33 ;  /* 0x0000002100245308 */ /* 0x000e620000000800 */
[----:B------:R-:W-:Y:S02]  /*16a60*/  FSEL R41, -R169, -0.00082130916416645050049, P3 ;  /* 0xba574d20a9297808 */ /* 0x000fe40001800100 */
[----:B------:R-:W-:Y:S02]  /*16a70*/  FSEL R34, R168, 0.0052134888246655464172, P3 ;  /* 0x3baad5eaa8227808 */ /* 0x000fe40001800000 */
[----:B------:R-:W-:Y:S01]  /*16a80*/  FSEL R40, -R167, -0.026868773624300956726, P3 ;  /* 0xbcdc1be7a7287808 */ /* 0x000fe20001800100 */
[----:B------:R-:W-:Y:S01]  /*16a90*/  FFMA R39, R38, R39, R41 ;  /* 0x0000002726277223 */ /* 0x000fe20000000029 */
[----:B------:R-:W-:-:S03]  /*16aa0*/  FSEL R43, R165, -0.37612664699554443359, P3 ;  /* 0xbec093aca52b7808 */ /* 0x000fc60001800000 */
[----:B------:R-:W-:Y:S01]  /*16ab0*/  FFMA R39, R38, R39, R34 ;  /* 0x0000002726277223 */ /* 0x000fe20000000022 */
[----:B------:R-:W-:-:S03]  /*16ac0*/  FSEL R34, R166, 0.11284004896879196167, P3 ;  /* 0x3de718afa6227808 */ /* 0x000fc60001800000 */
[----:B------:R-:W-:Y:S01]  /*16ad0*/  FFMA R39, R38, R39, R40 ;  /* 0x0000002726277223 */ /* 0x000fe20000000028 */
[----:B-1----:R-:W-:-:S03]  /*16ae0*/  @P5 FADD R36, -R36, 1 ;  /* 0x3f80000024245421 */ /* 0x002fc60000000100 */
[----:B------:R-:W-:Y:S01]  /*16af0*/  FFMA R41, R38, R39, R34 ;  /* 0x0000002726297223 */ /* 0x000fe20000000022 */
[----:B------:R-:W-:Y:S01]  /*16b00*/  FFMA R34, R17, R42, R14 ;  /* 0x0000002a11227223 */ /* 0x000fe2000000000e */
[----:B------:R-:W-:-:S03]  /*16b10*/  @P5 LOP3.LUT R33, R36, 0x80000000, R35, 0xb8, !PT ;  /* 0x8000000024215812 */ /* 0x000fc600078eb823 */
[----:B------:R-:W-:Y:S01]  /*16b20*/  FMUL R39, R34, 0.70710676908493041992 ;  /* 0x3f3504f322277820 */ /* 0x000fe20000400000 */
[----:B------:R-:W-:Y:S01]  /*16b30*/  FSEL R35, R164, 0.12837915122509002686, P3 ;  /* 0x3e0375d3a4237808 */ /* 0x000fe20001800000 */
[----:B------:R-:W-:Y:S01]  /*16b40*/  FFMA R41, R38, R41, R43 ;  /* 0x0000002926297223 */ /* 0x000fe2000000002b */
[----:B------:R-:W-:Y:S01]  /*16b50*/  FMUL R34, R34, 0.5 ;  /* 0x3f00000022227820 */ /* 0x000fe20000400000 */
[C---:B------:R-:W-:Y:S01]  /*16b60*/  FMUL R36, R39.reuse, R39 ;  /* 0x0000002727247220 */ /* 0x040fe20000400000 */
[----:B------:R-:W-:Y:S01]  /*16b70*/  FSETP.GE.AND P5, PT, |R39|, 1.0029599666595458984, PT ;  /* 0x3f8060fe2700780b */ /* 0x000fe20003fa6200 */
[----:B------:R-:W-:Y:S01]  /*16b80*/  FFMA R35, R38, R41, R35 ;  /* 0x0000002926237223 */ /* 0x000fe20000000023 */
[----:B------:R-:W-:Y:S02]  /*16b90*/  FADD R33, R33, 1 ;  /* 0x3f80000021217421 */ /* 0x000fe40000000000 */
[----:B------:R-:W-:Y:S02]  /*16ba0*/  FSEL R40, |R39|, R36, P5 ;  /* 0x0000002427287208 */ /* 0x000fe40002800200 */
[----:B------:R-:W-:-:S02]  /*16bb0*/  FSEL R36, -|R37|, R37, P3 ;  /* 0x0000002525247208 */ /* 0x000fc40001800300 */
[----:B------:R-:W-:Y:S02]  /*16bc0*/  FSEL R41, R170, 8.4834944573231041431e-05, P5 ;  /* 0x38b1e96aaa297808 */ /* 0x000fe40002800000 */
[----:B------:R-:W-:Y:S01]  /*16bd0*/  FSEL R43, -R169, -0.00082130916416645050049, P5 ;  /* 0xba574d20a92b7808 */ /* 0x000fe20002800100 */
[----:B------:R-:W-:Y:S01]  /*16be0*/  FFMA R35, R35, R36, R36 ;  /* 0x0000002423237223 */ /* 0x000fe20000000024 */
[----:B------:R-:W-:Y:S02]  /*16bf0*/  FSEL R36, R168, 0.0052134888246655464172, P5 ;  /* 0x3baad5eaa8247808 */ /* 0x000fe40002800000 */
        /* <DEDUP_REMOVED lines=9> */
[----:B------:R-:W-:Y:S01]  /*16c90*/  FFMA R36, R17, R44, R11 ;  /* 0x0000002c11247223 */ /* 0x000fe2000000000b */
[----:B-1----:R-:W-:Y:S02]  /*16ca0*/  @P3 FADD R38, -R38, 1 ;  /* 0x3f80000026263421 */ /* 0x002fe40000000100 */
[----:B------:R-:W-:Y:S01]  /*16cb0*/  FFMA R43, R40, R41, R42 ;  /* 0x00000029282b7223 */ /* 0x000fe2000000002a */
[C---:B------:R-:W-:Y:S01]  /*16cc0*/  FMUL R41, R36.reuse, 0.70710676908493041992 ;  /* 0x3f3504f324297820 */ /* 0x040fe20000400000 */
[----:B------:R-:W-:Y:S01]  /*16cd0*/  FMUL R36, R36, 0.5 ;  /* 0x3f00000024247820 */ /* 0x000fe20000400000 */
[----:B------:R-:W-:Y:S01]  /*16ce0*/  @P3 LOP3.LUT R35, R38, 0x80000000, R37, 0xb8, !PT ;  /* 0x8000000026233812 */ /* 0x000fe200078eb825 */
[----:B------:R-:W-:Y:S01]  /*16cf0*/  FFMA R43, R40, R43, R45 ;  /* 0x0000002b282b7223 */ /* 0x000fe2000000002d */
[----:B------:R-:W-:Y:S01]  /*16d00*/  FSEL R38, -|R39|, R39, P5 ;  /* 0x0000002727267208 */ /* 0x000fe20002800300 */
[C---:B------:R-:W-:Y:S01]  /*16d10*/  FMUL R40, R41.reuse, R41 ;  /* 0x0000002929287220 */ /* 0x040fe20000400000 */
        /* <DEDUP_REMOVED lines=19> */
[C---:B------:R-:W-:Y:S02]  /*16e50*/  FFMA R45, R42.reuse, R45, R47 ;  /* 0x0000002d2a2d7223 */ /* 0x040fe4000000002f */
        /* <DEDUP_REMOVED lines=42> */
[----:B------:R-:W-:Y:S01]  /*17100*/  FFMA R42, R17, R50, R8 ;  /* 0x00000032112a7223 */ /* 0x000fe20000000008 */
[----:B------:R-:W-:Y:S02]  /*17110*/  FSEL R50, R165, -0.37612664699554443359, P3 ;  /* 0xbec093aca5327808 */ /* 0x000fe40001800000 */
[----:B------:R-:W-:Y:S01]  /*17120*/  @P5 LOP3.LUT R41, R44, 0x80000000, R43, 0xb8, !PT ;  /* 0x800000002c295812 */ /* 0x000fe200078eb82b */
[----:B------:R-:W-:Y:S01]  /*17130*/  FMUL R47, R42, 0.70710676908493041992 ;  /* 0x3f3504f32a2f7820 */ /* 0x000fe20000400000 */
[----:B------:R-:W-:Y:S01]  /*17140*/  FSEL R44, R164, 0.12837915122509002686, P3 ;  /* 0x3e0375d3a42c7808 */ /* 0x000fe20001800000 */
[----:B------:R-:W-:Y:S01]  /*17150*/  FFMA R48, R45, R48, R50 ;  /* 0x000000302d307223 */ /* 0x000fe20000000032 */
[----:B------:R-:W-:Y:S01]  /*17160*/  FSEL R43, -|R46|, R46, P3 ;  /* 0x0000002e2e2b7208 */ /* 0x000fe20001800300 */
[C---:B------:R-:W-:Y:S01]  /*17170*/  FMUL R50, R47.reuse, R47 ;  /* 0x0000002f2f327220 */ /* 0x040fe20000400000 */
[----:B------:R-:W-:Y:S01]  /*17180*/  FSETP.GE.AND P5, PT, |R47|, 1.0029599666595458984, PT ;  /* 0x3f8060fe2f00780b */ /* 0x000fe20003fa6200 */
[----:B------:R-:W-:Y:S01]  /*17190*/  FFMA R44, R45, R48, R44 ;  /* 0x000000302d2c7223 */ /* 0x000fe2000000002c */
[----:B------:R-:W-:-:S02]  /*171a0*/  FMUL R42, R42, 0.5 ;  /* 0x3f0000002a2a7820 */ /* 0x000fc40000400000 */
[----:B------:R-:W-:Y:S01]  /*171b0*/  FSEL R50, |R47|, R50, P5 ;  /* 0x000000322f327208 */ /* 0x000fe20002800200 */
[----:B------:R-:W-:Y:S01]  /*171c0*/  FFMA R43, R44, R43, R43 ;  /* 0x0000002b2c2b7223 */ /* 0x000fe2000000002b */
[----:B------:R-:W-:Y:S02]  /*171d0*/  FSEL R45, R170, 8.4834944573231041431e-05, P5 ;  /* 0x38b1e96aaa2d7808 */ /* 0x000fe40002800000 */
[----:B------:R-:W-:Y:S02]  /*171e0*/  FSEL R49, -R169, -0.00082130916416645050049, P5 ;  /* 0xba574d20a9317808 */ /* 0x000fe40002800100 */
[----:B------:R-:W-:Y:S02]  /*171f0*/  FSEL R48, R168, 0.0052134888246655464172, P5 ;  /* 0x3baad5eaa8307808 */ /* 0x000fe40002800000 */
[----:B------:R-:W-:Y:S01]  /*17200*/  FSEL R44, -R167, -0.026868773624300956726, P5 ;  /* 0xbcdc1be7a72c7808 */ /* 0x000fe20002800100 */
[----:B------:R-:W-:Y:S01]  /*17210*/  FFMA R45, R50, R45, R49 ;  /* 0x0000002d322d7223 */ /* 0x000fe20000000031 */
[----:B------:R-:W-:-:S03]  /*17220*/  FSEL R53, -|R47|, R47, P5 ;  /* 0x0000002f2f357208 */ /* 0x000fc60002800300 */
[----:B------:R-:W-:Y:S01]  /*17230*/  FFMA R49, R50, R45, R48 ;  /* 0x0000002d32317223 */ /* 0x000fe20000000030 */
[----:B------:R-:W-:Y:S01]  /*17240*/  FSEL R48, R166, 0.11284004896879196167, P5 ;  /* 0x3de718afa6307808 */ /* 0x000fe20002800000 */
[----:B------:R-:W1:Y:S02]  /*17250*/  @P3 MUFU.EX2 R45, R43 ;  /* 0x0000002b002d3308 */ /* 0x000e640000000800 */
[----:B------:R-:W-:Y:S01]  /*17260*/  FFMA R49, R50, R49, R44 ;  /* 0x0000003132317223 */ /* 0x000fe2000000002c */
[----:B------:R-:W-:-:S03]  /*17270*/  FSEL R44, R165, -0.37612664699554443359, P5 ;  /* 0xbec093aca52c7808 */ /* 0x000fc60002800000 */
[----:B------:R-:W-:Y:S01]  /*17280*/  FFMA R49, R50, R49, R48 ;  /* 0x0000003132317223 */ /* 0x000fe20000000030 */
[----:B------:R-:W-:-:S03]  /*17290*/  FSEL R48, R164, 0.12837915122509002686, P5 ;  /* 0x3e0375d3a4307808 */ /* 0x000fc60002800000 */
[----:B------:R-:W-:Y:S01]  /*172a0*/  FFMA R49, R50, R49, R44 ;  /* 0x0000003132317223 */ /* 0x000fe2000000002c */
[----:B------:R-:W-:-:S03]  /*172b0*/  FFMA R44, R17, R51, R5 ;  /* 0x00000033112c7223 */ /* 0x000fc60000000005 */
[----:B------:R-:W-:Y:S01]  /*172c0*/  FFMA R48, R50, R49, R48 ;  /* 0x0000003132307223 */ /* 0x000fe20000000030 */
[C---:B------:R-:W-:Y:S01]  /*172d0*/  FMUL R49, R44.reuse, 0.70710676908493041992 ;  /* 0x3f3504f32c317820 */ /* 0x040fe20000400000 */
[----:B------:R-:W-:Y:S01]  /*172e0*/  FMUL R44, R44, 0.5 ;  /* 0x3f0000002c2c7820 */ /* 0x000fe20000400000 */
[----:B-1----:R-:W-:Y:S01]  /*172f0*/  @P3 FADD R51, -R45, 1 ;  /* 0x3f8000002d333421 */ /* 0x002fe20000000100 */
[----:B------:R-:W-:Y:S01]  /*17300*/  FFMA R45, R48, R53, R53 ;  /* 0x00000035302d7223 */ /* 0x000fe20000000035 */
[----:B------:R-:W-:-:S03]  /*17310*/  FMUL R48, R49, R49 ;  /* 0x0000003131307220 */ /* 0x000fc60000400000 */
[----:B------:R-:W-:Y:S02]  /*17320*/  @P3 LOP3.LUT R43, R51, 0x80000000, R46, 0xb8, !PT ;  /* 0x80000000332b3812 */ /* 0x000fe400078eb82e */
[----:B------:R-:W1:Y:S01]  /*17330*/  @P5 MUFU.EX2 R46, R45 ;  /* 0x0000002d002e5308 */ /* 0x000e620000000800 */
[----:B------:R-:W-:Y:S02]  /*17340*/  FSETP.GE.AND P3, PT, |R49|, 1.0029599666595458984, PT ;  /* 0x3f8060fe3100780b */ /* 0x000fe40003f66200 */
[----:B------:R-:W-:Y:S02]  /*17350*/  FADD R43, R43, 1 ;  /* 0x3f8000002b2b7421 */ /* 0x000fe40000000000 */
[----:B------:R-:W-:Y:S02]  /*17360*/  FSEL R48, |R49|, R48, P3 ;  /* 0x0000003031307208 */ /* 0x000fe40001800200 */
[----:B------:R-:W-:Y:S01]  /*17370*/  FSEL R51, R170, 8.4834944573231041431e-05, P3 ;  /* 0x38b1e96aaa337808 */ /* 0x000fe20001800000 */
[----:B------:R-:W-:Y:S01]  /*17380*/  FMUL R40, R43, R40 ;  /* 0x000000282b287220 */ /* 0x000fe20000400000 */
[----:B------:R-:W-:-:S02]  /*17390*/  FSEL R53, -R169, -0.00082130916416645050049, P3 ;  /* 0xba574d20a9357808 */ /* 0x000fc40001800100 */
[----:B------:R-:W-:-:S03]  /*173a0*/  FSEL R50, R168, 0.0052134888246655464172, P3 ;  /* 0x3baad5eaa8327808 */ /* 0x000fc60001800000 */
[----:B------:R-:W-:Y:S01]  /*173b0*/  FFMA R51, R48, R51, R53 ;  /* 0x0000003330337223 */ /* 0x000fe20000000035 */
[----:B------:R-:W-:Y:S01]  /*173c0*/  FSEL R53, -R167, -0.026868773624300956726, P3 ;  /* 0xbcdc1be7a7357808 */ /* 0x000fe20001800100 */
[----:B-1----:R-:W-:Y:S02]  /*173d0*/  @P5 FADD R46, -R46, 1 ;  /* 0x3f8000002e2e5421 */ /* 0x002fe40000000100 */
[----:B------:R-:W-:Y:S01]  /*173e0*/  FFMA R51, R48, R51, R50 ;  /* 0x0000003330337223 */ /* 0x000fe20000000032 */
[----:B------:R-:W-:Y:S02]  /*173f0*/  FSEL R50, R166, 0.11284004896879196167, P3 ;  /* 0x3de718afa6327808 */ /* 0x000fe40001800000 */
[----:B------:R-:W-:Y:S01]  /*17400*/  @P5 LOP3.LUT R45, R46, 0x80000000, R47, 0xb8, !PT ;  /* 0x800000002e2d5812 */ /* 0x000fe200078eb82f */
[----:B------:R-:W-:Y:S01]  /*17410*/  FFMA R51, R48, R51, R53 ;  /* 0x0000003330337223 */ /* 0x000fe20000000035 */
[----:B------:R-:W-:Y:S01]  /*17420*/  FFMA R46, R17, R52, R4 ;  /* 0x00000034112e7223 */ /* 0x000fe20000000004 */
[----:B------:R-:W-:-:S02]  /*17430*/  FSEL R52, R165, -0.37612664699554443359, P3 ;  /* 0xbec093aca5347808 */ /* 0x000fc40001800000 */
[----:B------:R-:W-:Y:S01]  /*17440*/  FFMA R47, R48, R51, R50 ;  /* 0x00000033302f7223 */ /* 0x000fe20000000032 */
[----:B------:R-:W-:Y:S01]  /*17450*/  FMUL R51, R46, 0.70710676908493041992 ;  /* 0x3f3504f32e337820 */ /* 0x000fe20000400000 */
[----:B------:R-:W-:Y:S01]  /*17460*/  FSEL R53, R164, 0.12837915122509002686, P3 ;  /* 0x3e0375d3a4357808 */ /* 0x000fe20001800000 */
[----:B------:R-:W-:Y:S01]  /*17470*/  FMUL R46, R46, 0.5 ;  /* 0x3f0000002e2e7820 */ /* 0x000fe20000400000 */
[C---:B------:R-:W-:Y:S01]  /*17480*/  FFMA R47, R48.reuse, R47, R52 ;  /* 0x0000002f302f7223 */ /* 0x040fe20000000034 */
[C---:B------:R-:W-:Y:S01]  /*17490*/  FMUL R50, R51.reuse, R51 ;  /* 0x0000003333327220 */ /* 0x040fe20000400000 */
[----:B------:R-:W-:Y:S01]  /*174a0*/  FSETP.GE.AND P5, PT, |R51|, 1.0029599666595458984, PT ;  /* 0x3f8060fe3300780b */ /* 0x000fe20003fa6200 */
[----:B------:R-:W-:Y:S01]  /*174b0*/  FADD R45, R45, 1 ;  /* 0x3f8000002d2d7421 */ /* 0x000fe20000000000 */
[----:B------:R-:W-:Y:S02]  /*174c0*/  FFMA R47, R48, R47, R53 ;  /* 0x0000002f302f7223 */ /* 0x000fe40000000035 */
[----:B------:R-:W-:Y:S01]  /*174d0*/  FSEL R52, |R51|, R50, P5 ;  /* 0x0000003233347208 */ /* 0x000fe20002800200 */
[----:B------:R-:W-:Y:S01]  /*174e0*/  FMUL R45, R45, R42 ;  /* 0x0000002a2d2d7220 */ /* 0x000fe20000400000 */
[----:B------:R-:W-:-:S02]  /*174f0*/  FSEL R53, R170, 8.4834944573231041431e-05, P5 ;  /* 0x38b1e96aaa357808 */ /* 0x000fc40002800000 */
[----:B------:R-:W-:Y:S02]  /*17500*/  FSEL R55, -R169, -0.00082130916416645050049, P5 ;  /* 0xba574d20a9377808 */ /* 0x000fe40002800100 */
[----:B------:R-:W-:Y:S02]  /*17510*/  FSEL R48, R168, 0.0052134888246655464172, P5 ;  /* 0x3baad5eaa8307808 */ /* 0x000fe40002800000 */
[----:B------:R-:W-:Y:S01]  /*17520*/  FSEL R50, -R167, -0.026868773624300956726, P5 ;  /* 0xbcdc1be7a7327808 */ /* 0x000fe20002800100 */
[----:B------:R-:W-:-:S04]  /*17530*/  FFMA R53, R52, R53, R55 ;  /* 0x0000003534357223 */ /* 0x000fc80000000037 */
[----:B------:R-:W-:Y:S01]  /*17540*/  FFMA R53, R52, R53, R48 ;  /* 0x0000003534357223 */ /* 0x000fe20000000030 */
[----:B------:R-:W-:-:S03]  /*17550*/  FSEL R48, -|R49|, R49, P3 ;  /* 0x0000003131307208 */ /* 0x000fc60001800300 */
[----:B------:R-:W-:Y:S02]  /*17560*/  FFMA R53, R52, R53, R50 ;  /* 0x0000003534357223 */ /* 0x000fe40000000032 */
[----:B------:R-:W-:Y:S01]  /*17570*/  FFMA R47, R47, R48, R48 ;  /* 0x000000302f2f7223 */ /* 0x000fe20000000030 */
[----:B------:R-:W-:-:S03]  /*17580*/  FSEL R48, R166, 0.11284004896879196167, P5 ;  /* 0x3de718afa6307808 */ /* 0x000fc60002800000 */
[----:B------:R-:W1:Y:S02]  /*17590*/  @P3 MUFU.EX2 R50, R47 ;  /* 0x0000002f00323308 */ /* 0x000e640000000800 */
[----:B------:R-:W-:Y:S01]  /*175a0*/  FFMA R53, R52, R53, R48 ;  /* 0x0000003534357223 */ /* 0x000fe20000000030 */
[----:B------:R-:W-:-:S05]  /*175b0*/  FSEL R48, R165, -0.37612664699554443359, P5 ;  /* 0xbec093aca5307808 */ /* 0x000fca0002800000 */
[----:B------:R-:W-:Y:S01]  /*175c0*/  FFMA R53, R52, R53, R48 ;  /* 0x0000003534357223 */ /* 0x000fe20000000030 */
[----:B------:R-:W-:-:S05]  /*175d0*/  FSEL R48, R164, 0.12837915122509002686, P5 ;  /* 0x3e0375d3a4307808 */ /* 0x000fca0002800000 */
[----:B------:R-:W-:Y:S01]  /*175e0*/  FFMA R53, R52, R53, R48 ;  /* 0x0000003534357223 */ /* 0x000fe20000000030 */
[----:B------:R-:W-:Y:S01]  /*175f0*/  FFMA R48, R17, R54, R3 ;  /* 0x0000003611307223 */ /* 0x000fe20000000003 */
[----:B-1----:R-:W-:-:S03]  /*17600*/  @P3 FADD R50, -R50, 1 ;  /* 0x3f80000032323421 */ /* 0x002fc60000000100 */
[C---:B------:R-:W-:Y:S01]  /*17610*/  FMUL R52, R48.reuse, 0.70710676908493041992 ;  /* 0x3f3504f330347820 */ /* 0x040fe20000400000 */
[----:B------:R-:W-:Y:S01]  /*17620*/  FMUL R48, R48, 0.5 ;  /* 0x3f00000030307820 */ /* 0x000fe20000400000 */
[----:B------:R-:W-:Y:S02]  /*17630*/  @P3 LOP3.LUT R47, R50, 0x80000000, R49, 0xb8, !PT ;  /* 0x80000000322f3812 */ /* 0x000fe400078eb831 */
[C---:B------:R-:W-:Y:S01]  /*17640*/  FMUL R49, R52.reuse, R52 ;  /* 0x0000003434317220 */ /* 0x040fe20000400000 */
[C---:B------:R-:W-:Y:S02]  /*17650*/  FSETP.GE.AND P3, PT, |R52|.reuse, 1.0029599666595458984, PT ;  /* 0x3f8060fe3400780b */ /* 0x040fe40003f66200 */
[----:B------:R-:W-:Y:S01]  /*17660*/  FSEL R50, -|R51|, R51, P5 ;  /* 0x0000003333327208 */ /* 0x000fe20002800300 */
[----:B------:R-:W-:Y:S01]  /*17670*/  FADD R47, R47, 1 ;  /* 0x3f8000002f2f7421 */ /* 0x000fe20000000000 */
[----:B------:R-:W-:Y:S02]  /*17680*/  FSEL R54, |R52|, R49, P3 ;  /* 0x0000003134367208 */ /* 0x000fe40001800200 */
[----:B------:R-:W-:Y:S01]  /*17690*/  FSEL R49, R170, 8.4834944573231041431e-05, P3 ;  /* 0x38b1e96aaa317808 */ /* 0x000fe20001800000 */
[----:B------:R-:W-:Y:S01]  /*176a0*/  FMUL R44, R47, R44 ;  /* 0x0000002c2f2c7220 */ /* 0x000fe20000400000 */
[----:B------:R-:W-:-:S02]  /*176b0*/  FSEL R55, -R169, -0.00082130916416645050049, P3 ;  /* 0xba574d20a9377808 */ /* 0x000fc40001800100 */
        /* <DEDUP_REMOVED lines=14> */
[----:B------:R-:W-:-:S04]  /*177a0*/  FFMA R50, R17, R57, R2 ;  /* 0x0000003911327223 */ /* 0x000fc80000000002 */
        /* <DEDUP_REMOVED lines=9> */
[----:B------:R-:W-:Y:S02]  /*17840*/  FSEL R58, -R169, -0.00082130916416645050049, P5 ;  /* 0xba574d20a93a7808 */ /* 0x000fe40002800100 */
[----:B------:R-:W-:Y:S02]  /*17850*/  FSEL R51, R168, 0.0052134888246655464172, P5 ;  /* 0x3baad5eaa8337808 */ /* 0x000fe40002800000 */
[----:B------:R-:W-:Y:S01]  /*17860*/  FSEL R53, -R167, -0.026868773624300956726, P5 ;  /* 0xbcdc1be7a7357808 */ /* 0x000fe20002800100 */
[----:B------:R-:W-:Y:S01]  /*17870*/  FFMA R58, R57, R56, R58 ;  /* 0x00000038393a7223 */ /* 0x000fe2000000003a */
[----:B------:R-:W-:-:S03]  /*17880*/  FSEL R56, -|R52|, R52, P3 ;  /* 0x0000003434387208 */ /* 0x000fc60001800300 */
[----:B------:R-:W-:Y:S02]  /*17890*/  FFMA R58, R57, R58, R51 ;  /* 0x0000003a393a7223 */ /* 0x000fe40000000033 */
[----:B------:R-:W-:Y:S01]  /*178a0*/  FFMA R51, R55, R56, R56 ;  /* 0x0000003837337223 */ /* 0x000fe20000000038 */
[----:B------:R-:W-:Y:S01]  /*178b0*/  FSEL R55, R166, 0.11284004896879196167, P5 ;  /* 0x3de718afa6377808 */ /* 0x000fe20002800000 */
        /* <DEDUP_REMOVED lines=9> */
[----:B------:R-:W-:Y:S01]  /*17950*/  FFMA R52, R17, R60, R12 ;  /* 0x0000003c11347223 */ /* 0x000fe2000000000c */
[----:B------:R-:W-:-:S03]  /*17960*/  FSEL R60, -|R54|, R54, P5 ;  /* 0x00000036363c7208 */ /* 0x000fc60002800300 */
[----:B------:R-:W-:Y:S01]  /*17970*/  FMUL R55, R52, 0.70710676908493041992 ;  /* 0x3f3504f334377820 */ /* 0x000fe20000400000 */
[----:B------:R-:W-:-:S03]  /*17980*/  FADD R51, R51, 1 ;  /* 0x3f80000033337421 */ /* 0x000fc60000000000 */
[C---:B------:R-:W-:Y:S01]  /*17990*/  FMUL R56, R55.reuse, R55 ;  /* 0x0000003737387220 */ /* 0x040fe20000400000 */
[----:B------:R-:W-:Y:S01]  /*179a0*/  FSETP.GE.AND P3, PT, |R55|, 1.0029599666595458984, PT ;  /* 0x3f8060fe3700780b */ /* 0x000fe20003f66200 */
[----:B------:R-:W-:-:S03]  /*179b0*/  FMUL R51, R51, R48 ;  /* 0x0000003033337220 */ /* 0x000fc60000400000 */
        /* <DEDUP_REMOVED lines=18> */
[----:B------:R-:W-:-:S04]  /*17ae0*/  FFMA R54, R17, R61, R13 ;  /* 0x0000003d11367223 */ /* 0x000fc8000000000d */
        /* <DEDUP_REMOVED lines=20> */
[----:B------:R-:W-:Y:S01]  /*17c30*/  FFMA R56, R56, R59, R59 ;  /* 0x0000003b38387223 */ /* 0x000fe2000000003b */
[----:B------:R-:W-:-:S03]  /*17c40*/  FSEL R59, -|R57|, R57, P5 ;  /* 0x00000039393b7208 */ /* 0x000fc60002800300 */
[----:B------:R-:W1:Y:S02]  /*17c50*/  @P3 MUFU.EX2 R60, R56 ;  /* 0x00000038003c3308 */ /* 0x000e640000000800 */
[----:B------:R-:W-:-:S06]  /*17c60*/  FFMA R58, R58, R59, R59 ;  /* 0x0000003b3a3a7223 */ /* 0x000fcc000000003b */
[----:B------:R-:W2:Y:S01]  /*17c70*/  @P5 MUFU.EX2 R59, R58 ;  /* 0x0000003a003b5308 */ /* 0x000ea20000000800 */
[----:B-1----:R-:W-:-:S05]  /*17c80*/  @P3 FADD R60, -R60, 1 ;  /* 0x3f8000003c3c3421 */ /* 0x002fca0000000100 */
[----:B------:R-:W-:Y:S01]  /*17c90*/  @P3 LOP3.LUT R56, R60, 0x80000000, R55, 0xb8, !PT ;  /* 0x800000003c383812 */ /* 0x000fe200078eb837 */
[----:B------:R-:W-:Y:S01]  /*17ca0*/  FMUL R55, R24, 0.5 ;  /* 0x3f00000018377820 */ /* 0x000fe20000400000 */
[----:B------:R-:W-:Y:S01]  /*17cb0*/  FADD R24, R26, 1 ;  /* 0x3f8000001a187421 */ /* 0x000fe20000000000 */
[----:B------:R-:W-:Y:S01]  /*17cc0*/  FMUL R26, R25, 0.5 ;  /* 0x3f000000191a7820 */ /* 0x000fe20000400000 */
[----:B------:R-:W-:Y:S01]  /*17cd0*/  FMUL R25, R28, 0.5 ;  /* 0x3f0000001c197820 */ /* 0x000fe20000400000 */
[----:B--2---:R-:W-:Y:S01]  /*17ce0*/  @P5 FADD R60, -R59, 1 ;  /* 0x3f8000003b3c5421 */ /* 0x004fe20000000100 */
[----:B------:R-:W-:Y:S01]  /*17cf0*/  FMUL R28, R29, 0.5 ;  /* 0x3f0000001d1c7820 */ /* 0x000fe20000400000 */
[----:B------:R-:W-:Y:S01]  /*17d00*/  FADD R29, R27, 1 ;  /* 0x3f8000001b1d7421 */ /* 0x000fe20000000000 */
[----:B------:R-:W-:Y:S01]  /*17d10*/  FMUL R30, R30, R25 ;  /* 0x000000191e1e7220 */ /* 0x000fe20000400000 */
[----:B------:R-:W-:Y:S01]  /*17d20*/  FADD R27, R39, 1 ;  /* 0x3f800000271b7421 */ /* 0x000fe20000000000 */
[----:B------:R-:W-:Y:S01]  /*17d30*/  FMUL R25, R33, R28 ;  /* 0x0000001c21197220 */ /* 0x000fe20000400000 */
[----:B------:R-:W-:Y:S01]  /*17d40*/  @P5 LOP3.LUT R58, R60, 0x80000000, R57, 0xb8, !PT ;  /* 0x800000003c3a5812 */ /* 0x000fe200078eb839 */
[----:B------:R-:W-:Y:S01]  /*17d50*/  FMUL R33, R38, 0.5 ;  /* 0x3f00000026217820 */ /* 0x000fe20000400000 */
[----:B------:R-:W-:Y:S01]  /*17d60*/  FADD R28, R41, 1 ;  /* 0x3f800000291c7421 */ /* 0x000fe20000000000 */
[----:B------:R-:W-:Y:S01]  /*17d70*/  FMUL R29, R29, R26 ;  /* 0x0000001a1d1d7220 */ /* 0x000fe20000400000 */
[----:B------:R-:W-:Y:S01]  /*17d80*/  FMUL R26, R31, 0.5 ;  /* 0x3f0000001f1a7820 */ /* 0x000fe20000400000 */
[----:B------:R-:W-:Y:S01]  /*17d90*/  FADD R31, R35, 1 ;  /* 0x3f800000231f7421 */ /* 0x000fe20000000000 */
[----:B------:R-:W-:Y:S01]  /*17da0*/  FMUL R28, R28, R33 ;  /* 0x000000211c1c7220 */ /* 0x000fe20000400000 */
[----:B------:R-:W-:Y:S01]  /*17db0*/  FMUL R35, R52, 0.5 ;  /* 0x3f00000034237820 */ /* 0x000fe20000400000 */
[----:B------:R-:W-:Y:S01]  /*17dc0*/  FMUL R33, R54, 0.5 ;  /* 0x3f00000036217820 */ /* 0x000fe20000400000 */
[----:B------:R-:W-:Y:S01]  /*17dd0*/  FADD R56, R56, 1 ;  /* 0x3f80000038387421 */ /* 0x000fe20000000000 */
[----:B------:R-:W-:Y:S01]  /*17de0*/  FADD R58, R58, 1 ;  /* 0x3f8000003a3a7421 */ /* 0x000fe20000000000 */
[----:B------:R-:W-:Y:S01]  /*17df0*/  FMUL R24, R24, R55 ;  /* 0x0000003718187220 */ /* 0x000fe20000400000 */
[----:B------:R-:W-:Y:S01]  /*17e00*/  FMUL R31, R31, R26 ;  /* 0x0000001a1f1f7220 */ /* 0x000fe20000400000 */
[----:B------:R-:W-:Y:S01]  /*17e10*/  FMUL R27, R27, R36 ;  /* 0x000000241b1b7220 */ /* 0x000fe20000400000 */
[----:B------:R-:W-:Y:S01]  /*17e20*/  FMUL R26, R37, R34 ;  /* 0x00000022251a7220 */ /* 0x000fe20000400000 */
[----:B------:R-:W-:Y:S01]  /*17e30*/  FMUL R56, R56, R35 ;  /* 0x0000002338387220 */ /* 0x000fe20000400000 */
[----:B------:R-:W-:Y:S01]  /*17e40*/  FMUL R33, R58, R33 ;  /* 0x000000213a217220 */ /* 0x000fe20000400000 */
[----:B------:R-:W-:-:S02]  /*17e50*/  F2FP.BF16.F32.PACK_AB R29, R29, R24 ;  /* 0x000000181d1d723e */ /* 0x000fc400000010ff */
[----:B------:R-:W-:Y:S02]  /*17e60*/  F2FP.BF16.F32.PACK_AB R24, R28, R27 ;  /* 0x0000001b1c18723e */ /* 0x000fe400000010ff */
[----:B------:R-:W-:Y:S02]  /*17e70*/  F2FP.BF16.F32.PACK_AB R30, R25, R30 ;  /* 0x0000001e191e723e */ /* 0x000fe400000010ff */
[----:B------:R-:W-:Y:S02]  /*17e80*/  F2FP.BF16.F32.PACK_AB R31, R26, R31 ;  /* 0x0000001f1a1f723e */ /* 0x000fe400000010ff */
[----:B------:R-:W-:Y:S02]  /*17e90*/  F2FP.BF16.F32.PACK_AB R28, R56, R33 ;  /* 0x00000021381c723e */ /* 0x000fe400000010ff */
[----:B------:R-:W-:Y:S02]  /*17ea0*/  F2FP.BF16.F32.PACK_AB R25, R45, R40 ;  /* 0x000000282d19723e */ /* 0x000fe400000010ff */
[----:B------:R-:W-:Y:S01]  /*17eb0*/  F2FP.BF16.F32.PACK_AB R26, R49, R44 ;  /* 0x0000002c311a723e */ /* 0x000fe200000010ff */
[----:B------:R1:W-:Y:S01]  /*17ec0*/  STSM.16.M88.4 [R23+0x4200], R28 ;  /* 0x0042001c17007844 */ /* 0x0003e20000000200 */
        /* <DEDUP_REMOVED lines=19> */
.L_x_118:
[----:B------:R-:W-:Y:S05]  /*18000*/  BSYNC B0 ;  /* 0x0000000000007941 */ /* 0x000fea0003800000 */
.L_x_117:
[----:B------:R-:W-:Y:S06]  /*18010*/  BAR.SYNC.DEFER_BLOCKING 0x1, 0x100 ;  /* 0x0044000000007b1d */ /* 0x000fec0000010000 */
[----:B------:R-:W-:Y:S04]  /*18020*/  BSSY B0, `(.L_x_119) ;  /* 0x0000009000007945 */ /* 0x000fe80003800000 */
[----:B------:R-:W-:Y:S05]  /*18030*/  @P0 BRA `(.L_x_120) ;  /* 0x00000000001c0947 */ /* 0x000fea0003800000 */
[----:B------:R-:W-:-:S13]  /*18040*/  ISETP.NE.AND P3, PT, R22, 0x3, PT ;  /* 0x000000031600780c */ /* 0x000fda0003f65270 */
[----:B------:R-:W-:Y:S05]  /*18050*/  @!P3 BRA `(.L_x_121) ;  /* 0x000000000004b947 */ /* 0x000fea0003800000 */
[----:B------:R-:W-:Y:S01]  /*18060*/  BPT.TRAP 0x1 ;  /* 0x000000040000795c */ /* 0x000fe20000300000 */
.L_x_121:
[----:B------:R-:W-:-:S04]  /*18070*/  ULEA UR4, UR5, UR49, 0x3 ;  /* 0x0000003105047291 */ /* 0x000fc8000f8e183f */
[----:B------:R-:W-:-:S04]  /*18080*/  UIADD3 UR4, UR4, 0x50, URZ ;  /* 0x0000005004047890 */ /* 0x000fc8000fffe03f */
[----:B------:R-:W-:-:S09]  /*18090*/  UPRMT UR4, UR48, 0x654, UR4 ;  /* 0x0000065430047896 */ /* 0x000fd20008000004 */
[----:B------:R-:W-:Y:S03]  /*180a0*/  SYNCS.ARRIVE.TRANS64.RED.A1T0 RZ, [UR4], RZ ;  /* 0x000000ffffff79a7 */ /* 0x000fe60008100404 */
.L_x_120:
[----:B------:R-:W-:Y:S05]  /*180b0*/  BSYNC B0 ;  /* 0x0000000000007941 */ /* 0x000fea0003800000 */
.L_x_119:
        /* <DEDUP_REMOVED lines=8> */
.L_x_124:
[C---:B-1----:R-:W-:Y:S01]  /*18140*/  LEA R24, R0.reuse, UR49, 0x3 ;  /* 0x0000003100187c11 */ /* 0x042fe2000f8e18ff */
[----:B------:R-:W-:Y:S01]  /*18150*/  VIADD R26, R0, 0x1 ;  /* 0x00000001001a7836 */ /* 0x000fe20000000000 */
[----:B------:R-:W-:Y:S01]  /*18160*/  SHF.L.U32 R25, R6, 0x1f, RZ ;  /* 0x0000001f06197819 */ /* 0x000fe200000006ff */
[----:B------:R-:W-:Y:S03]  /*18170*/  BSSY B1, `(.L_x_125) ;  /* 0x0000005000017945 */ /* 0x000fe60003800000 */
[----:B------:R-:W1:Y:S01]  /*18180*/  SYNCS.PHASECHK.TRANS64.TRYWAIT P5, [R24+URZ+0x30], R25 ;  /* 0x00003019180075a7 */ /* 0x000e6200080a017f */
[----:B------:R-:W-:-:S04]  /*18190*/  ISETP.NE.AND P3, PT, R26, 0x4, PT ;  /* 0x000000041a00780c */ /* 0x000fc80003f65270 */
[----:B------:R-:W-:Y:S01]  /*181a0*/  SEL R45, RZ, 0x1, P3 ;  /* 0x00000001ff2d7807 */ /* 0x000fe20001800000 */
[----:B-1----:R-:W-:Y:S08]  /*181b0*/  @!P5 BRA `(.L_x_126) ;  /* 0x0000016800e8d947 */ /* 0x002ff00003800000 */
.L_x_375:
[----:B------:R-:W-:Y:S05]  /*181c0*/  BSYNC B1 ;  /* 0x0000000000017941 */ /* 0x000fea0003800000 */
.L_x_125:
[----:B------:R-:W-:Y:S05]  /*181d0*/  @P4 BRA `(.L_x_127) ;  /* 0x0000000000944947 */ /* 0x000fea0003800000 */
[----:B------:R-:W-:Y:S01]  /*181e0*/  LEA R29, R0, R157, 0xd ;  /* 0x0000009d001d7211 */ /* 0x000fe200078e68ff */
[----:B------:R-:W-:Y:S05]  /*181f0*/  WARPSYNC.ALL ;  /* 0x0000000000007948 */ /* 0x000fea0003800000 */
[----:B------:R-:W-:Y:S01]  /*18200*/  LEA R12, R156, R29, 0x1 ;  /* 0x0000001d9c0c7211 */ /* 0x000fe200078e08ff */
[----:B------:R-:W2:Y:S05]  /*18210*/  LDSM.16.M88.4 R8, [R29] ;  /* 0x000000001d08783b */ /* 0x000eaa0000000200 */
[----:B------:R-:W3:Y:S01]  /*18220*/  LDSM.16.M88.4 R12, [R12] ;  /* 0x000000000c0c783b */ /* 0x000ee20000000200 */
[----:B--2---:R-:W-:Y:S01]  /*18230*/  SHF.L.U32 R21, R9, 0x10, RZ ;  /* 0x0000001009157819 */ /* 0x004fe200000006ff */
[----:B------:R-:W-:Y:S01]  /*18240*/  IMAD.U32 R27, R11, 0x10000, RZ ;  /* 0x000100000b1b7824 */ /* 0x000fe200078e00ff */
[C---:B------:R-:W-:Y:S01]  /*18250*/  LOP3.LUT R5, R8.reuse, 0xffff0000, RZ, 0xc0, !PT ;  /* 0xffff000008057812 */ /* 0x040fe200078ec0ff */
[----:B------:R-:W-:Y:S01]  /*18260*/  IMAD.U32 R3, R8, 0x10000, RZ ;  /* 0x0001000008037824 */ /* 0x000fe200078e00ff */
[----:B------:R-:W-:Y:S01]  /*18270*/  LOP3.LUT R9, R9, 0xffff0000, RZ, 0xc0, !PT ;  /* 0xffff000009097812 */ /* 0x000fe200078ec0ff */
[----:B---3--:R-:W-:Y:S01]  /*18280*/  IMAD.U32 R37, R14, 0x10000, RZ ;  /* 0x000100000e257824 */ /* 0x008fe200078e00ff */
[----:B------:R-:W-:Y:S01]  /*18290*/  LOP3.LUT R11, R11, 0xffff0000, RZ, 0xc0, !PT ;  /* 0xffff00000b0b7812 */ /* 0x000fe200078ec0ff */
[----:B------:R-:W-:Y:S01]  /*182a0*/  FMUL R21, R16, R21 ;  /* 0x0000001510157220 */ /* 0x000fe20000400000 */
[----:B------:R-:W-:Y:S01]  /*182b0*/  SHF.L.U32 R19, R10, 0x10, RZ ;  /* 0x000000100a137819 */ /* 0x000fe200000006ff */
[----:B------:R-:W-:Y:S01]  /*182c0*/  FMUL R20, R16, R9 ;  /* 0x0000000910147220 */ /* 0x000fe20000400000 */
[----:B-1----:R-:W-:-:S02]  /*182d0*/  LOP3.LUT R25, R10, 0xffff0000, RZ, 0xc0, !PT ;  /* 0xffff00000a197812 */ /* 0x002fc400078ec0ff */
[----:B------:R-:W-:Y:S01]  /*182e0*/  SHF.L.U32 R29, R12, 0x10, RZ ;  /* 0x000000100c1d7819 */ /* 0x000fe200000006ff */
[----:B------:R-:W-:Y:S01]  /*182f0*/  FMUL R19, R16, R19 ;  /* 0x0000001310137220 */ /* 0x000fe20000400000 */
[----:B------:R-:W-:Y:S01]  /*18300*/  LOP3.LUT R31, R12, 0xffff0000, RZ, 0xc0, !PT ;  /* 0xffff00000c1f7812 */ /* 0x000fe200078ec0ff */
[C---:B------:R-:W-:Y:S01]  /*18310*/  FMUL R12, R16.reuse, R5 ;  /* 0x00000005100c7220 */ /* 0x040fe20000400000 */
[C---:B------:R-:W-:Y:S01]  /*18320*/  SHF.L.U32 R33, R13.reuse, 0x10, RZ ;  /* 0x000000100d217819 */ /* 0x040fe200000006ff */
[C---:B------:R-:W-:Y:S01]  /*18330*/  FMUL R18, R16.reuse, R25 ;  /* 0x0000001910127220 */ /* 0x040fe20000400000 */
[----:B------:R-:W-:Y:S01]  /*18340*/  LOP3.LUT R35, R13, 0xffff0000, RZ, 0xc0, !PT ;  /* 0xffff00000d237812 */ /* 0x000fe200078ec0ff */
        /* <DEDUP_REMOVED lines=14> */
.L_x_127:
[----:B------:R-:W-:Y:S02]  /*18430*/  LOP3.LUT R6, R6, R45, RZ, 0x3c, !PT ;  /* 0x0000002d06067212 */ /* 0x000fe400078e3cff */
[----:B------:R-:W-:-:S07]  /*18440*/  SEL R0, R26, RZ, P3 ;  /* 0x000000ff1a007207 */ /* 0x000fce0001800000 */
.L_x_123:
[----:B------:R-:W-:Y:S05]  /*18450*/  BSYNC B0 ;  /* 0x0000000000007941 */ /* 0x000fea0003800000 */
.L_x_122:
[C---:B------:R-:W-:Y:S01]  /*18460*/  FFMA R74, R17.reuse, R74, R21 ;  /* 0x0000004a114a7223 */ /* 0x040fe20000000015 */
[C---:B------:R-:W-:Y:S01]  /*18470*/  FFMA R75, R17.reuse, R75, R20 ;  /* 0x0000004b114b7223 */ /* 0x040fe20000000014 */
[C---:B------:R-:W-:Y:S01]  /*18480*/  FFMA R76, R17.reuse, R76, R19 ;  /* 0x0000004c114c7223 */ /* 0x040fe20000000013 */
[----:B------:R-:W-:Y:S01]  /*18490*/  FFMA R77, R17, R77, R18 ;  /* 0x0000004d114d7223 */ /* 0x000fe20000000012 */
[----:B-1----:R-:W-:Y:S01]  /*184a0*/  FMUL R30, R74, 0.70710676908493041992 ;  /* 0x3f3504f34a1e7820 */ /* 0x002fe20000400000 */
[----:B------:R-:W-:Y:S01]  /*184b0*/  FMUL R37, R75, 0.70710676908493041992 ;  /* 0x3f3504f34b257820 */ /* 0x000fe20000400000 */
[----:B------:R-:W-:Y:S01]  /*184c0*/  FFMA R78, R17, R78, R15 ;  /* 0x0000004e114e7223 */ /* 0x000fe2000000000f */
[----:B------:R-:W-:Y:S01]  /*184d0*/  FMUL R42, R77, 0.70710676908493041992 ;  /* 0x3f3504f34d2a7820 */ /* 0x000fe20000400000 */
[C---:B------:R-:W-:Y:S01]  /*184e0*/  FMUL R24, R30.reuse, R30 ;  /* 0x0000001e1e187220 */ /* 0x040fe20000400000 */
[C---:B------:R-:W-:Y:S01]  /*184f0*/  FSETP.GE.AND P3, PT, |R30|.reuse, 1.0029599666595458984, PT ;  /* 0x3f8060fe1e00780b */ /* 0x040fe20003f66200 */
[C---:B------:R-:W-:Y:S01]  /*18500*/  FMUL R26, R37.reuse, R37 ;  /* 0x00000025251a7220 */ /* 0x040fe20000400000 */
[----:B------:R-:W-:Y:S01]  /*18510*/  FSETP.GE.AND P5, PT, |R37|, 1.0029599666595458984, PT ;  /* 0x3f8060fe2500780b */ /* 0x000fe20003fa6200 */
[C---:B------:R-:W-:Y:S01]  /*18520*/  FFMA R79, R17.reuse, R79, R14 ;  /* 0x0000004f114f7223 */ /* 0x040fe2000000000e */
[----:B------:R-:W-:Y:S01]  /*18530*/  FSEL R24, |R30|, R24, P3 ;  /* 0x000000181e187208 */ /* 0x000fe20001800200 */
[C---:B------:R-:W-:Y:S01]  /*18540*/  FFMA R80, R17.reuse, R80, R11 ;  /* 0x0000005011507223 */ /* 0x040fe2000000000b */
[----:B------:R-:W-:Y:S01]  /*18550*/  FSEL R25, R170, 8.4834944573231041431e-05, P3 ;  /* 0x38b1e96aaa197808 */ /* 0x000fe20001800000 */
[----:B------:R-:W-:Y:S01]  /*18560*/  FFMA R81, R17, R81, R10 ;  /* 0x0000005111517223 */ /* 0x000fe2000000000a */
[----:B------:R-:W-:Y:S01]  /*18570*/  FSEL R27, -R169, -0.00082130916416645050049, P3 ;  /* 0xba574d20a91b7808 */ /* 0x000fe20001800100 */
[C---:B------:R-:W-:Y:S01]  /*18580*/  FFMA R82, R17.reuse, R82, R9 ;  /* 0x0000005211527223 */ /* 0x040fe20000000009 */
[----:B------:R-:W-:Y:S01]  /*18590*/  FSEL R29, R168, 0.0052134888246655464172, P3 ;  /* 0x3baad5eaa81d7808 */ /* 0x000fe20001800000 */
[----:B------:R-:W-:Y:S01]  /*185a0*/  FFMA R83, R17, R83, R8 ;  /* 0x0000005311537223 */ /* 0x000fe20000000008 */
[----:B------:R-:W-:Y:S01]  /*185b0*/  FSEL R26, |R37|, R26, P5 ;  /* 0x0000001a251a7208 */ /* 0x000fe20002800200 */
[----:B------:R-:W-:Y:S01]  /*185c0*/  FFMA R25, R24, R25, R27 ;  /* 0x0000001918197223 */ /* 0x000fe2000000001b */
[----:B------:R-:W-:Y:S01]  /*185d0*/  FSEL R31, R170, 8.4834944573231041431e-05, P5 ;  /* 0x38b1e96aaa1f7808 */ /* 0x000fe20002800000 */
[----:B------:R-:W-:Y:S01]  /*185e0*/  FFMA R84, R17, R84, R5 ;  /* 0x0000005411547223 */ /* 0x000fe20000000005 */
[----:B------:R-:W-:Y:S01]  /*185f0*/  FSEL R33, -R169, -0.00082130916416645050049, P5 ;  /* 0xba574d20a9217808 */ /* 0x000fe20002800100 */
[----:B------:R-:W-:Y:S01]  /*18600*/  FFMA R25, R24, R25, R29 ;  /* 0x0000001918197223 */ /* 0x000fe2000000001d */
[----:B------:R-:W-:Y:S01]  /*18610*/  FSEL R27, -R167, -0.026868773624300956726, P3 ;  /* 0xbcdc1be7a71b7808 */ /* 0x000fe20001800100 */
[----:B------:R-:W-:Y:S01]  /*18620*/  FFMA R85, R17, R85, R4 ;  /* 0x0000005511557223 */ /* 0x000fe20000000004 */
[----:B------:R-:W-:Y:S01]  /*18630*/  FSEL R35, R168, 0.0052134888246655464172, P5 ;  /* 0x3baad5eaa8237808 */ /* 0x000fe20002800000 */
[----:B------:R-:W-:Y:S01]  /*18640*/  FFMA R31, R26, R31, R33 ;  /* 0x0000001f1a1f7223 */ /* 0x000fe20000000021 */
[----:B------:R-:W-:Y:S01]  /*18650*/  FSEL R29, R166, 0.11284004896879196167, P3 ;  /* 0x3de718afa61d7808 */ /* 0x000fe20001800000 */
[----:B------:R-:W-:Y:S01]  /*18660*/  FFMA R25, R24, R25, R27 ;  /* 0x0000001918197223 */ /* 0x000fe2000000001b */
[----:B------:R-:W-:Y:S01]  /*18670*/  FSEL R33, -R167, -0.026868773624300956726, P5 ;  /* 0xbcdc1be7a7217808 */ /* 0x000fe20002800100 */
[----:B------:R-:W-:Y:S01]  /*18680*/  FFMA R31, R26, R31, R35 ;  /* 0x0000001f1a1f7223 */ /* 0x000fe20000000023 */
[C---:B------:R-:W-:Y:S01]  /*18690*/  FSEL R27, R165.reuse, -0.37612664699554443359, P3 ;  /* 0xbec093aca51b7808 */ /* 0x040fe20001800000 */
[----:B------:R-:W-:Y:S01]  /*186a0*/  FFMA R25, R24, R25, R29 ;  /* 0x0000001918197223 */ /* 0x000fe2000000001d */
[----:B------:R-:W-:Y:S01]  /*186b0*/  FSEL R35, R166, 0.11284004896879196167, P5 ;  /* 0x3de718afa6237808 */ /* 0x000fe20002800000 */
[----:B------:R-:W-:Y:S01]  /*186c0*/  FFMA R31, R26, R31, R33 ;  /* 0x0000001f1a1f7223 */ /* 0x000fe20000000021 */
[----:B------:R-:W-:Y:S01]  /*186d0*/  FSEL R29, R164, 0.12837915122509002686, P3 ;  /* 0x3e0375d3a41d7808 */ /* 0x000fe20001800000 */
[----:B------:R-:W-:Y:S01]  /*186e0*/  FFMA R25, R24, R25, R27 ;  /* 0x0000001918197223 */ /* 0x000fe2000000001b */
[----:B------:R-:W-:Y:S01]  /*186f0*/  FSEL R33, R165, -0.37612664699554443359, P5 ;  /* 0xbec093aca5217808 */ /* 0x000fe20002800000 */
[----:B------:R-:W-:Y:S01]  /*18700*/  FFMA R31, R26, R31, R35 ;  /* 0x0000001f1a1f7223 */ /* 0x000fe20000000023 */
[----:B------:R-:W-:Y:S01]  /*18710*/  FSEL R27, -|R30|, R30, P3 ;  /* 0x0000001e1e1b7208 */ /* 0x000fe20001800300 */
[----:B------:R-:W-:Y:S01]  /*18720*/  FFMA R24, R24, R25, R29 ;  /* 0x0000001918187223 */ /* 0x000fe2000000001d */
[----:B------:R-:W-:Y:S01]  /*18730*/  FSEL R28, R164, 0.12837915122509002686, P5 ;  /* 0x3e0375d3a41c7808 */ /* 0x000fe20002800000 */
[----:B------:R-:W-:Y:S01]  /*18740*/  FFMA R31, R26, R31, R33 ;  /* 0x0000001f1a1f7223 */ /* 0x000fe20000000021 */
[----:B------:R-:W-:Y:S01]  /*18750*/  FSEL R25, -|R37|, R37, P5 ;  /* 0x0000002525197208 */ /* 0x000fe20002800300 */
[----:B------:R-:W-:Y:S01]  /*18760*/  FFMA R24, R24, R27, R27 ;  /* 0x0000001b18187223 */ /* 0x000fe2000000001b */
[----:B------:R-:W-:Y:S01]  /*18770*/  FMUL R29, R42, R42 ;  /* 0x0000002a2a1d7220 */ /* 0x000fe20000400000 */
[----:B------:R-:W-:Y:S01]  /*18780*/  FFMA R28, R26, R31, R28 ;  /* 0x0000001f1a1c7223 */ /* 0x000fe2000000001c */
[----:B------:R-:W-:Y:S01]  /*18790*/  FMUL R35, R79, 0.70710676908493041992 ;  /* 0x3f3504f34f237820 */ /* 0x000fe20000400000 */
[----:B------:R-:W1:Y:S01]  /*187a0*/  @P3 MUFU.EX2 R26, R24 ;  /* 0x00000018001a3308 */ /* 0x000e620000000800 */
[C---:B------:R-:W-:Y:S01]  /*187b0*/  FFMA R86, R17.reuse, R86, R3 ;  /* 0x0000005611567223 */ /* 0x040fe20000000003 */
[----:B------:R-:W-:Y:S01]  /*187c0*/  FFMA R25, R28, R25, R25 ;  /* 0x000000191c197223 */ /* 0x000fe20000000019 */
[C---:B------:R-:W-:Y:S01]  /*187d0*/  FFMA R87, R17.reuse, R87, R2 ;  /* 0x0000005711577223 */ /* 0x040fe20000000002 */
[C---:B------:R-:W-:Y:S01]  /*187e0*/  FFMA R73, R17.reuse, R73, R12 ;  /* 0x0000004911497223 */ /* 0x040fe2000000000c */
[----:B------:R-:W-:Y:S01]  /*187f0*/  FFMA R72, R17, R72, R13 ;  /* 0x0000004811487223 */ /* 0x000fe2000000000d */
[----:B------:R-:W-:Y:S01]  /*18800*/  FMUL R77, R77, 0.5 ;  /* 0x3f0000004d4d7820 */ /* 0x000fe20000400000 */
[----:B------:R-:W-:Y:S05]  /*18810*/  WARPSYNC.ALL ;  /* 0x0000000000007948 */ /* 0x000fea0003800000 */
[----:B------:R-:W2:Y:S01]  /*18820*/  @P5 MUFU.EX2 R28, R25 ;  /* 0x00000019001c5308 */ /* 0x000ea20000000800 */
[----:B------:R-:W-:Y:S01]  /*18830*/  BSSY B0, `(.L_x_128) ;  /* 0x0000180000007945 */ /* 0x000fe20003800000 */
[----:B-1----:R-:W-:Y:S01]  /*18840*/  @P3 FADD R27, -R26, 1 ;  /* 0x3f8000001a1b3421 */ /* 0x002fe20000000100 */
[C---:B------:R-:W-:Y:S01]  /*18850*/  FMUL R26, R76.reuse, 0.70710676908493041992 ;  /* 0x3f3504f34c1a7820 */ /* 0x040fe20000400000 */
[----:B------:R-:W-:-:S03]  /*18860*/  FMUL R76, R76, 0.5 ;  /* 0x3f0000004c4c7820 */ /* 0x000fc60000400000 */
[----:B------:R-:W-:Y:S01]  /*18870*/  @P3 LOP3.LUT R24, R27, 0x80000000, R30, 0xb8, !PT ;  /* 0x800000001b183812 */ /* 0x000fe200078eb81e */
[C---:B------:R-:W-:Y:S01]  /*18880*/  FMUL R27, R26.reuse, R26 ;  /* 0x0000001a1a1b7220 */ /* 0x040fe20000400000 */
[----:B------:R-:W-:-:S03]  /*18890*/  FSETP.GE.AND P3, PT, |R26|, 1.0029599666595458984, PT ;  /* 0x3f8060fe1a00780b */ /* 0x000fc60003f66200 */
[----:B------:R-:W-:Y:S01]  /*188a0*/  FADD R24, R24, 1 ;  /* 0x3f80000018187421 */ /* 0x000fe20000000000 */
[----:B------:R-:W-:Y:S01]  /*188b0*/  FSEL R27, |R26|, R27, P3 ;  /* 0x0000001b1a1b7208 */ /* 0x000fe20001800200 */
[----:B--2---:R-:W-:Y:S01]  /*188c0*/  @P5 FADD R28, -R28, 1 ;  /* 0x3f8000001c1c5421 */ /* 0x004fe20000000100 */
[----:B------:R-:W-:Y:S02]  /*188d0*/  FSEL R30, -R169, -0.00082130916416645050049, P3 ;  /* 0xba574d20a91e7808 */ /* 0x000fe40001800100 */
[----:B------:R-:W-:Y:S02]  /*188e0*/  FSEL R34, -R167, -0.026868773624300956726, P3 ;  /* 0xbcdc1be7a7227808 */ /* 0x000fe40001800100 */
[----:B------:R-:W-:Y:S02]  /*188f0*/  @P5 LOP3.LUT R25, R28, 0x80000000, R37, 0xb8, !PT ;  /* 0x800000001c195812 */ /* 0x000fe400078eb825 */
[----:B------:R-:W-:Y:S02]  /*18900*/  FSEL R28, R170, 8.4834944573231041431e-05, P3 ;  /* 0x38b1e96aaa1c7808 */ /* 0x000fe40001800000 */
[----:B------:R-:W-:Y:S01]  /*18910*/  FSETP.GE.AND P5, PT, |R42|, 1.0029599666595458984, PT ;  /* 0x3f8060fe2a00780b */ /* 0x000fe20003fa6200 */
[----:B------:R-:W-:-:S02]  /*18920*/  FADD R25, R25, 1 ;  /* 0x3f80000019197421 */ /* 0x000fc40000000000 */
[C---:B------:R-:W-:Y:S01]  /*18930*/  FFMA R28, R27.reuse, R28, R30 ;  /* 0x0000001c1b1c7223 */ /* 0x040fe2000000001e */
[----:B------:R-:W-:Y:S02]  /*18940*/  FSEL R30, R168, 0.0052134888246655464172, P3 ;  /* 0x3baad5eaa81e7808 */ /* 0x000fe40001800000 */
[----:B------:R-:W-:Y:S02]  /*18950*/  FSEL R31, |R42|, R29, P5 ;  /* 0x0000001d2a1f7208 */ /* 0x000fe40002800200 */
[----:B------:R-:W-:Y:S01]  /*18960*/  FSEL R36, R170, 8.4834944573231041431e-05, P5 ;  /* 0x38b1e96aaa247808 */ /* 0x000fe20002800000 */
[----:B------:R-:W-:Y:S01]  /*18970*/  FFMA R28, R27, R28, R30 ;  /* 0x0000001c1b1c7223 */ /* 0x000fe2000000001e */
[----:B------:R-:W-:Y:S02]  /*18980*/  FSEL R38, -R169, -0.00082130916416645050049, P5 ;  /* 0xba574d20a9267808 */ /* 0x000fe40002800100 */
[----:B------:R-:W-:Y:S01]  /*18990*/  FSEL R40, R168, 0.0052134888246655464172, P5 ;  /* 0x3baad5eaa8287808 */ /* 0x000fe20002800000 */
[----:B------:R-:W-:Y:S01]  /*189a0*/  FFMA R28, R27, R28, R34 ;  /* 0x0000001c1b1c7223 */ /* 0x000fe20000000022 */
[----:B------:R-:W-:Y:S01]  /*189b0*/  FSEL R30, R166, 0.11284004896879196167, P3 ;  /* 0x3de718afa61e7808 */ /* 0x000fe20001800000 */
[----:B------:R-:W-:Y:S01]  /*189c0*/  FFMA R36, R31, R36, R38 ;  /* 0x000000241f247223 */ /* 0x000fe20000000026 */
[----:B------:R-:W-:-:S02]  /*189d0*/  FSEL R38, -R167, -0.026868773624300956726, P5 ;  /* 0xbcdc1be7a7267808 */ /* 0x000fc40002800100 */
[----:B------:R-:W-:Y:S01]  /*189e0*/  FSEL R34, R165, -0.37612664699554443359, P3 ;  /* 0xbec093aca5227808 */ /* 0x000fe20001800000 */
[----:B------:R-:W-:Y:S01]  /*189f0*/  FFMA R36, R31, R36, R40 ;  /* 0x000000241f247223 */ /* 0x000fe20000000028 */
[----:B------:R-:W-:Y:S01]  /*18a00*/  FFMA R28, R27, R28, R30 ;  /* 0x0000001c1b1c7223 */ /* 0x000fe2000000001e */
[----:B------:R-:W-:Y:S02]  /*18a10*/  FSEL R40, R166, 0.11284004896879196167, P5 ;  /* 0x3de718afa6287808 */ /* 0x000fe40002800000 */
        /* <DEDUP_REMOVED lines=8> */
[C---:B------:R-:W-:Y:S01]  /*18aa0*/  FFMA R34, R31.reuse, R36, R34 ;  /* 0x000000241f227223 */ /* 0x040fe20000000022 */
[----:B------:R-:W-:Y:S01]  /*18ab0*/  FSEL R33, -|R42|, R42, P5 ;  /* 0x0000002a2a217208 */ /* 0x000fe20002800300 */
[----:B------:R-:W-:Y:S01]  /*18ac0*/  FFMA R29, R28, R29, R29 ;  /* 0x0000001d1c1d7223 */ /* 0x000fe2000000001d */
[----:B------:R-:W-:Y:S01]  /*18ad0*/  FMUL R30, R78, 0.70710676908493041992 ;  /* 0x3f3504f34e1e7820 */ /* 0x000fe20000400000 */
[----:B------:R-:W-:-:S02]  /*18ae0*/  FFMA R34, R31, R34, R27 ;  /* 0x000000221f227223 */ /* 0x000fc4000000001b */
[----:B------:R-:W1:Y:S02]  /*18af0*/  @P3 MUFU.EX2 R27, R29 ;  /* 0x0000001d001b3308 */ /* 0x000e640000000800 */
[----:B------:R-:W-:-:S06]  /*18b00*/  FFMA R28, R34, R33, R33 ;  /* 0x00000021221c7223 */ /* 0x000fcc0000000021 */
[----:B------:R-:W2:Y:S01]  /*18b10*/  @P5 MUFU.EX2 R31, R28 ;  /* 0x0000001c001f5308 */ /* 0x000ea20000000800 */
[----:B-1----:R-:W-:-:S05]  /*18b20*/  @P3 FADD R27, -R27, 1 ;  /* 0x3f8000001b1b3421 */ /* 0x002fca0000000100 */
[----:B------:R-:W-:Y:S01]  /*18b30*/  @P3 LOP3.LUT R29, R27, 0x80000000, R26, 0xb8, !PT ;  /* 0x800000001b1d3812 */ /* 0x000fe200078eb81a */
[C---:B------:R-:W-:Y:S01]  /*18b40*/  FMUL R27, R30.reuse, R30 ;  /* 0x0000001e1e1b7220 */ /* 0x040fe20000400000 */
[----:B------:R-:W-:Y:S01]  /*18b50*/  FSETP.GE.AND P3, PT, |R30|, 1.0029599666595458984, PT ;  /* 0x3f8060fe1e00780b */ /* 0x000fe20003f66200 */
[----:B--2---:R-:W-:-:S03]  /*18b60*/  @P5 FADD R31, -R31, 1 ;  /* 0x3f8000001f1f5421 */ /* 0x004fc60000000100 */
[----:B------:R-:W-:Y:S02]  /*18b70*/  FSEL R27, |R30|, R27, P3 ;  /* 0x0000001b1e1b7208 */ /* 0x000fe40001800200 */
[----:B------:R-:W-:Y:S02]  /*18b80*/  FSEL R26, R170, 8.4834944573231041431e-05, P3 ;  /* 0x38b1e96aaa1a7808 */ /* 0x000fe40001800000 */
[----:B------:R-:W-:Y:S02]  /*18b90*/  FSEL R34, -R169, -0.00082130916416645050049, P3 ;  /* 0xba574d20a9227808 */ /* 0x000fe40001800100 */
[----:B------:R-:W-:Y:S01]  /*18ba0*/  @P5 LOP3.LUT R28, R31, 0x80000000, R42, 0xb8, !PT ;  /* 0x800000001f1c5812 */ /* 0x000fe200078eb82a */
[C---:B------:R-:W-:Y:S01]  /*18bb0*/  FMUL R31, R35.reuse, R35 ;  /* 0x00000023231f7220 */ /* 0x040fe20000400000 */
[----:B------:R-:W-:Y:S01]  /*18bc0*/  FSETP.GE.AND P5, PT, |R35|, 1.0029599666595458984, PT ;  /* 0x3f8060fe2300780b */ /* 0x000fe20003fa6200 */
[----:B------:R-:W-:Y:S01]  /*18bd0*/  FFMA R26, R27, R26, R34 ;  /* 0x0000001a1b1a7223 */ /* 0x000fe20000000022 */
[----:B------:R-:W-:Y:S01]  /*18be0*/  FSEL R34, R168, 0.0052134888246655464172, P3 ;  /* 0x3baad5eaa8227808 */ /* 0x000fe20001800000 */
[----:B------:R-:W-:Y:S01]  /*18bf0*/  FADD R28, R28, 1 ;  /* 0x3f8000001c1c7421 */ /* 0x000fe20000000000 */
[----:B------:R-:W-:-:S02]  /*18c00*/  FSEL R33, |R35|, R31, P5 ;  /* 0x0000001f23217208 */ /* 0x000fc40002800200 */
[----:B------:R-:W-:Y:S01]  /*18c10*/  FSEL R38, R170, 8.4834944573231041431e-05, P5 ;  /* 0x38b1e96aaa267808 */ /* 0x000fe20002800000 */
[----:B------:R-:W-:Y:S01]  /*18c20*/  FFMA R26, R27, R26, R34 ;  /* 0x0000001a1b1a7223 */ /* 0x000fe20000000022 */
[----:B------:R-:W-:Y:S01]  /*18c30*/  FSEL R40, -R169, -0.00082130916416645050049, P5 ;  /* 0xba574d20a9287808 */ /* 0x000fe20002800100 */
[----:B------:R-:W-:Y:S01]  /*18c40*/  FMUL R28, R28, R77 ;  /* 0x0000004d1c1c7220 */ /* 0x000fe20000400000 */
[----:B------:R-:W-:Y:S02]  /*18c50*/  FSEL R36, -R167, -0.026868773624300956726, P3 ;  /* 0xbcdc1be7a7247808 */ /* 0x000fe40001800100 */
[----:B------:R-:W-:Y:S01]  /*18c60*/  FSEL R42, R168, 0.0052134888246655464172, P5 ;  /* 0x3baad5eaa82a7808 */ /* 0x000fe20002800000 */
[----:B------:R-:W-:Y:S01]  /*18c70*/  FFMA R38, R33, R38, R40 ;  /* 0x0000002621267223 */ /* 0x000fe20000000028 */
[C---:B------:R-:W-:Y:S01]  /*18c80*/  FSEL R34, R166.reuse, 0.11284004896879196167, P3 ;  /* 0x3de718afa6227808 */ /* 0x040fe20001800000 */
[----:B------:R-:W-:Y:S01]  /*18c90*/  FFMA R26, R27, R26, R36 ;  /* 0x0000001a1b1a7223 */ /* 0x000fe20000000024 */
[----:B------:R-:W-:Y:S01]  /*18ca0*/  FSEL R40, -R167, -0.026868773624300956726, P5 ;  /* 0xbcdc1be7a7287808 */ /* 0x000fe20002800100 */
[----:B------:R-:W-:Y:S01]  /*18cb0*/  FFMA R38, R33, R38, R42 ;  /* 0x0000002621267223 */ /* 0x000fe2000000002a */
[----:B------:R-:W-:Y:S01]  /*18cc0*/  FSEL R36, R165, -0.37612664699554443359, P3 ;  /* 0xbec093aca5247808 */ /* 0x000fe20001800000 */
        /* <DEDUP_REMOVED lines=12> */
[----:B------:R-:W-:-:S02]  /*18d90*/  FFMA R26, R26, R31, R31 ;  /* 0x0000001f1a1a7223 */ /* 0x000fc4000000001f */
[----:B------:R-:W-:Y:S01]  /*18da0*/  FFMA R27, R33, R36, R27 ;  /* 0x00000024211b7223 */ /* 0x000fe2000000001b */
[C---:B------:R-:W-:Y:S01]  /*18db0*/  FMUL R33, R80.reuse, 0.70710676908493041992 ;  /* 0x3f3504f350217820 */ /* 0x040fe20000400000 */
[----:B------:R-:W1:Y:S01]  /*18dc0*/  @P3 MUFU.EX2 R31, R26 ;  /* 0x0000001a001f3308 */ /* 0x000e620000000800 */
[----:B------:R-:W-:Y:S01]  /*18dd0*/  FMUL R80, R80, 0.5 ;  /* 0x3f00000050507820 */ /* 0x000fe20000400000 */
[----:B------:R-:W-:-:S06]  /*18de0*/  FFMA R27, R27, R34, R34 ;  /* 0x000000221b1b7223 */ /* 0x000fcc0000000022 */
[----:B------:R-:W2:Y:S01]  /*18df0*/  @P5 MUFU.EX2 R34, R27 ;  /* 0x0000001b00225308 */ /* 0x000ea20000000800 */
[----:B-1----:R-:W-:-:S05]  /*18e00*/  @P3 FADD R31, -R31, 1 ;  /* 0x3f8000001f1f3421 */ /* 0x002fca0000000100 */
[----:B------:R-:W-:Y:S01]  /*18e10*/  @P3 LOP3.LUT R26, R31, 0x80000000, R30, 0xb8, !PT ;  /* 0x800000001f1a3812 */ /* 0x000fe200078eb81e */
[CC--:B------:R-:W-:Y:S01]  /*18e20*/  FMUL R30, R33.reuse, R33.reuse ;  /* 0x00000021211e7220 */ /* 0x0c0fe20000400000 */
[C---:B------:R-:W-:Y:S01]  /*18e30*/  FSETP.GE.AND P3, PT, |R33|.reuse, 1.0029599666595458984, PT ;  /* 0x3f8060fe2100780b */ /* 0x040fe20003f66200 */
[----:B--2---:R-:W-:Y:S02]  /*18e40*/  @P5 FADD R34, -R34, 1 ;  /* 0x3f80000022225421 */ /* 0x004fe40000000100 */
[----:B------:R-:W-:Y:S01]  /*18e50*/  FADD R26, R26, 1 ;  /* 0x3f8000001a1a7421 */ /* 0x000fe20000000000 */
[----:B------:R-:W-:Y:S02]  /*18e60*/  FSEL R30, |R33|, R30, P3 ;  /* 0x0000001e211e7208 */ /* 0x000fe40001800200 */
[----:B------:R-:W-:Y:S01]  /*18e70*/  @P5 LOP3.LUT R27, R34, 0x80000000, R35, 0xb8, !PT ;  /* 0x80000000221b5812 */ /* 0x000fe200078eb823 */
[C---:B------:R-:W-:Y:S01]  /*18e80*/  FMUL R34, R81.reuse, 0.70710676908493041992 ;  /* 0x3f3504f351227820 */ /* 0x040fe20000400000 */
[----:B------:R-:W-:Y:S01]  /*18e90*/  FSEL R31, R170, 8.4834944573231041431e-05, P3 ;  /* 0x38b1e96aaa1f7808 */ /* 0x000fe20001800000 */
[----:B------:R-:W-:Y:S01]  /*18ea0*/  FMUL R81, R81, 0.5 ;  /* 0x3f00000051517820 */ /* 0x000fe20000400000 */
[----:B------:R-:W-:Y:S01]  /*18eb0*/  FSEL R35, -R169, -0.00082130916416645050049, P3 ;  /* 0xba574d20a9237808 */ /* 0x000fe20001800100 */
[C---:B------:R-:W-:Y:S01]  /*18ec0*/  FMUL R37, R34.reuse, R34 ;  /* 0x0000002222257220 */ /* 0x040fe20000400000 */
[----:B------:R-:W-:Y:S01]  /*18ed0*/  FSETP.GE.AND P5, PT, |R34|, 1.0029599666595458984, PT ;  /* 0x3f8060fe2200780b */ /* 0x000fe20003fa6200 */
[----:B------:R-:W-:Y:S01]  /*18ee0*/  FADD R27, R27, 1 ;  /* 0x3f8000001b1b7421 */ /* 0x000fe20000000000 */
[----:B------:R-:W-:Y:S01]  /*18ef0*/  FSEL R36, -|R33|, R33, P3 ;  /* 0x0000002121247208 */ /* 0x000fe20001800300 */
[----:B------:R-:W-:Y:S01]  /*18f00*/  FFMA R31, R30, R31, R35 ;  /* 0x0000001f1e1f7223 */ /* 0x000fe20000000023 */
[----:B------:R-:W-:-:S02]  /*18f10*/  FSEL R35, R168, 0.0052134888246655464172, P3 ;  /* 0x3baad5eaa8237808 */ /* 0x000fc40001800000 */
[----:B------:R-:W-:Y:S02]  /*18f20*/  FSEL R38, |R34|, R37, P5 ;  /* 0x0000002522267208 */ /* 0x000fe40002800200 */
[----:B------:R-:W-:Y:S01]  /*18f30*/  FSEL R39, R170, 8.4834944573231041431e-05, P5 ;  /* 0x38b1e96aaa277808 */ /* 0x000fe20002800000 */
[----:B------:R-:W-:Y:S01]  /*18f40*/  FFMA R31, R30, R31, R35 ;  /* 0x0000001f1e1f7223 */ /* 0x000fe20000000023 */
[----:B------:R-:W-:Y:S02]  /*18f50*/  FSEL R41, -R169, -0.00082130916416645050049, P5 ;  /* 0xba574d20a9297808 */ /* 0x000fe40002800100 */
[C---:B------:R-:W-:Y:S02]  /*18f60*/  FSEL R37, -R167.reuse, -0.026868773624300956726, P3 ;  /* 0xbcdc1be7a7257808 */ /* 0x040fe40001800100 */
        /* <DEDUP_REMOVED lines=13> */
[----:B------:R-:W-:-:S02]  /*19040*/  FFMA R39, R38, R39, R43 ;  /* 0x0000002726277223 */ /* 0x000fc4000000002b */
[----:B------:R-:W-:Y:S01]  /*19050*/  FFMA R31, R30, R31, R35 ;  /* 0x0000001f1e1f7223 */ /* 0x000fe20000000023 */
[----:B------:R-:W-:Y:S01]  /*19060*/  FSEL R30, R164, 0.12837915122509002686, P5 ;  /* 0x3e0375d3a41e7808 */ /* 0x000fe20002800000 */
[----:B------:R-:W-:Y:S01]  /*19070*/  FFMA R37, R38, R39, R37 ;  /* 0x0000002726257223 */ /* 0x000fe20000000025 */
[----:B------:R-:W-:Y:S01]  /*19080*/  FSEL R39, -|R34|, R34, P5 ;  /* 0x0000002222277208 */ /* 0x000fe20002800300 */
[----:B------:R-:W-:Y:S02]  /*19090*/  FFMA R31, R31, R36, R36 ;  /* 0x000000241f1f7223 */ /* 0x000fe40000000024 */
[----:B------:R-:W-:Y:S02]  /*190a0*/  FFMA R30, R38, R37, R30 ;  /* 0x00000025261e7223 */ /* 0x000fe4000000001e */
[----:B------:R-:W1:Y:S02]  /*190b0*/  @P3 MUFU.EX2 R35, R31 ;  /* 0x0000001f00233308 */ /* 0x000e640000000800 */
[----:B------:R-:W-:-:S06]  /*190c0*/  FFMA R30, R30, R39, R39 ;  /* 0x000000271e1e7223 */ /* 0x000fcc0000000027 */
[----:B------:R-:W2:Y:S01]  /*190d0*/  @P5 MUFU.EX2 R37, R30 ;  /* 0x0000001e00255308 */ /* 0x000ea20000000800 */
[----:B-1----:R-:W-:Y:S01]  /*190e0*/  @P3 FADD R36, -R35, 1 ;  /* 0x3f80000023243421 */ /* 0x002fe20000000100 */
[C---:B------:R-:W-:Y:S01]  /*190f0*/  FMUL R35, R82.reuse, 0.70710676908493041992 ;  /* 0x3f3504f352237820 */ /* 0x040fe20000400000 */
[----:B------:R-:W-:-:S03]  /*19100*/  FMUL R82, R82, 0.5 ;  /* 0x3f00000052527820 */ /* 0x000fc60000400000 */
[----:B------:R-:W-:Y:S01]  /*19110*/  @P3 LOP3.LUT R31, R36, 0x80000000, R33, 0xb8, !PT ;  /* 0x80000000241f3812 */ /* 0x000fe200078eb821 */
[C---:B------:R-:W-:Y:S01]  /*19120*/  FMUL R38, R35.reuse, R35 ;  /* 0x0000002323267220 */ /* 0x040fe20000400000 */
[----:B------:R-:W-:Y:S01]  /*19130*/  FSETP.GE.AND P3, PT, |R35|, 1.0029599666595458984, PT ;  /* 0x3f8060fe2300780b */ /* 0x000fe20003f66200 */
[----:B--2---:R-:W-:Y:S01]  /*19140*/  @P5 FADD R37, -R37, 1 ;  /* 0x3f80000025255421 */ /* 0x004fe20000000100 */
[----:B------:R-:W-:Y:S01]  /*19150*/  FMUL R36, R83, 0.70710676908493041992 ;  /* 0x3f3504f353247820 */ /* 0x000fe20000400000 */
[----:B------:R-:W-:Y:S01]  /*19160*/  FADD R31, R31, 1 ;  /* 0x3f8000001f1f7421 */ /* 0x000fe20000000000 */
[----:B------:R-:W-:Y:S01]  /*19170*/  FSEL R38, |R35|, R38, P3 ;  /* 0x0000002623267208 */ /* 0x000fe20001800200 */
[----:B------:R-:W-:Y:S01]  /*19180*/  FMUL R83, R83, 0.5 ;  /* 0x3f00000053537820 */ /* 0x000fe20000400000 */
[----:B------:R-:W-:Y:S01]  /*19190*/  @P5 LOP3.LUT R30, R37, 0x80000000, R34, 0xb8, !PT ;  /* 0x80000000251e5812 */ /* 0x000fe200078eb822 */
[----:B------:R-:W-:Y:S01]  /*191a0*/  FMUL R39, R36, R36 ;  /* 0x0000002424277220 */ /* 0x000fe20000400000 */
[----:B------:R-:W-:Y:S01]  /*191b0*/  FSEL R33, R170, 8.4834944573231041431e-05, P3 ;  /* 0x38b1e96aaa217808 */ /* 0x000fe20001800000 */
[----:B------:R-:W-:Y:S01]  /*191c0*/  FMUL R80, R31, R80 ;  /* 0x000000501f507220 */ /* 0x000fe20000400000 */
[----:B------:R-:W-:Y:S01]  /*191d0*/  FSEL R37, -R169, -0.00082130916416645050049, P3 ;  /* 0xba574d20a9257808 */ /* 0x000fe20001800100 */
[----:B------:R-:W-:Y:S01]  /*191e0*/  FADD R30, R30, 1 ;  /* 0x3f8000001e1e7421 */ /* 0x000fe20000000000 */
[----:B------:R-:W-:-:S02]  /*191f0*/  FSETP.GE.AND P5, PT, |R36|, 1.0029599666595458984, PT ;  /* 0x3f8060fe2400780b */ /* 0x000fc40003fa6200 */
[----:B------:R-:W-:Y:S01]  /*19200*/  FSEL R34, -|R35|, R35, P3 ;  /* 0x0000002323227208 */ /* 0x000fe20001800300 */
[----:B------:R-:W-:Y:S01]  /*19210*/  FFMA R33, R38, R33, R37 ;  /* 0x0000002126217223 */ /* 0x000fe20000000025 */
[----:B------:R-:W-:Y:S01]  /*19220*/  FSEL R37, R168, 0.0052134888246655464172, P3 ;  /* 0x3baad5eaa8257808 */ /* 0x000fe20001800000 */
[----:B------:R-:W-:Y:S01]  /*19230*/  FMUL R81, R30, R81 ;  /* 0x000000511e517220 */ /* 0x000fe20000400000 */
[----:B------:R-:W-:Y:S02]  /*19240*/  FSEL R40, |R36|, R39, P5 ;  /* 0x0000002724287208 */ /* 0x000fe40002800200 */
[----:B------:R-:W-:Y:S01]  /*19250*/  FSEL R41, R170, 8.4834944573231041431e-05, P5 ;  /* 0x38b1e96aaa297808 */ /* 0x000fe20002800000 */
[----:B------:R-:W-:Y:S01]  /*19260*/  FFMA R33, R38, R33, R37 ;  /* 0x0000002126217223 */ /* 0x000fe20000000025 */
[----:B------:R-:W-:Y:S02]  /*19270*/  FSEL R43, -R169, -0.00082130916416645050049, P5 ;  /* 0xba574d20a92b7808 */ /* 0x000fe40002800100 */
[----:B------:R-:W-:-:S02]  /*19280*/  FSEL R39, -R167, -0.026868773624300956726, P3 ;  /* 0xbcdc1be7a7277808 */ /* 0x000fc40001800100 */
        /* <DEDUP_REMOVED lines=24> */
[----:B------:R-:W-:-:S04]  /*19410*/  FMUL R37, R84, 0.70710676908493041992 ;  /* 0x3f3504f354257820 */ /* 0x000fc80000400000 */
[----:B------:R-:W-:Y:S01]  /*19420*/  @P3 LOP3.LUT R33, R38, 0x80000000, R35, 0xb8, !PT ;  /* 0x8000000026213812 */ /* 0x000fe200078eb823 */
[C---:B------:R-:W-:Y:S01]  /*19430*/  FMUL R40, R37.reuse, R37 ;  /* 0x0000002525287220 */ /* 0x040fe20000400000 */
[----:B------:R-:W-:Y:S01]  /*19440*/  FSETP.GE.AND P3, PT, |R37|, 1.0029599666595458984, PT ;  /* 0x3f8060fe2500780b */ /* 0x000fe20003f66200 */
[----:B--2---:R-:W-:Y:S01]  /*19450*/  @P5 FADD R39, -R39, 1 ;  /* 0x3f80000027275421 */ /* 0x004fe20000000100 */
[----:B------:R-:W-:Y:S01]  /*19460*/  FMUL R38, R85, 0.70710676908493041992 ;  /* 0x3f3504f355267820 */ /* 0x000fe20000400000 */
[----:B------:R-:W-:Y:S01]  /*19470*/  FADD R33, R33, 1 ;  /* 0x3f80000021217421 */ /* 0x000fe20000000000 */
[----:B------:R-:W-:Y:S02]  /*19480*/  FSEL R40, |R37|, R40, P3 ;  /* 0x0000002825287208 */ /* 0x000fe40001800200 */
        /* <DEDUP_REMOVED lines=32> */
[----:B------:R-:W-:Y:S02]  /*19690*/  FFMA R41, R42, R43, R41 ;  /* 0x0000002b2a297223 */ /* 0x000fe40000000029 */
[----:B------:R-:W-:Y:S01]  /*196a0*/  FFMA R36, R35, R36, R36 ;  /* 0x0000002423247223 */ /* 0x000fe20000000024 */
[----:B------:R-:W-:Y:S01]  /*196b0*/  FSEL R35, -|R38|, R38, P5 ;  /* 0x0000002626237208 */ /* 0x000fe20002800300 */
[----:B------:R-:W-:Y:S02]  /*196c0*/  FFMA R40, R42, R41, R40 ;  /* 0x000000292a287223 */ /* 0x000fe40000000028 */
[----:B------:R-:W1:Y:S02]  /*196d0*/  @P3 MUFU.EX2 R39, R36 ;  /* 0x0000002400273308 */ /* 0x000e640000000800 */
[----:B------:R-:W-:Y:S01]  /*196e0*/  FFMA R35, R40, R35, R35 ;  /* 0x0000002328237223 */ /* 0x000fe20000000023 */
[C---:B------:R-:W-:Y:S01]  /*196f0*/  FMUL R40, R86.reuse, 0.70710676908493041992 ;  /* 0x3f3504f356287820 */ /* 0x040fe20000400000 */
[----:B------:R-:W-:-:S04]  /*19700*/  FMUL R86, R86, 0.5 ;  /* 0x3f00000056567820 */ /* 0x000fc80000400000 */
[----:B------:R-:W2:Y:S01]  /*19710*/  @P5 MUFU.EX2 R41, R35 ;  /* 0x0000002300295308 */ /* 0x000ea20000000800 */
[----:B-1----:R-:W-:-:S05]  /*19720*/  @P3 FADD R42, -R39, 1 ;  /* 0x3f800000272a3421 */ /* 0x002fca0000000100 */
[----:B------:R-:W-:Y:S01]  /*19730*/  @P3 LOP3.LUT R36, R42, 0x80000000, R37, 0xb8, !PT ;  /* 0x800000002a243812 */ /* 0x000fe200078eb825 */
[C---:B------:R-:W-:Y:S01]  /*19740*/  FMUL R37, R40.reuse, R40 ;  /* 0x0000002828257220 */ /* 0x040fe20000400000 */
[----:B------:R-:W-:Y:S01]  /*19750*/  FSETP.GE.AND P3, PT, |R40|, 1.0029599666595458984, PT ;  /* 0x3f8060fe2800780b */ /* 0x000fe20003f66200 */
        /* <DEDUP_REMOVED lines=10> */
[----:B------:R-:W-:-:S02]  /*19800*/  FADD R35, R35, 1 ;  /* 0x3f80000023237421 */ /* 0x000fc40000000000 */
[----:B------:R-:W-:Y:S01]  /*19810*/  FFMA R38, R37, R38, R42 ;  /* 0x0000002625267223 */ /* 0x000fe2000000002a */
[----:B------:R-:W-:Y:S02]  /*19820*/  FSEL R42, R168, 0.0052134888246655464172, P3 ;  /* 0x3baad5eaa82a7808 */ /* 0x000fe40001800000 */
[----:B------:R-:W-:Y:S02]  /*19830*/  FSEL R39, |R41|, R44, P5 ;  /* 0x0000002c29277208 */ /* 0x000fe40002800200 */
[----:B------:R-:W-:Y:S01]  /*19840*/  FSEL R46, R170, 8.4834944573231041431e-05, P5 ;  /* 0x38b1e96aaa2e7808 */ /* 0x000fe20002800000 */
[----:B------:R-:W-:Y:S01]  /*19850*/  FFMA R38, R37, R38, R42 ;  /* 0x0000002625267223 */ /* 0x000fe2000000002a */
[----:B------:R-:W-:Y:S02]  /*19860*/  FSEL R48, -R169, -0.00082130916416645050049, P5 ;  /* 0xba574d20a9307808 */ /* 0x000fe40002800100 */
        /* <DEDUP_REMOVED lines=21> */
[----:B------:R-:W-:Y:S02]  /*199c0*/  FFMA R43, R39, R46, R43 ;  /* 0x0000002e272b7223 */ /* 0x000fe4000000002b */
[----:B------:R-:W1:Y:S02]  /*199d0*/  @P3 MUFU.EX2 R39, R37 ;  /* 0x0000002500273308 */ /* 0x000e640000000800 */
[----:B------:R-:W-:-:S06]  /*199e0*/  FFMA R38, R43, R38, R38 ;  /* 0x000000262b267223 */ /* 0x000fcc0000000026 */
[----:B------:R-:W2:Y:S01]  /*199f0*/  @P5 MUFU.EX2 R42, R38 ;  /* 0x00000026002a5308 */ /* 0x000ea20000000800 */
[----:B-1----:R-:W-:Y:S01]  /*19a00*/  @P3 FADD R43, -R39, 1 ;  /* 0x3f800000272b3421 */ /* 0x002fe20000000100 */
[----:B------:R-:W-:-:S04]  /*19a10*/  FMUL R39, R73, 0.70710676908493041992 ;  /* 0x3f3504f349277820 */ /* 0x000fc80000400000 */
[----:B------:R-:W-:Y:S02]  /*19a20*/  @P3 LOP3.LUT R37, R43, 0x80000000, R40, 0xb8, !PT ;  /* 0x800000002b253812 */ /* 0x000fe400078eb828 */
[C---:B------:R-:W-:Y:S01]  /*19a30*/  FSETP.GE.AND P3, PT, |R39|.reuse, 1.0029599666595458984, PT ;  /* 0x3f8060fe2700780b */ /* 0x040fe20003f66200 */
[----:B--2---:R-:W-:Y:S01]  /*19a40*/  @P5 FADD R40, -R42, 1 ;  /* 0x3f8000002a285421 */ /* 0x004fe20000000100 */
[----:B------:R-:W-:Y:S01]  /*19a50*/  FMUL R42, R39, R39 ;  /* 0x00000027272a7220 */ /* 0x000fe20000400000 */
[----:B------:R-:W-:Y:S01]  /*19a60*/  FADD R37, R37, 1 ;  /* 0x3f80000025257421 */ /* 0x000fe20000000000 */
[----:B------:R-:W-:Y:S02]  /*19a70*/  FSEL R43, R170, 8.4834944573231041431e-05, P3 ;  /* 0x38b1e96aaa2b7808 */ /* 0x000fe40001800000 */
[----:B------:R-:W-:Y:S01]  /*19a80*/  @P5 LOP3.LUT R38, R40, 0x80000000, R41, 0xb8, !PT ;  /* 0x8000000028265812 */ /* 0x000fe200078eb829 */
[----:B------:R-:W-:Y:S01]  /*19a90*/  FMUL R40, R72, 0.70710676908493041992 ;  /* 0x3f3504f348287820 */ /* 0x000fe20000400000 */
[----:B------:R-:W-:Y:S01]  /*19aa0*/  FSEL R44, |R39|, R42, P3 ;  /* 0x0000002a272c7208 */ /* 0x000fe20001800200 */
[----:B------:R-:W-:Y:S01]  /*19ab0*/  FMUL R37, R37, R86 ;  /* 0x0000005625257220 */ /* 0x000fe20000400000 */
[C---:B------:R-:W-:Y:S01]  /*19ac0*/  FSEL R45, -R169.reuse, -0.00082130916416645050049, P3 ;  /* 0xba574d20a92d7808 */ /* 0x040fe20001800100 */
[C---:B------:R-:W-:Y:S01]  /*19ad0*/  FMUL R41, R40.reuse, R40 ;  /* 0x0000002828297220 */ /* 0x040fe20000400000 */
[----:B------:R-:W-:Y:S01]  /*19ae0*/  FSETP.GE.AND P5, PT, |R40|, 1.0029599666595458984, PT ;  /* 0x3f8060fe2800780b */ /* 0x000fe20003fa6200 */
[----:B------:R-:W-:Y:S01]  /*19af0*/  FADD R38, R38, 1 ;  /* 0x3f80000026267421 */ /* 0x000fe20000000000 */
[----:B------:R-:W-:Y:S01]  /*19b00*/  FSEL R47, R168, 0.0052134888246655464172, P3 ;  /* 0x3baad5eaa82f7808 */ /* 0x000fe20001800000 */
[----:B------:R-:W-:Y:S01]  /*19b10*/  FFMA R45, R44, R43, R45 ;  /* 0x0000002b2c2d7223 */ /* 0x000fe2000000002d */
[----:B------:R-:W-:Y:S01]  /*19b20*/  FSEL R42, |R40|, R41, P5 ;  /* 0x00000029282a7208 */ /* 0x000fe20002800200 */
[----:B------:R-:W-:Y:S01]  /*19b30*/  FMUL R38, R38, R87 ;  /* 0x0000005726267220 */ /* 0x000fe20000400000 */
[----:B------:R-:W-:Y:S01]  /*19b40*/  FSEL R41, R170, 8.4834944573231041431e-05, P5 ;  /* 0x38b1e96aaa297808 */ /* 0x000fe20002800000 */
[----:B------:R-:W-:Y:S01]  /*19b50*/  FFMA R47, R44, R45, R47 ;  /* 0x0000002d2c2f7223 */ /* 0x000fe2000000002f */
[----:B------:R-:W-:-:S02]  /*19b60*/  FSEL R43, -R169, -0.00082130916416645050049, P5 ;  /* 0xba574d20a92b7808 */ /* 0x000fc40002800100 */
        /* <DEDUP_REMOVED lines=25> */
[----:B-1----:R-:W-:-:S05]  /*19d00*/  @P3 FADD R44, -R44, 1 ;  /* 0x3f8000002c2c3421 */ /* 0x002fca0000000100 */
[----:B------:R-:W-:Y:S01]  /*19d10*/  @P3 LOP3.LUT R41, R44, 0x80000000, R39, 0xb8, !PT ;  /* 0x800000002c293812 */ /* 0x000fe200078eb827 */
[----:B------:R-:W-:Y:S01]  /*19d20*/  FMUL R39, R74, 0.5 ;  /* 0x3f0000004a277820 */ /* 0x000fe20000400000 */
[----:B--2---:R-:W-:-:S03]  /*19d30*/  @P5 FADD R43, -R43, 1 ;  /* 0x3f8000002b2b5421 */ /* 0x004fc60000000100 */
[----:B------:R-:W-:Y:S02]  /*19d40*/  FADD R41, R41, 1 ;  /* 0x3f80000029297421 */ /* 0x000fe40000000000 */
[----:B------:R-:W-:Y:S01]  /*19d50*/  @P5 LOP3.LUT R42, R43, 0x80000000, R40, 0xb8, !PT ;  /* 0x800000002b2a5812 */ /* 0x000fe200078eb828 */
[----:B------:R-:W-:Y:S01]  /*19d60*/  FMUL R40, R75, 0.5 ;  /* 0x3f0000004b287820 */ /* 0x000fe20000400000 */
[----:B------:R-:W-:Y:S01]  /*19d70*/  FADD R43, R29, 1 ;  /* 0x3f8000001d2b7421 */ /* 0x000fe20000000000 */
[----:B------:R-:W-:Y:S01]  /*19d80*/  FMUL R29, R24, R39 ;  /* 0x00000027181d7220 */ /* 0x000fe20000400000 */
[----:B------:R-:W-:Y:S01]  /*19d90*/  FMUL R39, R78, 0.5 ;  /* 0x3f0000004e277820 */ /* 0x000fe20000400000 */
[----:B------:R-:W-:Y:S01]  /*19da0*/  FMUL R24, R25, R40 ;  /* 0x0000002819187220 */ /* 0x000fe20000400000 */
[----:B------:R-:W-:Y:S01]  /*19db0*/  FMUL R40, R79, 0.5 ;  /* 0x3f0000004f287820 */ /* 0x000fe20000400000 */
[----:B------:R-:W-:Y:S01]  /*19dc0*/  FADD R42, R42, 1 ;  /* 0x3f8000002a2a7421 */ /* 0x000fe20000000000 */
[----:B------:R-:W-:Y:S01]  /*19dd0*/  FMUL R39, R26, R39 ;  /* 0x000000271a277220 */ /* 0x000fe20000400000 */
[----:B------:R-:W-:Y:S01]  /*19de0*/  FMUL R26, R85, 0.5 ;  /* 0x3f000000551a7820 */ /* 0x000fe20000400000 */
[----:B------:R-:W-:Y:S01]  /*19df0*/  FMUL R40, R27, R40 ;  /* 0x000000281b287220 */ /* 0x000fe20000400000 */
[----:B------:R-:W-:Y:S01]  /*19e00*/  FMUL R27, R84, 0.5 ;  /* 0x3f000000541b7820 */ /* 0x000fe20000400000 */
[----:B------:R-:W-:Y:S01]  /*19e10*/  FMUL R25, R43, R76 ;  /* 0x0000004c2b197220 */ /* 0x000fe20000400000 */
[----:B------:R-:W-:Y:S01]  /*19e20*/  FMUL R35, R35, R26 ;  /* 0x0000001a23237220 */ /* 0x000fe20000400000 */
[----:B------:R-:W-:Y:S01]  /*19e30*/  FMUL R26, R73, 0.5 ;  /* 0x3f000000491a7820 */ /* 0x000fe20000400000 */
[----:B------:R-:W-:Y:S01]  /*19e40*/  FMUL R36, R36, R27 ;  /* 0x0000001b24247220 */ /* 0x000fe20000400000 */
[----:B------:R-:W-:Y:S01]  /*19e50*/  FMUL R27, R72, 0.5 ;  /* 0x3f000000481b7820 */ /* 0x000fe20000400000 */
[----:B------:R-:W-:Y:S01]  /*19e60*/  F2FP.BF16.F32.PACK_AB R30, R28, R25 ;  /* 0x000000191c1e723e */ /* 0x000fe200000010ff */
[----:B------:R-:W-:Y:S01]  /*19e70*/  FMUL R41, R41, R26 ;  /* 0x0000001a29297220 */ /* 0x000fe20000400000 */
[----:B------:R-:W-:Y:S01]  /*19e80*/  F2FP.BF16.F32.PACK_AB R29, R24, R29 ;  /* 0x0000001d181d723e */ /* 0x000fe200000010ff */
[----:B------:R-:W-:Y:S01]  /*19e90*/  FMUL R42, R42, R27 ;  /* 0x0000001b2a2a7220 */ /* 0x000fe20000400000 */
[----:B------:R-:W-:-:S02]  /*19ea0*/  F2FP.BF16.F32.PACK_AB R31, R40, R39 ;  /* 0x00000027281f723e */ /* 0x000fc400000010ff */
        /* <DEDUP_REMOVED lines=24> */
.L_x_129:
[----:B------:R-:W-:Y:S05]  /*1a030*/  BSYNC B0 ;  /* 0x0000000000007941 */ /* 0x000fea0003800000 */
.L_x_128:
[----:B------:R-:W-:Y:S06]  /*1a040*/  BAR.SYNC.DEFER_BLOCKING 0x1, 0x100 ;  /* 0x0044000000007b1d */ /* 0x000fec0000010000 */
[----:B------:R-:W-:Y:S04]  /*1a050*/  BSSY B0, `(.L_x_130) ;  /* 0x0000009000007945 */ /* 0x000fe80003800000 */
[----:B------:R-:W-:Y:S05]  /*1a060*/  @P0 BRA `(.L_x_131) ;  /* 0x00000000001c0947 */ /* 0x000fea0003800000 */
[----:B------:R-:W-:-:S13]  /*1a070*/  ISETP.NE.AND P3, PT, R22, 0x3, PT ;  /* 0x000000031600780c */ /* 0x000fda0003f65270 */
[----:B------:R-:W-:Y:S05]  /*1a080*/  @!P3 BRA `(.L_x_132) ;  /* 0x000000000004b947 */ /* 0x000fea0003800000 */
[----:B------:R-:W-:Y:S01]  /*1a090*/  BPT.TRAP 0x1 ;  /* 0x000000040000795c */ /* 0x000fe20000300000 */
.L_x_132:
[----:B------:R-:W-:-:S04]  /*1a0a0*/  ULEA UR4, UR5, UR49, 0x3 ;  /* 0x0000003105047291 */ /* 0x000fc8000f8e183f */
[----:B------:R-:W-:-:S04]  /*1a0b0*/  UIADD3 UR4, UR4, 0x50, URZ ;  /* 0x0000005004047890 */ /* 0x000fc8000fffe03f */
[----:B------:R-:W-:-:S09]  /*1a0c0*/  UPRMT UR4, UR48, 0x654, UR4 ;  /* 0x0000065430047896 */ /* 0x000fd20008000004 */
[----:B------:R-:W-:Y:S03]  /*1a0d0*/  SYNCS.ARRIVE.TRANS64.RED.A1T0 RZ, [UR4], RZ ;  /* 0x000000ffffff79a7 */ /* 0x000fe60008100404 */
.L_x_131:
[----:B------:R-:W-:Y:S05]  /*1a0e0*/  BSYNC B0 ;  /* 0x0000000000007941 */ /* 0x000fea0003800000 */
.L_x_130:
        /* <DEDUP_REMOVED lines=8> */
.L_x_135:
        /* <DEDUP_REMOVED lines=8> */
.L_x_376:
[----:B------:R-:W-:Y:S05]  /*1a1f0*/  BSYNC B1 ;  /* 0x0000000000017941 */ /* 0x000fea0003800000 */
.L_x_136:
        /* <DEDUP_REMOVED lines=38> */
.L_x_138:
[----:B------:R-:W-:Y:S02]  /*1a460*/  LOP3.LUT R6, R6, R45, RZ, 0x3c, !PT ;  /* 0x0000002d06067212 */ /* 0x000fe400078e3cff */
[----:B------:R-:W-:-:S07]  /*1a470*/  SEL R0, R26, RZ, P3 ;  /* 0x000000ff1a007207 */ /* 0x000fce0001800000 */
.L_x_134:
[----:B------:R-:W-:Y:S05]  /*1a480*/  BSYNC B0 ;  /* 0x0000000000007941 */ /* 0x000fea0003800000 */
.L_x_133:
        /* <DEDUP_REMOVED lines=11> */
[C---:B--2---:R-:W-:Y:S01]  /*1a540*/  FFMA R24, R17.reuse, R24, R21 ;  /* 0x0000001811187223 */ /* 0x044fe20000000015 */
[----:B---3--:R-:W-:-:S03]  /*1a550*/  FFMA R26, R17, R25, R20 ;  /* 0x00000019111a7223 */ /* 0x008fc60000000014 */
[----:B------:R-:W-:Y:S01]  /*1a560*/  FMUL R42, R24, 0.70710676908493041992 ;  /* 0x3f3504f3182a7820 */ /* 0x000fe20000400000 */
[----:B------:R-:W-:-:S03]  /*1a570*/  FMUL R31, R26, 0.70710676908493041992 ;  /* 0x3f3504f31a1f7820 */ /* 0x000fc60000400000 */
[C---:B------:R-:W-:Y:S01]  /*1a580*/  FMUL R25, R42.reuse, R42 ;  /* 0x0000002a2a197220 */ /* 0x040fe20000400000 */
[C---:B------:R-:W-:Y:S01]  /*1a590*/  FSETP.GE.AND P3, PT, |R42|.reuse, 1.0029599666595458984, PT ;  /* 0x3f8060fe2a00780b */ /* 0x040fe20003f66200 */
[C---:B------:R-:W-:Y:S01]  /*1a5a0*/  FMUL R27, R31.reuse, R31 ;  /* 0x0000001f1f1b7220 */ /* 0x040fe20000400000 */
[----:B------:R-:W-:Y:S02]  /*1a5b0*/  FSETP.GE.AND P5, PT, |R31|, 1.0029599666595458984, PT ;  /* 0x3f8060fe1f00780b */ /* 0x000fe40003fa6200 */
[----:B------:R-:W-:Y:S02]  /*1a5c0*/  FSEL R25, |R42|, R25, P3 ;  /* 0x000000192a197208 */ /* 0x000fe40001800200 */
[----:B------:R-:W-:Y:S02]  /*1a5d0*/  FSEL R28, R170, 8.4834944573231041431e-05, P3 ;  /* 0x38b1e96aaa1c7808 */ /* 0x000fe40001800000 */
[----:B------:R-:W-:Y:S02]  /*1a5e0*/  FSEL R30, -R169, -0.00082130916416645050049, P3 ;  /* 0xba574d20a91e7808 */ /* 0x000fe40001800100 */
[----:B------:R-:W-:-:S02]  /*1a5f0*/  FSEL R27, |R31|, R27, P5 ;  /* 0x0000001b1f1b7208 */ /* 0x000fc40002800200 */
[----:B------:R-:W-:Y:S02]  /*1a600*/  FSEL R36, R170, 8.4834944573231041431e-05, P5 ;  /* 0x38b1e96aaa247808 */ /* 0x000fe40002800000 */
[----:B------:R-:W-:Y:S01]  /*1a610*/  FSEL R38, -R169, -0.00082130916416645050049, P5 ;  /* 0xba574d20a9267808 */ /* 0x000fe20002800100 */
[----:B------:R-:W-:Y:S01]  /*1a620*/  FFMA R28, R25, R28, R30 ;  /* 0x0000001c191c7223 */ /* 0x000fe2000000001e */
[C---:B------:R-:W-:Y:S02]  /*1a630*/  FSEL R34, R168.reuse, 0.0052134888246655464172, P3 ;  /* 0x3baad5eaa8227808 */ /* 0x040fe40001800000 */
[----:B------:R-:W-:Y:S01]  /*1a640*/  FSEL R40, R168, 0.0052134888246655464172, P5 ;  /* 0x3baad5eaa8287808 */ /* 0x000fe20002800000 */
[----:B------:R-:W-:Y:S01]  /*1a650*/  FFMA R36, R27, R36, R38 ;  /* 0x000000241b247223 */ /* 0x000fe20000000026 */
[----:B------:R-:W-:Y:S01]  /*1a660*/  FSEL R30, -R167, -0.026868773624300956726, P3 ;  /* 0xbcdc1be7a71e7808 */ /* 0x000fe20001800100 */
[----:B------:R-:W-:Y:S01]  /*1a670*/  FFMA R28, R25, R28, R34 ;  /* 0x0000001c191c7223 */ /* 0x000fe20000000022 */
[----:B------:R-:W-:Y:S01]  /*1a680*/  FSEL R38, -R167, -0.026868773624300956726, P5 ;  /* 0xbcdc1be7a7267808 */ /* 0x000fe20002800100 */
[----:B------:R-:W-:Y:S01]  /*1a690*/  FFMA R36, R27, R36, R40 ;  /* 0x000000241b247223 */ /* 0x000fe20000000028 */
[C---:B------:R-:W-:Y:S01]  /*1a6a0*/  FSEL R34, R166.reuse, 0.11284004896879196167, P3 ;  /* 0x3de718afa6227808 */ /* 0x040fe20001800000 */
[----:B------:R-:W-:Y:S01]  /*1a6b0*/  FFMA R28, R25, R28, R30 ;  /* 0x0000001c191c7223 */ /* 0x000fe2000000001e */
[----:B------:R-:W-:Y:S01]  /*1a6c0*/  FSEL R40, R166, 0.11284004896879196167, P5 ;  /* 0x3de718afa6287808 */ /* 0x000fe20002800000 */
[----:B------:R-:W-:Y:S01]  /*1a6d0*/  FFMA R36, R27, R36, R38 ;  /* 0x000000241b247223 */ /* 0x000fe20000000026 */
[----:B------:R-:W-:Y:S01]  /*1a6e0*/  FSEL R30, R165, -0.37612664699554443359, P3 ;  /* 0xbec093aca51e7808 */ /* 0x000fe20001800000 */
[----:B------:R-:W-:Y:S01]  /*1a6f0*/  FFMA R28, R25, R28, R34 ;  /* 0x0000001c191c7223 */ /* 0x000fe20000000022 */
[----:B------:R-:W-:Y:S01]  /*1a700*/  FSEL R38, R165, -0.37612664699554443359, P5 ;  /* 0xbec093aca5267808 */ /* 0x000fe20002800000 */
[----:B------:R-:W-:Y:S01]  /*1a710*/  FFMA R36, R27, R36, R40 ;  /* 0x000000241b247223 */ /* 0x000fe20000000028 */
[C---:B------:R-:W-:Y:S01]  /*1a720*/  FSEL R34, R164.reuse, 0.12837915122509002686, P3 ;  /* 0x3e0375d3a4227808 */ /* 0x040fe20001800000 */
[----:B------:R-:W-:Y:S01]  /*1a730*/  FFMA R28, R25, R28, R30 ;  /* 0x0000001c191c7223 */ /* 0x000fe2000000001e */
[----:B------:R-:W-:Y:S01]  /*1a740*/  FSEL R29, R164, 0.12837915122509002686, P5 ;  /* 0x3e0375d3a41d7808 */ /* 0x000fe20002800000 */
[----:B------:R-:W-:-:S02]  /*1a750*/  FFMA R36, R27, R36, R38 ;  /* 0x000000241b247223 */ /* 0x000fc40000000026 */
[----:B------:R-:W-:Y:S01]  /*1a760*/  FFMA R25, R25, R28, R34 ;  /* 0x0000001c19197223 */ /* 0x000fe20000000022 */
[----:B------:R-:W-:Y:S01]  /*1a770*/  FSEL R28, -|R31|, R31, P5 ;  /* 0x0000001f1f1c7208 */ /* 0x000fe20002800300 */
[----:B------:R-:W-:Y:S01]  /*1a780*/  FFMA R27, R27, R36, R29 ;  /* 0x000000241b1b7223 */ /* 0x000fe2000000001d */
[----:B------:R-:W-:-:S03]  /*1a790*/  FSEL R30, -|R42|, R42, P3 ;  /* 0x0000002a2a1e7208 */ /* 0x000fc60001800300 */
[----:B------:R-:W-:Y:S02]  /*1a7a0*/  FFMA R27, R27, R28, R28 ;  /* 0x0000001c1b1b7223 */ /* 0x000fe4000000001c */
[----:B------:R-:W-:Y:S02]  /*1a7b0*/  FFMA R25, R25, R30, R30 ;  /* 0x0000001e19197223 */ /* 0x000fe4000000001e */
[----:B------:R-:W1:Y:S01]  /*1a7c0*/  @P5 MUFU.EX2 R30, R27 ;  /* 0x0000001b001e5308 */ /* 0x000e620000000800 */
[----:B----4-:R-:W-:-:S07]  /*1a7d0*/  FFMA R33, R17, R33, R18 ;  /* 0x0000002111217223 */ /* 0x010fce0000000012 */
[----:B------:R-:W2:Y:S01]  /*1a7e0*/  @P3 MUFU.EX2 R29, R25 ;  /* 0x00000019001d3308 */ /* 0x000ea20000000800 */
[----:B------:R-:W-:Y:S01]  /*1a7f0*/  FMUL R39, R33, 0.70710676908493041992 ;  /* 0x3f3504f321277820 */ /* 0x000fe20000400000 */
[----:B-1----:R-:W-:-:S05]  /*1a800*/  @P5 FADD R30, -R30, 1 ;  /* 0x3f8000001e1e5421 */ /* 0x002fca0000000100 */
[----:B------:R-:W-:Y:S01]  /*1a810*/  @P5 LOP3.LUT R27, R30, 0x80000000, R31, 0xb8, !PT ;  /* 0x800000001e1b5812 */ /* 0x000fe200078eb81f */
[C---:B------:R-:W-:Y:S01]  /*1a820*/  FMUL R31, R39.reuse, R39 ;  /* 0x00000027271f7220 */ /* 0x040fe20000400000 */
[----:B------:R-:W-:Y:S01]  /*1a830*/  FSETP.GE.AND P5, PT, |R39|, 1.0029599666595458984, PT ;  /* 0x3f8060fe2700780b */ /* 0x000fe20003fa6200 */
[----:B--2---:R-:W-:Y:S01]  /*1a840*/  @P3 FADD R29, -R29, 1 ;  /* 0x3f8000001d1d3421 */ /* 0x004fe20000000100 */
[----:B-----5:R-:W-:Y:S02]  /*1a850*/  FFMA R28, R17, R35, R19 ;  /* 0x00000023111c7223 */ /* 0x020fe40000000013 */
[----:B------:R-:W-:Y:S02]  /*1a860*/  FSEL R35, |R39|, R31, P5 ;  /* 0x0000001f27237208 */ /* 0x000fe40002800200 */
[----:B------:R-:W-:Y:S02]  /*1a870*/  FSEL R38, R170, 8.4834944573231041431e-05, P5 ;  /* 0x38b1e96aaa267808 */ /* 0x000fe40002800000 */
[----:B------:R-:W-:-:S02]  /*1a880*/  FSEL R40, -R169, -0.00082130916416645050049, P5 ;  /* 0xba574d20a9287808 */ /* 0x000fc40002800100 */
[----:B------:R-:W-:Y:S02]  /*1a890*/  @P3 LOP3.LUT R25, R29, 0x80000000, R42, 0xb8, !PT ;  /* 0x800000001d193812 */ /* 0x000fe400078eb82a */
[----:B------:R-:W-:Y:S01]  /*1a8a0*/  FSEL R42, R168, 0.0052134888246655464172, P5 ;  /* 0x3baad5eaa82a7808 */ /* 0x000fe20002800000 */
[----:B------:R-:W-:Y:S01]  /*1a8b0*/  FFMA R38, R35, R38, R40 ;  /* 0x0000002623267223 */ /* 0x000fe20000000028 */
[----:B------:R-:W-:-:S03]  /*1a8c0*/  FSEL R40, -R167, -0.026868773624300956726, P5 ;  /* 0xbcdc1be7a7287808 */ /* 0x000fc60002800100 */
[----:B------:R-:W-:-:S04]  /*1a8d0*/  FFMA R38, R35, R38, R42 ;  /* 0x0000002623267223 */ /* 0x000fc8000000002a */
[----:B------:R-:W-:Y:S02]  /*1a8e0*/  FFMA R38, R35, R38, R40 ;  /* 0x0000002623267223 */ /* 0x000fe40000000028 */
[----:B------:R-:W2:Y:S01]  /*1a8f0*/  LDL.LU R40, [R1+0x120] ;  /* 0x0001200001287983 */ /* 0x000ea20000300800 */
[----:B------:R-:W-:Y:S01]  /*1a900*/  FMUL R37, R28, 0.70710676908493041992 ;  /* 0x3f3504f31c257820 */ /* 0x000fe20000400000 */
[----:B------:R-:W-:Y:S02]  /*1a910*/  FSEL R42, R166, 0.11284004896879196167, P5 ;  /* 0x3de718afa62a7808 */ /* 0x000fe40002800000 */
[----:B------:R-:W3:Y:S01]  /*1a920*/  LDL.LU R54, [R1+0x128] ;  /* 0x0001280001367983 */ /* 0x000ee20000300800 */
[C---:B------:R-:W-:Y:S01]  /*1a930*/  FMUL R29, R37.reuse, R37 ;  /* 0x00000025251d7220 */ /* 0x040fe20000400000 */
[----:B------:R-:W-:-:S04]  /*1a940*/  FSETP.GE.AND P3, PT, |R37|, 1.0029599666595458984, PT ;  /* 0x3f8060fe2500780b */ /* 0x000fc80003f66200 */
[----:B------:R-:W-:Y:S02]  /*1a950*/  FSEL R29, |R37|, R29, P3 ;  /* 0x0000001d251d7208 */ /* 0x000fe40001800200 */
[----:B------:R-:W-:Y:S02]  /*1a960*/  FSEL R30, R170, 8.4834944573231041431e-05, P3 ;  /* 0x38b1e96aaa1e7808 */ /* 0x000fe40001800000 */
[----:B------:R-:W-:-:S05]  /*1a970*/  FSEL R34, -R169, -0.00082130916416645050049, P3 ;  /* 0xba574d20a9227808 */ /* 0x000fca0001800100 */
[----:B------:R-:W-:Y:S01]  /*1a980*/  FFMA R30, R29, R30, R34 ;  /* 0x0000001e1d1e7223 */ /* 0x000fe20000000022 */
[----:B------:R-:W-:Y:S02]  /*1a990*/  FSEL R34, R168, 0.0052134888246655464172, P3 ;  /* 0x3baad5eaa8227808 */ /* 0x000fe40001800000 */
[----:B------:R-:W-:-:S03]  /*1a9a0*/  FSEL R36, -R167, -0.026868773624300956726, P3 ;  /* 0xbcdc1be7a7247808 */ /* 0x000fc60001800100 */
[----:B------:R-:W-:Y:S01]  /*1a9b0*/  FFMA R30, R29, R30, R34 ;  /* 0x0000001e1d1e7223 */ /* 0x000fe20000000022 */
[----:B------:R-:W-:-:S03]  /*1a9c0*/  FSEL R34, R166, 0.11284004896879196167, P3 ;  /* 0x3de718afa6227808 */ /* 0x000fc60001800000 */
[----:B------:R-:W-:Y:S01]  /*1a9d0*/  FFMA R30, R29, R30, R36 ;  /* 0x0000001e1d1e7223 */ /* 0x000fe20000000024 */
[----:B------:R-:W-:-:S03]  /*1a9e0*/  FSEL R36, R165, -0.37612664699554443359, P3 ;  /* 0xbec093aca5247808 */ /* 0x000fc60001800000 */
[----:B------:R-:W-:Y:S01]  /*1a9f0*/  FFMA R30, R29, R30, R34 ;  /* 0x0000001e1d1e7223 */ /* 0x000fe20000000022 */
[C---:B------:R-:W-:Y:S01]  /*1aa00*/  FSEL R34, R164.reuse, 0.12837915122509002686, P3 ;  /* 0x3e0375d3a4227808 */ /* 0x040fe20001800000 */
[----:B------:R-:W-:Y:S02]  /*1aa10*/  FFMA R38, R35, R38, R42 ;  /* 0x0000002623267223 */ /* 0x000fe4000000002a */
[----:B------:R-:W-:Y:S01]  /*1aa20*/  FFMA R30, R29, R30, R36 ;  /* 0x0000001e1d1e7223 */ /* 0x000fe20000000024 */
[----:B------:R-:W-:Y:S02]  /*1aa30*/  FSEL R36, R165, -0.37612664699554443359, P5 ;  /* 0xbec093aca5247808 */ /* 0x000fe40002800000 */
        /* <DEDUP_REMOVED lines=9> */
[----:B------:R-:W4:Y:S01]  /*1aad0*/  @P5 MUFU.EX2 R35, R29 ;  /* 0x0000001d00235308 */ /* 0x000f220000000800 */
[----:B------:R-:W-:-:S04]  /*1aae0*/  FFMA R31, R17, R43, R15 ;  /* 0x0000002b111f7223 */ /* 0x000fc8000000000f */
[----:B------:R-:W-:Y:S01]  /*1aaf0*/  FMUL R49, R31, 0.70710676908493041992 ;  /* 0x3f3504f31f317820 */ /* 0x000fe20000400000 */
[----:B-1----:R-:W-:-:S03]  /*1ab00*/  @P3 FADD R34, -R34, 1 ;  /* 0x3f80000022223421 */ /* 0x002fc60000000100 */
[----:B------:R-:W-:Y:S02]  /*1ab10*/  FMUL R36, R49, R49 ;  /* 0x0000003131247220 */ /* 0x000fe40000400000 */
[----:B------:R-:W-:Y:S01]  /*1ab20*/  @P3 LOP3.LUT R30, R34, 0x80000000, R37, 0xb8, !PT ;  /* 0x80000000221e3812 */ /* 0x000fe200078eb825 */
[----:B----4-:R-:W-:Y:S01]  /*1ab30*/  @P5 FADD R34, -R35, 1 ;  /* 0x3f80000023225421 */ /* 0x010fe20000000100 */
[----:B------:R-:W-:Y:S01]  /*1ab40*/  FFMA R35, R17, R41, R14 ;  /* 0x0000002911237223 */ /* 0x000fe2000000000e */
[----:B------:R-:W-:-:S03]  /*1ab50*/  FSETP.GE.AND P3, PT, |R49|, 1.0029599666595458984, PT ;  /* 0x3f8060fe3100780b */ /* 0x000fc60003f66200 */
[----:B------:R-:W-:Y:S01]  /*1ab60*/  @P5 LOP3.LUT R29, R34, 0x80000000, R39, 0xb8, !PT ;  /* 0x80000000221d5812 */ /* 0x000fe200078eb827 */
[----:B------:R-:W-:Y:S01]  /*1ab70*/  FMUL R42, R35, 0.70710676908493041992 ;  /* 0x3f3504f3232a7820 */ /* 0x000fe20000400000 */
[----:B------:R-:W-:Y:S02]  /*1ab80*/  FSEL R36, |R49|, R36, P3 ;  /* 0x0000002431247208 */ /* 0x000fe40001800200 */
[----:B------:R-:W-:Y:S02]  /*1ab90*/  FSEL R37, R170, 8.4834944573231041431e-05, P3 ;  /* 0x38b1e96aaa257808 */ /* 0x000fe40001800000 */
[----:B------:R-:W-:Y:S01]  /*1aba0*/  FSEL R39, -R169, -0.00082130916416645050049, P3 ;  /* 0xba574d20a9277808 */ /* 0x000fe20001800100 */
[C---:B------:R-:W-:Y:S01]  /*1abb0*/  FMUL R34, R42.reuse, R42 ;  /* 0x0000002a2a227220 */ /* 0x040fe20000400000 */
[----:B------:R-:W-:-:S03]  /*1abc0*/  FSETP.GE.AND P5, PT, |R42|, 1.0029599666595458984, PT ;  /* 0x3f8060fe2a00780b */ /* 0x000fc60003fa6200 */
[----:B------:R-:W-:Y:S01]  /*1abd0*/  FFMA R37, R36, R37, R39 ;  /* 0x0000002524257223 */ /* 0x000fe20000000027 */
[----:B------:R-:W-:Y:S02]  /*1abe0*/  FSEL R39, R168, 0.0052134888246655464172, P3 ;  /* 0x3baad5eaa8277808 */ /* 0x000fe40001800000 */
[----:B------:R-:W-:Y:S02]  /*1abf0*/  FSEL R38, |R42|, R34, P5 ;  /* 0x000000222a267208 */ /* 0x000fe40002800200 */
[----:B------:R-:W-:Y:S02]  /*1ac00*/  FSEL R43, R170, 8.4834944573231041431e-05, P5 ;  /* 0x38b1e96aaa2b7808 */ /* 0x000fe40002800000 */
[----:B------:R-:W-:Y:S01]  /*1ac10*/  FSEL R45, -R169, -0.00082130916416645050049, P5 ;  /* 0xba574d20a92d7808 */ /* 0x000fe20002800100 */
[----:B------:R-:W-:Y:S01]  /*1ac20*/  FFMA R37, R36, R37, R39 ;  /* 0x0000002524257223 */ /* 0x000fe20000000027 */
        /* <DEDUP_REMOVED lines=18> */
[----:B------:R-:W-:-:S02]  /*1ad50*/  FFMA R41, R38, R43, R41 ;  /* 0x0000002b26297223 */ /* 0x000fc40000000029 */
[----:B------:R-:W-:Y:S01]  /*1ad60*/  FFMA R34, R37, R34, R34 ;  /* 0x0000002225227223 */ /* 0x000fe20000000022 */
[----:B------:R-:W-:Y:S01]  /*1ad70*/  FSEL R37, -|R42|, R42, P5 ;  /* 0x0000002a2a257208 */ /* 0x000fe20002800300 */
[----:B------:R-:W-:Y:S02]  /*1ad80*/  FFMA R36, R38, R41, R36 ;  /* 0x0000002926247223 */ /* 0x000fe40000000024 */
[----:B------:R-:W1:Y:S02]  /*1ad90*/  @P3 MUFU.EX2 R38, R34 ;  /* 0x0000002200263308 */ /* 0x000e640000000800 */
[----:B------:R-:W-:-:S06]  /*1ada0*/  FFMA R36, R36, R37, R37 ;  /* 0x0000002524247223 */ /* 0x000fcc0000000025 */
[----:B------:R-:W4:Y:S01]  /*1adb0*/  @P5 MUFU.EX2 R39, R36 ;  /* 0x0000002400275308 */ /* 0x000f220000000800 */
[----:B-1----:R-:W-:-:S05]  /*1adc0*/  @P3 FADD R38, -R38, 1 ;  /* 0x3f80000026263421 */ /* 0x002fca0000000100 */
[----:B------:R-:W-:Y:S01]  /*1add0*/  @P3 LOP3.LUT R34, R38, 0x80000000, R49, 0xb8, !PT ;  /* 0x8000000026223812 */ /* 0x000fe200078eb831 */
[----:B------:R-:W-:Y:S01]  /*1ade0*/  FFMA R38, R17, R44, R10 ;  /* 0x0000002c11267223 */ /* 0x000fe2000000000a */
[----:B----4-:R-:W-:-:S03]  /*1adf0*/  @P5 FADD R39, -R39, 1 ;  /* 0x3f80000027275421 */ /* 0x010fc60000000100 */
[----:B------:R-:W-:Y:S02]  /*1ae00*/  FMUL R53, R38, 0.70710676908493041992 ;  /* 0x3f3504f326357820 */ /* 0x000fe40000400000 */
[----:B------:R-:W-:Y:S02]  /*1ae10*/  @P5 LOP3.LUT R36, R39, 0x80000000, R42, 0xb8, !PT ;  /* 0x8000000027245812 */ /* 0x000fe400078eb82a */
[C---:B------:R-:W-:Y:S01]  /*1ae20*/  FMUL R42, R53.reuse, R53 ;  /* 0x00000035352a7220 */ /* 0x040fe20000400000 */
[----:B------:R-:W-:-:S04]  /*1ae30*/  FSETP.GE.AND P5, PT, |R53|, 1.0029599666595458984, PT ;  /* 0x3f8060fe3500780b */ /* 0x000fc80003fa6200 */
[----:B------:R-:W-:Y:S02]  /*1ae40*/  FSEL R44, |R53|, R42, P5 ;  /* 0x0000002a352c7208 */ /* 0x000fe40002800200 */
[----:B------:R-:W-:Y:S02]  /*1ae50*/  FSEL R45, R170, 8.4834944573231041431e-05, P5 ;  /* 0x38b1e96aaa2d7808 */ /* 0x000fe40002800000 */
[----:B------:R-:W-:Y:S02]  /*1ae60*/  FSEL R47, -R169, -0.00082130916416645050049, P5 ;  /* 0xba574d20a92f7808 */ /* 0x000fe40002800100 */
[----:B------:R-:W-:-:S03]  /*1ae70*/  FSEL R49, R168, 0.0052134888246655464172, P5 ;  /* 0x3baad5eaa8317808 */ /* 0x000fc60002800000 */
[----:B------:R-:W-:Y:S01]  /*1ae80*/  FFMA R45, R44, R45, R47 ;  /* 0x0000002d2c2d7223 */ /* 0x000fe2000000002f */
[----:B------:R-:W-:-:S03]  /*1ae90*/  FSEL R47, -R167, -0.026868773624300956726, P5 ;  /* 0xbcdc1be7a72f7808 */ /* 0x000fc60002800100 */
[----:B------:R-:W-:Y:S01]  /*1aea0*/  FFMA R45, R44, R45, R49 ;  /* 0x0000002d2c2d7223 */ /* 0x000fe20000000031 */
[----:B------:R-:W-:-:S03]  /*1aeb0*/  FSEL R49, R166, 0.11284004896879196167, P5 ;  /* 0x3de718afa6317808 */ /* 0x000fc60002800000 */
[----:B------:R-:W-:Y:S01]  /*1aec0*/  FFMA R45, R44, R45, R47 ;  /* 0x0000002d2c2d7223 */ /* 0x000fe2000000002f */
[----:B------:R-:W-:-:S03]  /*1aed0*/  FSEL R46, R164, 0.12837915122509002686, P5 ;  /* 0x3e0375d3a42e7808 */ /* 0x000fc60002800000 */
[----:B------:R-:W-:Y:S01]  /*1aee0*/  FFMA R45, R44, R45, R49 ;  /* 0x0000002d2c2d7223 */ /* 0x000fe20000000031 */
[----:B------:R-:W-:Y:S01]  /*1aef0*/  FSEL R48, -|R53|, R53, P5 ;  /* 0x0000003535307208 */ /* 0x000fe20002800300 */
        /* <DEDUP_REMOVED lines=14> */
[----:B------:R-:W-:-:S04]  /*1afe0*/  FFMA R39, R40, R39, R41 ;  /* 0x0000002728277223 */ /* 0x000fc80000000029 */
[----:B------:R-:W-:Y:S01]  /*1aff0*/  FFMA R39, R40, R39, R43 ;  /* 0x0000002728277223 */ /* 0x000fe2000000002b */
[----:B------:R-:W-:Y:S02]  /*1b000*/  FSEL R43, R165, -0.37612664699554443359, P5 ;  /* 0xbec093aca52b7808 */ /* 0x000fe40002800000 */
[----:B------:R-:W-:-:S03]  /*1b010*/  FSEL R41, R164, 0.12837915122509002686, P3 ;  /* 0x3e0375d3a4297808 */ /* 0x000fc60001800000 */
[----:B------:R-:W-:Y:S01]  /*1b020*/  FFMA R43, R44, R45, R43 ;  /* 0x0000002d2c2b7223 */ /* 0x000fe2000000002b */
[----:B------:R-:W-:Y:S01]  /*1b030*/  FSEL R42, -|R51|, R51, P3 ;  /* 0x00000033332a7208 */ /* 0x000fe20001800300 */
[----:B------:R-:W-:Y:S02]  /*1b040*/  FFMA R39, R40, R39, R41 ;  /* 0x0000002728277223 */ /* 0x000fe40000000029 */
[----:B------:R-:W-:Y:S02]  /*1b050*/  FFMA R43, R44, R43, R46 ;  /* 0x0000002b2c2b7223 */ /* 0x000fe4000000002e */
[----:B------:R-:W-:Y:S02]  /*1b060*/  FFMA R40, R39, R42, R42 ;  /* 0x0000002a27287223 */ /* 0x000fe4000000002a */
[----:B------:R-:W-:Y:S02]  /*1b070*/  FFMA R39, R43, R48, R48 ;  /* 0x000000302b277223 */ /* 0x000fe40000000030 */
[----:B------:R-:W2:Y:S04]  /*1b080*/  LDL.LU R48, [R1+0x130] ;  /* 0x0001300001307983 */ /* 0x000ea80000300800 */
[----:B------:R-:W4:Y:S04]  /*1b090*/  LDL.LU R58, [R1+0x138] ;  /* 0x00013800013a7983 */ /* 0x000f280000300800 */
[----:B------:R-:W5:Y:S01]  /*1b0a0*/  LDL.LU R63, [R1+0x104] ;  /* 0x00010400013f7983 */ /* 0x000f620000300800 */
[----:B------:R-:W1:Y:S08]  /*1b0b0*/  @P3 MUFU.EX2 R42, R40 ;  /* 0x00000028002a3308 */ /* 0x000e700000000800 */
[----:B------:R-:W1:Y:S01]  /*1b0c0*/  @P5 MUFU.EX2 R43, R39 ;  /* 0x00000027002b5308 */ /* 0x000e620000000800 */
[----:B---3--:R-:W-:-:S04]  /*1b0d0*/  FFMA R41, R17, R54, R9 ;  /* 0x0000003611297223 */ /* 0x008fc80000000009 */
[----:B------:R-:W-:Y:S01]  /*1b0e0*/  FMUL R57, R41, 0.70710676908493041992 ;  /* 0x3f3504f329397820 */ /* 0x000fe20000400000 */
[----:B-1----:R-:W-:-:S03]  /*1b0f0*/  @P3 FADD R42, -R42, 1 ;  /* 0x3f8000002a2a3421 */ /* 0x002fc60000000100 */
[----:B------:R-:W-:Y:S02]  /*1b100*/  FMUL R44, R57, R57 ;  /* 0x00000039392c7220 */ /* 0x000fe40000400000 */
[----:B------:R-:W-:Y:S01]  /*1b110*/  @P3 LOP3.LUT R40, R42, 0x80000000, R51, 0xb8, !PT ;  /* 0x800000002a283812 */ /* 0x000fe200078eb833 */
[----:B------:R-:W-:Y:S01]  /*1b120*/  @P5 FADD R42, -R43, 1 ;  /* 0x3f8000002b2a5421 */ /* 0x000fe20000000100 */
[----:B------:R-:W-:Y:S01]  /*1b130*/  FFMA R43, R17, R50, R8 ;  /* 0x00000032112b7223 */ /* 0x000fe20000000008 */
[----:B------:R-:W-:-:S03]  /*1b140*/  FSETP.GE.AND P3, PT, |R57|, 1.0029599666595458984, PT ;  /* 0x3f8060fe3900780b */ /* 0x000fc60003f66200 */
[----:B------:R-:W-:Y:S01]  /*1b150*/  FMUL R50, R43, 0.70710676908493041992 ;  /* 0x3f3504f32b327820 */ /* 0x000fe20000400000 */
[----:B------:R-:W-:Y:S02]  /*1b160*/  FSEL R44, |R57|, R44, P3 ;  /* 0x0000002c392c7208 */ /* 0x000fe40001800200 */
[----:B------:R-:W-:Y:S02]  /*1b170*/  FSEL R45, R170, 8.4834944573231041431e-05, P3 ;  /* 0x38b1e96aaa2d7808 */ /* 0x000fe40001800000 */
[----:B------:R-:W-:Y:S02]  /*1b180*/  FSEL R47, -R169, -0.00082130916416645050049, P3 ;  /* 0xba574d20a92f7808 */ /* 0x000fe40001800100 */
[----:B------:R-:W-:Y:S01]  /*1b190*/  @P5 LOP3.LUT R39, R42, 0x80000000, R53, 0xb8, !PT ;  /* 0x800000002a275812 */ /* 0x000fe200078eb835 */
[C---:B------:R-:W-:Y:S01]  /*1b1a0*/  FMUL R42, R50.reuse, R50 ;  /* 0x00000032322a7220 */ /* 0x040fe20000400000 */
[----:B------:R-:W-:Y:S01]  /*1b1b0*/  FSETP.GE.AND P5, PT, |R50|, 1.0029599666595458984, PT ;  /* 0x3f8060fe3200780b */ /* 0x000fe20003fa6200 */
[----:B------:R-:W-:Y:S01]  /*1b1c0*/  FFMA R45, R44, R45, R47 ;  /* 0x0000002d2c2d7223 */ /* 0x000fe2000000002f */
[----:B------:R-:W-:-:S02]  /*1b1d0*/  FSEL R47, R168, 0.0052134888246655464172, P3 ;  /* 0x3baad5eaa82f7808 */ /* 0x000fc40001800000 */
        /* <DEDUP_REMOVED lines=28> */
[----:B------:R-:W3:Y:S01]  /*1b3a0*/  @P5 MUFU.EX2 R47, R44 ;  /* 0x0000002c002f5308 */ /* 0x000ee20000000800 */
[----:B-1----:R-:W-:-:S05]  /*1b3b0*/  @P3 FADD R46, -R46, 1 ;  /* 0x3f8000002e2e3421 */ /* 0x002fca0000000100 */
[----:B------:R-:W-:Y:S01]  /*1b3c0*/  @P3 LOP3.LUT R42, R46, 0x80000000, R57, 0xb8, !PT ;  /* 0x800000002e2a3812 */ /* 0x000fe200078eb839 */
[----:B------:R-:W-:Y:S01]  /*1b3d0*/  FFMA R46, R17, R52, R4 ;  /* 0x00000034112e7223 */ /* 0x000fe20000000004 */
[----:B---3--:R-:W-:-:S03]  /*1b3e0*/  @P5 FADD R47, -R47, 1 ;  /* 0x3f8000002f2f5421 */ /* 0x008fc60000000100 */
        /* <DEDUP_REMOVED lines=12> */
[----:B------:R-:W-:-:S04]  /*1b4b0*/  FFMA R53, R52, R53, R55 ;  /* 0x0000003534357223 */ /* 0x000fc80000000037 */
[----:B------:R-:W-:Y:S01]  /*1b4c0*/  FFMA R53, R52, R53, R57 ;  /* 0x0000003534357223 */ /* 0x000fe20000000039 */
        /* <DEDUP_REMOVED lines=15> */
[----:B------:R-:W-:-:S03]  /*1b5c0*/  FSEL R49, R164, 0.12837915122509002686, P3 ;  /* 0x3e0375d3a4317808 */ /* 0x000fc60001800000 */
[----:B------:R-:W-:Y:S01]  /*1b5d0*/  FFMA R47, R48, R47, R51 ;  /* 0x0000002f302f7223 */ /* 0x000fe20000000033 */
[----:B------:R-:W-:Y:S02]  /*1b5e0*/  FSEL R51, R165, -0.37612664699554443359, P5 ;  /* 0xbec093aca5337808 */ /* 0x000fe40002800000 */
[----:B------:R-:W-:Y:S01]  /*1b5f0*/  FSEL R50, -|R54|, R54, P3 ;  /* 0x0000003636327208 */ /* 0x000fe20001800300 */
[----:B------:R-:W-:Y:S01]  /*1b600*/  FFMA R47, R48, R47, R49 ;  /* 0x0000002f302f7223 */ /* 0x000fe20000000031 */
[----:B------:R-:W-:Y:S01]  /*1b610*/  FSEL R48, R164, 0.12837915122509002686, P5 ;  /* 0x3e0375d3a4307808 */ /* 0x000fe20002800000 */
[C---:B------:R-:W-:Y:S01]  /*1b620*/  FFMA R51, R52.reuse, R53, R51 ;  /* 0x0000003534337223 */ /* 0x040fe20000000033 */
[----:B------:R-:W-:Y:S01]  /*1b630*/  FSEL R49, -|R59|, R59, P5 ;  /* 0x0000003b3b317208 */ /* 0x000fe20002800300 */
[----:B------:R-:W-:Y:S02]  /*1b640*/  FFMA R50, R47, R50, R50 ;  /* 0x000000322f327223 */ /* 0x000fe40000000032 */
[----:B------:R-:W-:-:S02]  /*1b650*/  FFMA R48, R52, R51, R48 ;  /* 0x0000003334307223 */ /* 0x000fc40000000030 */
[----:B------:R-:W1:Y:S02]  /*1b660*/  @P3 MUFU.EX2 R47, R50 ;  /* 0x00000032002f3308 */ /* 0x000e640000000800 */
[----:B------:R-:W-:-:S06]  /*1b670*/  FFMA R49, R48, R49, R49 ;  /* 0x0000003130317223 */ /* 0x000fcc0000000031 */
[----:B------:R-:W2:Y:S01]  /*1b680*/  @P5 MUFU.EX2 R48, R49 ;  /* 0x0000003100305308 */ /* 0x000ea20000000800 */
[----:B----4-:R-:W-:-:S04]  /*1b690*/  FFMA R51, R17, R58, R3 ;  /* 0x0000003a11337223 */ /* 0x010fc80000000003 */
[----:B------:R-:W-:Y:S01]  /*1b6a0*/  FMUL R66, R51, 0.70710676908493041992 ;  /* 0x3f3504f333427820 */ /* 0x000fe20000400000 */
[----:B-1----:R-:W-:Y:S01]  /*1b6b0*/  @P3 FADD R47, -R47, 1 ;  /* 0x3f8000002f2f3421 */ /* 0x002fe20000000100 */
[----:B------:R-:W-:-:S04]  /*1b6c0*/  FFMA R52, R17, R56, R2 ;  /* 0x0000003811347223 */ /* 0x000fc80000000002 */
[----:B------:R-:W-:Y:S01]  /*1b6d0*/  @P3 LOP3.LUT R50, R47, 0x80000000, R54, 0xb8, !PT ;  /* 0x800000002f323812 */ /* 0x000fe200078eb836 */
[----:B------:R-:W-:Y:S01]  /*1b6e0*/  FMUL R47, R66, R66 ;  /* 0x00000042422f7220 */ /* 0x000fe20000400000 */
[----:B--2---:R-:W-:Y:S01]  /*1b6f0*/  @P5 FADD R48, -R48, 1 ;  /* 0x3f80000030305421 */ /* 0x004fe20000000100 */
[----:B------:R-:W-:Y:S01]  /*1b700*/  FSETP.GE.AND P3, PT, |R66|, 1.0029599666595458984, PT ;  /* 0x3f8060fe4200780b */ /* 0x000fe20003f66200 */
[----:B------:R-:W-:-:S03]  /*1b710*/  FMUL R57, R52, 0.70710676908493041992 ;  /* 0x3f3504f334397820 */ /* 0x000fc60000400000 */
[----:B------:R-:W-:Y:S02]  /*1b720*/  @P5 LOP3.LUT R49, R48, 0x80000000, R59, 0xb8, !PT ;  /* 0x8000000030315812 */ /* 0x000fe400078eb83b */
        /* <DEDUP_REMOVED lines=35> */
[----:B------:R-:W2:Y:S01]  /*1b960*/  @P5 MUFU.EX2 R55, R48 ;  /* 0x0000003000375308 */ /* 0x000ea20000000800 */
[----:B-----5:R-:W-:-:S04]  /*1b970*/  FFMA R54, R17, R63, R12 ;  /* 0x0000003f11367223 */ /* 0x020fc8000000000c */
[----:B------:R-:W-:Y:S01]  /*1b980*/  FMUL R64, R54, 0.70710676908493041992 ;  /* 0x3f3504f336407820 */ /* 0x000fe20000400000 */
[----:B-1----:R-:W-:-:S05]  /*1b990*/  @P3 FADD R53, -R53, 1 ;  /* 0x3f80000035353421 */ /* 0x002fca0000000100 */
[----:B------:R-:W-:Y:S01]  /*1b9a0*/  @P3 LOP3.LUT R47, R53, 0x80000000, R66, 0xb8, !PT ;  /* 0x80000000352f3812 */ /* 0x000fe200078eb842 */
[----:B------:R-:W-:Y:S01]  /*1b9b0*/  FFMA R53, R17, R61, R13 ;  /* 0x0000003d11357223 */ /* 0x000fe2000000000d */
[----:B--2---:R-:W-:Y:S01]  /*1b9c0*/  @P5 FADD R56, -R55, 1 ;  /* 0x3f80000037385421 */ /* 0x004fe20000000100 */
[C---:B------:R-:W-:Y:S01]  /*1b9d0*/  FMUL R55, R64.reuse, R64 ;  /* 0x0000004040377220 */ /* 0x040fe20000400000 */
[----:B------:R-:W-:Y:S01]  /*1b9e0*/  FSETP.GE.AND P3, PT, |R64|, 1.0029599666595458984, PT ;  /* 0x3f8060fe4000780b */ /* 0x000fe20003f66200 */
[----:B------:R-:W-:Y:S02]  /*1b9f0*/  FMUL R62, R53, 0.70710676908493041992 ;  /* 0x3f3504f3353e7820 */ /* 0x000fe40000400000 */
[----:B------:R-:W-:Y:S02]  /*1ba00*/  @P5 LOP3.LUT R48, R56, 0x80000000, R57, 0xb8, !PT ;  /* 0x8000000038305812 */ /* 0x000fe400078eb839 */
[----:B------:R-:W-:Y:S01]  /*1ba10*/  FSEL R58, |R64|, R55, P3 ;  /* 0x00000037403a7208 */ /* 0x000fe20001800200 */
[----:B------:R-:W-:Y:S01]  /*1ba20*/  FMUL R55, R62, R62 ;  /* 0x0000003e3e377220 */ /* 0x000fe20000400000 */
[----:B------:R-:W-:-:S02]  /*1ba30*/  FSEL R57, R170, 8.4834944573231041431e-05, P3 ;  /* 0x38b1e96aaa397808 */ /* 0x000fc40001800000 */
[C---:B------:R-:W-:Y:S02]  /*1ba40*/  FSEL R59, -R169.reuse, -0.00082130916416645050049, P3 ;  /* 0xba574d20a93b7808 */ /* 0x040fe40001800100 */
[----:B------:R-:W-:Y:S02]  /*1ba50*/  FSETP.GE.AND P5, PT, |R62|, 1.0029599666595458984, PT ;  /* 0x3f8060fe3e00780b */ /* 0x000fe40003fa6200 */
[----:B------:R-:W-:Y:S01]  /*1ba60*/  FSEL R61, R168, 0.0052134888246655464172, P3 ;  /* 0x3baad5eaa83d7808 */ /* 0x000fe20001800000 */
[----:B------:R-:W-:Y:S01]  /*1ba70*/  FFMA R59, R58, R57, R59 ;  /* 0x000000393a3b7223 */ /* 0x000fe2000000003b */
[----:B------:R-:W-:Y:S02]  /*1ba80*/  FSEL R56, |R62|, R55, P5 ;  /* 0x000000373e387208 */ /* 0x000fe40002800200 */
[----:B------:R-:W-:Y:S02]  /*1ba90*/  FSEL R55, R170, 8.4834944573231041431e-05, P5 ;  /* 0x38b1e96aaa377808 */ /* 0x000fe40002800000 */
[----:B------:R-:W-:Y:S01]  /*1baa0*/  FSEL R57, -R169, -0.00082130916416645050049, P5 ;  /* 0xba574d20a9397808 */ /* 0x000fe20002800100 */
[----:B------:R-:W-:Y:S01]  /*1bab0*/  FFMA R61, R58, R59, R61 ;  /* 0x0000003b3a3d7223 */ /* 0x000fe2000000003d */
        /* <DEDUP_REMOVED lines=18> */
[----:B------:R-:W-:Y:S02]  /*1bbe0*/  FSEL R60, -|R64|, R64, P3 ;  /* 0x00000040403c7208 */ /* 0x000fe40001800300 */
[----:B------:R-:W-:Y:S01]  /*1bbf0*/  FSEL R59, -|R62|, R62, P5 ;  /* 0x0000003e3e3b7208 */ /* 0x000fe20002800300 */
[----:B------:R-:W-:Y:S02]  /*1bc00*/  FFMA R56, R56, R57, R58 ;  /* 0x0000003938387223 */ /* 0x000fe4000000003a */
[----:B------:R-:W-:Y:S02]  /*1bc10*/  FFMA R55, R61, R60, R60 ;  /* 0x0000003c3d377223 */ /* 0x000fe4000000003c */
[----:B------:R-:W-:-:S02]  /*1bc20*/  FFMA R56, R56, R59, R59 ;  /* 0x0000003b38387223 */ /* 0x000fc4000000003b */
[----:B------:R-:W1:Y:S08]  /*1bc30*/  @P3 MUFU.EX2 R58, R55 ;  /* 0x00000037003a3308 */ /* 0x000e700000000800 */
[----:B------:R-:W2:Y:S01]  /*1bc40*/  @P5 MUFU.EX2 R57, R56 ;  /* 0x0000003800395308 */ /* 0x000ea20000000800 */
[----:B------:R-:W-:Y:S01]  /*1bc50*/  FMUL R24, R24, 0.5 ;  /* 0x3f00000018187820 */ /* 0x000fe20000400000 */
[----:B------:R-:W-:Y:S01]  /*1bc60*/  FADD R25, R25, 1 ;  /* 0x3f80000019197421 */ /* 0x000fe20000000000 */
[----:B-1----:R-:W-:Y:S01]  /*1bc70*/  @P3 FADD R58, -R58, 1 ;  /* 0x3f8000003a3a3421 */ /* 0x002fe20000000100 */
[----:B--2---:R-:W-:-:S04]  /*1bc80*/  @P5 FADD R57, -R57, 1 ;  /* 0x3f80000039395421 */ /* 0x004fc80000000100 */
[----:B------:R-:W-:Y:S01]  /*1bc90*/  @P3 LOP3.LUT R55, R58, 0x80000000, R64, 0xb8, !PT ;  /* 0x800000003a373812 */ /* 0x000fe200078eb840 */
[----:B------:R-:W-:Y:S01]  /*1bca0*/  FADD R30, R30, 1 ;  /* 0x3f8000001e1e7421 */ /* 0x000fe20000000000 */
[----:B------:R-:W-:Y:S01]  /*1bcb0*/  @P5 LOP3.LUT R56, R57, 0x80000000, R62, 0xb8, !PT ;  /* 0x8000000039385812 */ /* 0x000fe200078eb83e */
[----:B------:R-:W-:Y:S01]  /*1bcc0*/  FMUL R57, R28, 0.5 ;  /* 0x3f0000001c397820 */ /* 0x000fe20000400000 */
[----:B------:R-:W-:Y:S01]  /*1bcd0*/  FMUL R28, R33, 0.5 ;  /* 0x3f000000211c7820 */ /* 0x000fe20000400000 */
[----:B------:R-:W-:Y:S01]  /*1bce0*/  FADD R29, R29, 1 ;  /* 0x3f8000001d1d7421 */ /* 0x000fe20000000000 */
[----:B------:R-:W-:Y:S01]  /*1bcf0*/  FMUL R26, R26, 0.5 ;  /* 0x3f0000001a1a7820 */ /* 0x000fe20000400000 */
[----:B------:R-:W-:Y:S01]  /*1bd00*/  FADD R27, R27, 1 ;  /* 0x3f8000001b1b7421 */ /* 0x000fe20000000000 */
[----:B------:R-:W-:Y:S01]  /*1bd10*/  FMUL R33, R25, R24 ;  /* 0x0000001819217220 */ /* 0x000fe20000400000 */
[----:B------:R-:W-:Y:S01]  /*1bd20*/  FMUL R31, R31, 0.5 ;  /* 0x3f0000001f1f7820 */ /* 0x000fe20000400000 */
[----:B------:R-:W-:Y:S01]  /*1bd30*/  FMUL R35, R35, 0.5 ;  /* 0x3f00000023237820 */ /* 0x000fe20000400000 */
[----:B------:R-:W-:Y:S01]  /*1bd40*/  FADD R34, R34, 1 ;  /* 0x3f80000022227421 */ /* 0x000fe20000000000 */
[----:B------:R-:W-:Y:S01]  /*1bd50*/  FADD R36, R36, 1 ;  /* 0x3f80000024247421 */ /* 0x000fe20000000000 */
        /* <DEDUP_REMOVED lines=10> */
[----:B------:R-:W-:Y:S01]  /*1be00*/  FMUL R45, R45, 0.5 ;  /* 0x3f0000002d2d7820 */ /* 0x000fe20000400000 */
[----:B------:R-:W-:Y:S01]  /*1be10*/  FMUL R46, R46, 0.5 ;  /* 0x3f0000002e2e7820 */ /* 0x000fe20000400000 */
[----:B------:R-:W-:Y:S01]  /*1be20*/  FADD R42, R42, 1 ;  /* 0x3f8000002a2a7421 */ /* 0x000fe20000000000 */
[----:B------:R-:W-:Y:S01]  /*1be30*/  FADD R44, R44, 1 ;  /* 0x3f8000002c2c7421 */ /* 0x000fe20000000000 */
[----:B------:R-:W-:Y:S01]  /*1be40*/  FADD R50, R50, 1 ;  /* 0x3f80000032327421 */ /* 0x000fe20000000000 */
[----:B------:R-:W-:Y:S01]  /*1be50*/  FADD R49, R49, 1 ;  /* 0x3f80000031317421 */ /* 0x000fe20000000000 */
        /* <DEDUP_REMOVED lines=25> */
[----:B------:R-:W-:-:S02]  /*1bff0*/  F2FP.BF16.F32.PACK_AB R26, R46, R45 ;  /* 0x0000002d2e1a723e */ /* 0x000fc400000010ff */
[----:B------:R-:W-:Y:S01]  /*1c000*/  F2FP.BF16.F32.PACK_AB R27, R27, R34 ;  /* 0x000000221b1b723e */ /* 0x000fe200000010ff */
[----:B------:R-:W-:Y:S05]  /*1c010*/  WARPSYNC.ALL ;  /* 0x0000000000007948 */ /* 0x000fea0003800000 */
[----:B------:R1:W-:Y:S04]  /*1c020*/  STSM.16.M88.4 [R23+0x200], R28 ;  /* 0x0002001c17007844 */ /* 0x0003e80000000200 */
[----:B------:R1:W-:Y:S01]  /*1c030*/  STSM.16.M88.4 [R160], R24 ;  /* 0x00000018a0007844 */ /* 0x0003e20000000200 */
[----:B------:R-:W-:Y:S01]  /*1c040*/  @!PT LDS RZ, [RZ] ;  /* 0x00000000fffff984 */ /* 0x000fe20000000800 */
[----:B------:R-:W-:Y:S01]  /*1c050*/  @!PT LDS RZ, [RZ] ;  /* 0x00000000fffff984 */ /* 0x000fe20000000800 */
[----:B------:R-:W-:Y:S01]  /*1c060*/  @!PT LDS RZ, [RZ] ;  /* 0x00000000fffff984 */ /* 0x000fe20000000800 */
[----:B------:R-:W-:Y:S01]  /*1c070*/  @!PT LDS RZ, [RZ] ;  /* 0x00000000fffff984 */ /* 0x000fe20000000800 */
[----:B------:R2:W-:Y:S06]  /*1c080*/  MEMBAR.ALL.CTA ;  /* 0x0000000000007992 */ /* 0x0005ec0000008000 */
[----:B--2---:R-:W2:Y:S01]  /*1c090*/  FENCE.VIEW.ASYNC.S ;  /* 0x00000000000073c6 */ /* 0x004ea20000000000 */
[----:B------:R-:W-:Y:S01]  /*1c0a0*/  BSSY B0, `(.L_x_139) ;  /* 0x000000c000007945 */ /* 0x000fe20003800000 */
        /* <DEDUP_REMOVED lines=11> */
.L_x_140:
[----:B------:R-:W-:Y:S05]  /*1c160*/  BSYNC B0 ;  /* 0x0000000000007941 */ /* 0x000fea0003800000 */
.L_x_139:
[----:B------:R-:W-:Y:S06]  /*1c170*/  BAR.SYNC.DEFER_BLOCKING 0x1, 0x100 ;  /* 0x0044000000007b1d */ /* 0x000fec0000010000 */
[----:B------:R-:W-:Y:S04]  /*1c180*/  BSSY B0, `(.L_x_141) ;  /* 0x0000009000007945 */ /* 0x000fe80003800000 */
[----:B------:R-:W-:Y:S05]  /*1c190*/  @P0 BRA `(.L_x_142) ;  /* 0x00000000001c0947 */ /* 0x000fea0003800000 */
[----:B------:R-:W-:-:S13]  /*1c1a0*/  ISETP.NE.AND P3, PT, R22, 0x3, PT ;  /* 0x000000031600780c */ /* 0x000fda0003f65270 */
[----:B------:R-:W-:Y:S05]  /*1c1b0*/  @!P3 BRA `(.L_x_143) ;  /* 0x000000000004b947 */ /* 0x000fea0003800000 */
[----:B------:R-:W-:Y:S01]  /*1c1c0*/  BPT.TRAP 0x1 ;  /* 0x000000040000795c */ /* 0x000fe20000300000 */
.L_x_143:
[----:B------:R-:W-:-:S04]  /*1c1d0*/  ULEA UR4, UR5, UR49, 0x3 ;  /* 0x0000003105047291 */ /* 0x000fc8000f8e183f */
[----:B------:R-:W-:-:S04]  /*1c1e0*/  UIADD3 UR4, UR4, 0x50, URZ ;  /* 0x0000005004047890 */ /* 0x000fc8000fffe03f */
[----:B------:R-:W-:-:S09]  /*1c1f0*/  UPRMT UR4, UR48, 0x654, UR4 ;  /* 0x0000065430047896 */ /* 0x000fd20008000004 */
[----:B------:R-:W-:Y:S03]  /*1c200*/  SYNCS.ARRIVE.TRANS64.RED.A1T0 RZ, [UR4], RZ ;  /* 0x000000ffffff79a7 */ /* 0x000fe60008100404 */
.L_x_142:
[----:B------:R-:W-:Y:S05]  /*1c210*/  BSYNC B0 ;  /* 0x0000000000007941 */ /* 0x000fea0003800000 */
.L_x_141:
        /* <DEDUP_REMOVED lines=8> */
.L_x_146:
        /* <DEDUP_REMOVED lines=8> */
.L_x_377:
[----:B------:R-:W-:Y:S05]  /*1c320*/  BSYNC B1 ;  /* 0x0000000000017941 */ /* 0x000fea0003800000 */
.L_x_147:
[----:B------:R-:W-:Y:S05]  /*1c330*/  @P4 BRA `(.L_x_149) ;  /* 0x0000000000944947 */ /* 0x000fea0003800000 */
[----:B------:R-:W-:Y:S01]  /*1c340*/  LEA R33, R0, R157, 0xd ;  /* 0x0000009d00217211 */ /* 0x000fe200078e68ff */
[----:B------:R-:W-:Y:S05]  /*1c350*/  WARPSYNC.ALL ;  /* 0x0000000000007948 */ /* 0x000fea0003800000 */
[----:B------:R-:W-:Y:S01]  /*1c360*/  IMAD R8, R156, 0x2, R33 ;  /* 0x000000029c087824 */ /* 0x000fe200078e0221 */
[----:B------:R-:W2:Y:S05]  /*1c370*/  LDSM.16.M88.4 R12, [R33] ;  /* 0x00000000210c783b */ /* 0x000eaa0000000200 */
[----:B------:R-:W3:Y:S01]  /*1c380*/  LDSM.16.M88.4 R8, [R8] ;  /* 0x000000000808783b */ /* 0x000ee20000000200 */
[----:B--2---:R-:W-:Y:S01]  /*1c390*/  SHF.L.U32 R3, R12, 0x10, RZ ;  /* 0x000000100c037819 */ /* 0x004fe200000006ff */
[----:B-1----:R-:W-:Y:S01]  /*1c3a0*/  IMAD.U32 R25, R14, 0x10000, RZ ;  /* 0x000100000e197824 */ /* 0x002fe200078e00ff */
[----:B------:R-:W-:-:S02]  /*1c3b0*/  LOP3.LUT R5, R12, 0xffff0000, RZ, 0xc0, !PT ;  /* 0xffff00000c057812 */ /* 0x000fc400078ec0ff */
[----:B------:R-:W-:Y:S01]  /*1c3c0*/  LOP3.LUT R19, R13, 0xffff0000, RZ, 0xc0, !PT ;  /* 0xffff00000d137812 */ /* 0x000fe200078ec0ff */
[----:B---3--:R-:W-:Y:S01]  /*1c3d0*/  IMAD.U32 R37, R9, 0x10000, RZ ;  /* 0x0001000009257824 */ /* 0x008fe200078e00ff */
        /* <DEDUP_REMOVED lines=27> */
.L_x_149:
[----:B------:R-:W-:Y:S02]  /*1c590*/  LOP3.LUT R6, R6, R49, RZ, 0x3c, !PT ;  /* 0x0000003106067212 */ /* 0x000fe400078e3cff */
[----:B------:R-:W-:-:S07]  /*1c5a0*/  SEL R0, R26, RZ, P3 ;  /* 0x000000ff1a007207 */ /* 0x000fce0001800000 */
.L_x_145:
[----:B------:R-:W-:Y:S05]  /*1c5b0*/  BSYNC B0 ;  /* 0x0000000000007941 */ /* 0x000fea0003800000 */
.L_x_144:
[C---:B------:R-:W-:Y:S01]  /*1c5c0*/  FFMA R90, R17.reuse, R90, R21 ;  /* 0x0000005a115a7223 */ /* 0x040fe20000000015 */
[C---:B------:R-:W-:Y:S01]  /*1c5d0*/  FFMA R91, R17.reuse, R91, R20 ;  /* 0x0000005b115b7223 */ /* 0x040fe20000000014 */
[C---:B------:R-:W-:Y:S01]  /*1c5e0*/  FFMA R92, R17.reuse, R92, R19 ;  /* 0x0000005c115c7223 */ /* 0x040fe20000000013 */
[----:B------:R-:W-:Y:S01]  /*1c5f0*/  FFMA R93, R17, R93, R18 ;  /* 0x0000005d115d7223 */ /* 0x000fe20000000012 */
[----:B------:R-:W-:Y:S01]  /*1c600*/  FMUL R37, R90, 0.70710676908493041992 ;  /* 0x3f3504f35a257820 */ /* 0x000fe20000400000 */
[----:B-1----:R-:W-:Y:S01]  /*1c610*/  FMUL R30, R91, 0.70710676908493041992 ;  /* 0x3f3504f35b1e7820 */ /* 0x002fe20000400000 */
[----:B------:R-:W-:Y:S01]  /*1c620*/  FMUL R39, R92, 0.70710676908493041992 ;  /* 0x3f3504f35c277820 */ /* 0x000fe20000400000 */
[----:B------:R-:W-:Y:S01]  /*1c630*/  FMUL R34, R93, 0.70710676908493041992 ;  /* 0x3f3504f35d227820 */ /* 0x000fe20000400000 */
[C---:B------:R-:W-:Y:S01]  /*1c640*/  FMUL R24, R37.reuse, R37 ;  /* 0x0000002525187220 */ /* 0x040fe20000400000 */
[----:B------:R-:W-:Y:S01]  /*1c650*/  FSETP.GE.AND P3, PT, |R37|, 1.0029599666595458984, PT ;  /* 0x3f8060fe2500780b */ /* 0x000fe20003f66200 */
[C---:B------:R-:W-:Y:S01]  /*1c660*/  FMUL R26, R30.reuse, R30 ;  /* 0x0000001e1e1a7220 */ /* 0x040fe20000400000 */
[----:B------:R-:W-:Y:S01]  /*1c670*/  FSETP.GE.AND P5, PT, |R30|, 1.0029599666595458984, PT ;  /* 0x3f8060fe1e00780b */ /* 0x000fe20003fa6200 */
[----:B------:R-:W-:Y:S01]  /*1c680*/  FFMA R94, R17, R94, R15 ;  /* 0x0000005e115e7223 */ /* 0x000fe2000000000f */
[----:B------:R-:W-:Y:S01]  /*1c690*/  FSEL R24, |R37|, R24, P3 ;  /* 0x0000001825187208 */ /* 0x000fe20001800200 */
[----:B------:R-:W-:Y:S01]  /*1c6a0*/  FFMA R95, R17, R95, R14 ;  /* 0x0000005f115f7223 */ /* 0x000fe2000000000e */
[----:B------:R-:W-:Y:S01]  /*1c6b0*/  FSEL R25, R170, 8.4834944573231041431e-05, P3 ;  /* 0x38b1e96aaa197808 */ /* 0x000fe20001800000 */
[----:B------:R-:W-:Y:S01]  /*1c6c0*/  FMUL R41, R94, 0.70710676908493041992 ;  /* 0x3f3504f35e297820 */ /* 0x000fe20000400000 */
[----:B------:R-:W-:Y:S01]  /*1c6d0*/  FSEL R27, -R169, -0.00082130916416645050049, P3 ;  /* 0xba574d20a91b7808 */ /* 0x000fe20001800100 */
[----:B------:R-:W-:Y:S01]  /*1c6e0*/  FMUL R36, R95, 0.70710676908493041992 ;  /* 0x3f3504f35f247820 */ /* 0x000fe20000400000 */
[----:B------:R-:W-:Y:S01]  /*1c6f0*/  FSEL R29, R168, 0.0052134888246655464172, P3 ;  /* 0x3baad5eaa81d7808 */ /* 0x000fe20001800000 */
[----:B------:R-:W-:Y:S01]  /*1c700*/  FFMA R96, R17, R96, R11 ;  /* 0x0000006011607223 */ /* 0x000fe2000000000b */
[----:B------:R-:W-:Y:S01]  /*1c710*/  FSEL R26, |R30|, R26, P5 ;  /* 0x0000001a1e1a7208 */ /* 0x000fe20002800200 */
[----:B------:R-:W-:Y:S01]  /*1c720*/  FFMA R25, R24, R25, R27 ;  /* 0x0000001918197223 */ /* 0x000fe2000000001b */
[----:B------:R-:W-:Y:S01]  /*1c730*/  FSEL R31, R170, 8.4834944573231041431e-05, P5 ;  /* 0x38b1e96aaa1f7808 */ /* 0x000fe20002800000 */
[----:B------:R-:W-:Y:S01]  /*1c740*/  FMUL R38, R96, 0.70710676908493041992 ;  /* 0x3f3504f360267820 */ /* 0x000fe20000400000 */
        /* <DEDUP_REMOVED lines=24> */
[----:B------:R-:W-:Y:S01]  /*1c8d0*/  FMUL R43, R97, 0.70710676908493041992 ;  /* 0x3f3504f3612b7820 */ /* 0x000fe20000400000 */
[----:B------:R-:W-:Y:S01]  /*1c8e0*/  FFMA R28, R26, R31, R28 ;  /* 0x0000001f1a1c7223 */ /* 0x000fe2000000001c */
[C---:B------:R-:W-:Y:S01]  /*1c8f0*/  FFMA R98, R17.reuse, R98, R9 ;  /* 0x0000006211627223 */ /* 0x040fe20000000009 */
[----:B------:R-:W1:Y:S01]  /*1c900*/  @P3 MUFU.EX2 R26, R24 ;  /* 0x00000018001a3308 */ /* 0x000e620000000800 */
[C---:B------:R-:W-:Y:S01]  /*1c910*/  FFMA R99, R17.reuse, R99, R8 ;  /* 0x0000006311637223 */ /* 0x040fe20000000008 */
[----:B------:R-:W-:Y:S01]  /*1c920*/  FFMA R25, R28, R25, R25 ;  /* 0x000000191c197223 */ /* 0x000fe20000000019 */
[----:B------:R-:W-:Y:S01]  /*1c930*/  FMUL R28, R34, R34 ;  /* 0x00000022221c7220 */ /* 0x000fe20000400000 */
[----:B------:R-:W-:Y:S01]  /*1c940*/  FMUL R46, R98, 0.70710676908493041992 ;  /* 0x3f3504f3622e7820 */ /* 0x000fe20000400000 */
[C---:B------:R-:W-:Y:S01]  /*1c950*/  FFMA R100, R17.reuse, R100, R5 ;  /* 0x0000006411647223 */ /* 0x040fe20000000005 */
[C---:B------:R-:W-:Y:S01]  /*1c960*/  FFMA R101, R17.reuse, R101, R4 ;  /* 0x0000006511657223 */ /* 0x040fe20000000004 */
[C---:B------:R-:W-:Y:S01]  /*1c970*/  FFMA R102, R17.reuse, R102, R3 ;  /* 0x0000006611667223 */ /* 0x040fe20000000003 */
[----:B------:R-:W2:Y:S01]  /*1c980*/  @P5 MUFU.EX2 R27, R25 ;  /* 0x00000019001b5308 */ /* 0x000ea20000000800 */
[----:B------:R-:W-:Y:S01]  /*1c990*/  FMUL R48, R100, 0.70710676908493041992 ;  /* 0x3f3504f364307820 */ /* 0x000fe20000400000 */
[C---:B------:R-:W-:Y:S01]  /*1c9a0*/  FFMA R103, R17.reuse, R103, R2 ;  /* 0x0000006711677223 */ /* 0x040fe20000000002 */
[----:B------:R-:W-:Y:S01]  /*1c9b0*/  FMUL R50, R102, 0.70710676908493041992 ;  /* 0x3f3504f366327820 */ /* 0x000fe20000400000 */
[C---:B------:R-:W-:Y:S01]  /*1c9c0*/  FFMA R89, R17.reuse, R89, R12 ;  /* 0x0000005911597223 */ /* 0x040fe2000000000c */
[----:B------:R-:W-:Y:S01]  /*1c9d0*/  FFMA R88, R17, R88, R13 ;  /* 0x0000005811587223 */ /* 0x000fe2000000000d */
[----:B------:R-:W-:Y:S01]  /*1c9e0*/  FMUL R98, R98, 0.5 ;  /* 0x3f00000062627820 */ /* 0x000fe20000400000 */
[----:B------:R-:W-:Y:S01]  /*1c9f0*/  FMUL R100, R100, 0.5 ;  /* 0x3f00000064647820 */ /* 0x000fe20000400000 */
[C---:B------:R-:W-:Y:S01]  /*1ca00*/  FMUL R54, R89.reuse, 0.70710676908493041992 ;  /* 0x3f3504f359367820 */ /* 0x040fe20000400000 */
[----:B-1----:R-:W-:Y:S01]  /*1ca10*/  @P3 FADD R26, -R26, 1 ;  /* 0x3f8000001a1a3421 */ /* 0x002fe20000000100 */
[----:B------:R-:W-:Y:S01]  /*1ca20*/  FMUL R52, R88, 0.70710676908493041992 ;  /* 0x3f3504f358347820 */ /* 0x000fe20000400000 */
[----:B------:R-:W-:Y:S01]  /*1ca30*/  FMUL R89, R89, 0.5 ;  /* 0x3f00000059597820 */ /* 0x000fe20000400000 */
[----:B------:R-:W-:Y:S01]  /*1ca40*/  FMUL R102, R102, 0.5 ;  /* 0x3f00000066667820 */ /* 0x000fe20000400000 */
[----:B------:R-:W-:Y:S05]  /*1ca50*/  WARPSYNC.ALL ;  /* 0x0000000000007948 */ /* 0x000fea0003800000 */
[----:B--2---:R-:W-:Y:S01]  /*1ca60*/  @P5 FADD R27, -R27, 1 ;  /* 0x3f8000001b1b5421 */ /* 0x004fe20000000100 */
[----:B------:R-:W-:Y:S01]  /*1ca70*/  @P3 LOP3.LUT R24, R26, 0x80000000, R37, 0xb8, !PT ;  /* 0x800000001a183812 */ /* 0x000fe200078eb825 */
[C---:B------:R-:W-:Y:S01]  /*1ca80*/  FMUL R26, R39.reuse, R39 ;  /* 0x00000027271a7220 */ /* 0x040fe20000400000 */
[----:B------:R-:W-:Y:S01]  /*1ca90*/  FSETP.GE.AND P3, PT, |R39|, 1.0029599666595458984, PT ;  /* 0x3f8060fe2700780b */ /* 0x000fe20003f66200 */
[----:B------:R-:W-:Y:S01]  /*1caa0*/  BSSY B0, `(.L_x_150) ;  /* 0x000016f000007945 */ /* 0x000fe20003800000 */
[----:B------:R-:W-:Y:S01]  /*1cab0*/  @P5 LOP3.LUT R25, R27, 0x80000000, R30, 0xb8, !PT ;  /* 0x800000001b195812 */ /* 0x000fe200078eb81e */
[----:B------:R-:W-:Y:S01]  /*1cac0*/  FADD R24, R24, 1 ;  /* 0x3f80000018187421 */ /* 0x000fe20000000000 */
[----:B------:R-:W-:-:S02]  /*1cad0*/  FSEL R26, |R39|, R26, P3 ;  /* 0x0000001a271a7208 */ /* 0x000fc40001800200 */
[----:B------:R-:W-:Y:S01]  /*1cae0*/  FSEL R27, R170, 8.4834944573231041431e-05, P3 ;  /* 0x38b1e96aaa1b7808 */ /* 0x000fe20001800000 */
[----:B------:R-:W-:Y:S01]  /*1caf0*/  FADD R25, R25, 1 ;  /* 0x3f80000019197421 */ /* 0x000fe20000000000 */
[----:B------:R-:W-:Y:S02]  /*1cb00*/  FSEL R29, -R169, -0.00082130916416645050049, P3 ;  /* 0xba574d20a91d7808 */ /* 0x000fe40001800100 */
[----:B------:R-:W-:Y:S02]  /*1cb10*/  FSETP.GE.AND P5, PT, |R34|, 1.0029599666595458984, PT ;  /* 0x3f8060fe2200780b */ /* 0x000fe40003fa6200 */
[----:B------:R-:W-:Y:S01]  /*1cb20*/  FSEL R31, -R167, -0.026868773624300956726, P3 ;  /* 0xbcdc1be7a71f7808 */ /* 0x000fe20001800100 */
[----:B------:R-:W-:Y:S01]  /*1cb30*/  FFMA R27, R26, R27, R29 ;  /* 0x0000001b1a1b7223 */ /* 0x000fe2000000001d */
[----:B------:R-:W-:Y:S02]  /*1cb40*/  FSEL R29, R168, 0.0052134888246655464172, P3 ;  /* 0x3baad5eaa81d7808 */ /* 0x000fe40001800000 */
[----:B------:R-:W-:-:S02]  /*1cb50*/  FSEL R28, |R34|, R28, P5 ;  /* 0x0000001c221c7208 */ /* 0x000fc40002800200 */
[----:B------:R-:W-:Y:S01]  /*1cb60*/  FSEL R33, R170, 8.4834944573231041431e-05, P5 ;  /* 0x38b1e96aaa217808 */ /* 0x000fe20002800000 */
[----:B------:R-:W-:Y:S01]  /*1cb70*/  FFMA R27, R26, R27, R29 ;  /* 0x0000001b1a1b7223 */ /* 0x000fe2000000001d */
[----:B------:R-:W-:Y:S02]  /*1cb80*/  FSEL R35, -R169, -0.00082130916416645050049, P5 ;  /* 0xba574d20a9237808 */ /* 0x000fe40002800100 */
[----:B------:R-:W-:Y:S01]  /*1cb90*/  FSEL R37, R168, 0.0052134888246655464172, P5 ;  /* 0x3baad5eaa8257808 */ /* 0x000fe20002800000 */
[----:B------:R-:W-:Y:S01]  /*1cba0*/  FFMA R27, R26, R27, R31 ;  /* 0x0000001b1a1b7223 */ /* 0x000fe2000000001f */
[----:B------:R-:W-:Y:S01]  /*1cbb0*/  FSEL R29, R166, 0.11284004896879196167, P3 ;  /* 0x3de718afa61d7808 */ /* 0x000fe20001800000 */
[C---:B------:R-:W-:Y:S01]  /*1cbc0*/  FFMA R33, R28.reuse, R33, R35 ;  /* 0x000000211c217223 */ /* 0x040fe20000000023 */
[----:B------:R-:W-:Y:S02]  /*1cbd0*/  FSEL R35, -R167, -0.026868773624300956726, P5 ;  /* 0xbcdc1be7a7237808 */ /* 0x000fe40002800100 */
[----:B------:R-:W-:Y:S01]  /*1cbe0*/  FSEL R31, R165, -0.37612664699554443359, P3 ;  /* 0xbec093aca51f7808 */ /* 0x000fe20001800000 */
[----:B------:R-:W-:Y:S01]  /*1cbf0*/  FFMA R33, R28, R33, R37 ;  /* 0x000000211c217223 */ /* 0x000fe20000000025 */
[----:B------:R-:W-:Y:S01]  /*1cc00*/  FFMA R27, R26, R27, R29 ;  /* 0x0000001b1a1b7223 */ /* 0x000fe2000000001d */
[----:B------:R-:W-:-:S02]  /*1cc10*/  FSEL R37, R166, 0.11284004896879196167, P5 ;  /* 0x3de718afa6257808 */ /* 0x000fc40002800000 */
        /* <DEDUP_REMOVED lines=13> */
[----:B------:R-:W-:Y:S01]  /*1ccf0*/  FFMA R27, R30, R27, R27 ;  /* 0x0000001b1e1b7223 */ /* 0x000fe2000000001b */
[----:B------:R-:W-:-:S05]  /*1cd00*/  FMUL R30, R36, R36 ;  /* 0x00000024241e7220 */ /* 0x000fca0000400000 */
        /* <DEDUP_REMOVED lines=8> */
[----:B------:R-:W-:Y:S02]  /*1cd90*/  @P5 LOP3.LUT R27, R29, 0x80000000, R34, 0xb8, !PT ;  /* 0x800000001d1b5812 */ /* 0x000fe400078eb822 */
[----:B------:R-:W-:-:S02]  /*1cda0*/  FSEL R29, R170, 8.4834944573231041431e-05, P3 ;  /* 0x38b1e96aaa1d7808 */ /* 0x000fc40001800000 */
[----:B------:R-:W-:Y:S01]  /*1cdb0*/  FSEL R31, -R169, -0.00082130916416645050049, P3 ;  /* 0xba574d20a91f7808 */ /* 0x000fe20001800100 */
[----:B------:R-:W-:Y:S01]  /*1cdc0*/  FADD R27, R27, 1 ;  /* 0x3f8000001b1b7421 */ /* 0x000fe20000000000 */
[----:B------:R-:W-:Y:S02]  /*1cdd0*/  FSETP.GE.AND P5, PT, |R36|, 1.0029599666595458984, PT ;  /* 0x3f8060fe2400780b */ /* 0x000fe40003fa6200 */
[----:B------:R-:W-:Y:S01]  /*1cde0*/  FSEL R33, -R167, -0.026868773624300956726, P3 ;  /* 0xbcdc1be7a7217808 */ /* 0x000fe20001800100 */
[----:B------:R-:W-:Y:S01]  /*1cdf0*/  FFMA R29, R28, R29, R31 ;  /* 0x0000001d1c1d7223 */ /* 0x000fe2000000001f */
[----:B------:R-:W-:Y:S02]  /*1ce00*/  FSEL R31, R168, 0.0052134888246655464172, P3 ;  /* 0x3baad5eaa81f7808 */ /* 0x000fe40001800000 */
[----:B------:R-:W-:Y:S02]  /*1ce10*/  FSEL R30, |R36|, R30, P5 ;  /* 0x0000001e241e7208 */ /* 0x000fe40002800200 */
[----:B------:R-:W-:Y:S01]  /*1ce20*/  FSEL R35, R170, 8.4834944573231041431e-05, P5 ;  /* 0x38b1e96aaa237808 */ /* 0x000fe20002800000 */
[----:B------:R-:W-:Y:S01]  /*1ce30*/  FFMA R29, R28, R29, R31 ;  /* 0x0000001d1c1d7223 */ /* 0x000fe2000000001f */
[----:B------:R-:W-:-:S02]  /*1ce40*/  FSEL R37, -R169, -0.00082130916416645050049, P5 ;  /* 0xba574d20a9257808 */ /* 0x000fc40002800100 */
[----:B------:R-:W-:Y:S01]  /*1ce50*/  FSEL R39, R168, 0.0052134888246655464172, P5 ;  /* 0x3baad5eaa8277808 */ /* 0x000fe20002800000 */
[----:B------:R-:W-:Y:S01]  /*1ce60*/  FFMA R29, R28, R29, R33 ;  /* 0x0000001d1c1d7223 */ /* 0x000fe20000000021 */
[----:B------:R-:W-:Y:S01]  /*1ce70*/  FSEL R31, R166, 0.11284004896879196167, P3 ;  /* 0x3de718afa61f7808 */ /* 0x000fe20001800000 */
[C---:B------:R-:W-:Y:S01]  /*1ce80*/  FFMA R35, R30.reuse, R35, R37 ;  /* 0x000000231e237223 */ /* 0x040fe20000000025 */
[----:B------:R-:W-:Y:S02]  /*1ce90*/  FSEL R37, -R167, -0.026868773624300956726, P5 ;  /* 0xbcdc1be7a7257808 */ /* 0x000fe40002800100 */
[C---:B------:R-:W-:Y:S01]  /*1cea0*/  FSEL R33, R165.reuse, -0.37612664699554443359, P3 ;  /* 0xbec093aca5217808 */ /* 0x040fe20001800000 */
        /* <DEDUP_REMOVED lines=60> */
[----:B------:R-:W-:Y:S01]  /*1d270*/  FMUL R41, R101, 0.70710676908493041992 ;  /* 0x3f3504f365297820 */ /* 0x000fe20000400000 */
[----:B------:R-:W1:Y:S01]  /*1d280*/  @P3 MUFU.EX2 R33, R30 ;  /* 0x0000001e00213308 */ /* 0x000e620000000800 */
[----:B------:R-:W-:Y:S01]  /*1d290*/  FMUL R35, R39, R39 ;  /* 0x0000002727237220 */ /* 0x000fe20000400000 */
[----:B------:R-:W-:Y:S01]  /*1d2a0*/  FFMA R31, R36, R31, R31 ;  /* 0x0000001f241f7223 */ /* 0x000fe2000000001f */
[----:B------:R-:W-:Y:S01]  /*1d2b0*/  FMUL R99, R99, 0.5 ;  /* 0x3f00000063637820 */ /* 0x000fe20000400000 */
        /* <DEDUP_REMOVED lines=14> */
[----:B------:R-:W-:Y:S01]  /*1d3a0*/  FADD R31, R31, 1 ;  /* 0x3f8000001f1f7421 */ /* 0x000fe20000000000 */
[----:B------:R-:W-:-:S02]  /*1d3b0*/  FSETP.GE.AND P5, PT, |R39|, 1.0029599666595458984, PT ;  /* 0x3f8060fe2700780b */ /* 0x000fc40003fa6200 */
[----:B------:R-:W-:Y:S01]  /*1d3c0*/  FSEL R38, -R167, -0.026868773624300956726, P3 ;  /* 0xbcdc1be7a7267808 */ /* 0x000fe20001800100 */
[----:B------:R-:W-:Y:S01]  /*1d3d0*/  FFMA R34, R33, R34, R36 ;  /* 0x0000002221227223 */ /* 0x000fe20000000024 */
        /* <DEDUP_REMOVED lines=38> */
[----:B------:R-:W-:Y:S01]  /*1d640*/  FMUL R33, R33, R98 ;  /* 0x0000006221217220 */ /* 0x000fe20000400000 */
[----:B------:R-:W-:-:S02]  /*1d650*/  FSEL R36, R170, 8.4834944573231041431e-05, P3 ;  /* 0x38b1e96aaa247808 */ /* 0x000fc40001800000 */
[----:B------:R-:W-:Y:S01]  /*1d660*/  FSEL R38, -R169, -0.00082130916416645050049, P3 ;  /* 0xba574d20a9267808 */ /* 0x000fe20001800100 */
[----:B------:R-:W-:Y:S01]  /*1d670*/  FADD R34, R34, 1 ;  /* 0x3f80000022227421 */ /* 0x000fe20000000000 */
[----:B------:R-:W-:Y:S02]  /*1d680*/  FSETP.GE.AND P5, PT, |R41|, 1.0029599666595458984, PT ;  /* 0x3f8060fe2900780b */ /* 0x000fe40003fa6200 */
[----:B------:R-:W-:Y:S01]  /*1d690*/  FSEL R40, -R167, -0.026868773624300956726, P3 ;  /* 0xbcdc1be7a7287808 */ /* 0x000fe20001800100 */
[----:B------:R-:W-:Y:S01]  /*1d6a0*/  FFMA R36, R35, R36, R38 ;  /* 0x0000002423247223 */ /* 0x000fe20000000026 */
[----:B------:R-:W-:Y:S01]  /*1d6b0*/  FSEL R38, R168, 0.0052134888246655464172, P3 ;  /* 0x3baad5eaa8267808 */ /* 0x000fe20001800000 */
[----:B------:R-:W-:Y:S01]  /*1d6c0*/  FMUL R34, R34, R99 ;  /* 0x0000006322227220 */ /* 0x000fe20000400000 */
[----:B------:R-:W-:Y:S02]  /*1d6d0*/  FSEL R37, |R41|, R37, P5 ;  /* 0x0000002529257208 */ /* 0x000fe40002800200 */
[----:B------:R-:W-:Y:S01]  /*1d6e0*/  FSEL R42, R170, 8.4834944573231041431e-05, P5 ;  /* 0x38b1e96aaa2a7808 */ /* 0x000fe20002800000 */
[----:B------:R-:W-:Y:S01]  /*1d6f0*/  FFMA R36, R35, R36, R38 ;  /* 0x0000002423247223 */ /* 0x000fe20000000026 */
[----:B------:R-:W-:-:S02]  /*1d700*/  FSEL R44, -R169, -0.00082130916416645050049, P5 ;  /* 0xba574d20a92c7808 */ /* 0x000fc40002800100 */
[----:B------:R-:W-:Y:S01]  /*1d710*/  FSEL R46, R168, 0.0052134888246655464172, P5 ;  /* 0x3baad5eaa82e7808 */ /* 0x000fe20002800000 */
[----:B------:R-:W-:Y:S01]  /*1d720*/  FFMA R36, R35, R36, R40 ;  /* 0x0000002423247223 */ /* 0x000fe20000000028 */
[C---:B------:R-:W-:Y:S01]  /*1d730*/  FSEL R38, R166.reuse, 0.11284004896879196167, P3 ;  /* 0x3de718afa6267808 */ /* 0x040fe20001800000 */
[----:B------:R-:W-:Y:S01]  /*1d740*/  FFMA R42, R37, R42, R44 ;  /* 0x0000002a252a7223 */ /* 0x000fe2000000002c */
[----:B------:R-:W-:Y:S02]  /*1d750*/  FSEL R44, -R167, -0.026868773624300956726, P5 ;  /* 0xbcdc1be7a72c7808 */ /* 0x000fe40002800100 */
        /* <DEDUP_REMOVED lines=67> */
[C---:B------:R-:W-:Y:S01]  /*1db90*/  FMUL R39, R54.reuse, R54 ;  /* 0x0000003636277220 */ /* 0x040fe20000400000 */
[----:B------:R-:W-:Y:S01]  /*1dba0*/  FSETP.GE.AND P3, PT, |R54|, 1.0029599666595458984, PT ;  /* 0x3f8060fe3600780b */ /* 0x000fe20003f66200 */
[----:B--2---:R-:W-:Y:S02]  /*1dbb0*/  @P5 FADD R40, -R40, 1 ;  /* 0x3f80000028285421 */ /* 0x004fe40000000100 */
[----:B------:R-:W-:Y:S01]  /*1dbc0*/  FADD R37, R37, 1 ;  /* 0x3f80000025257421 */ /* 0x000fe20000000000 */
[----:B------:R-:W-:Y:S01]  /*1dbd0*/  FSEL R41, |R54|, R39, P3 ;  /* 0x0000002736297208 */ /* 0x000fe20001800200 */
[----:B------:R-:W-:Y:S01]  /*1dbe0*/  FMUL R39, R52, R52 ;  /* 0x0000003434277220 */ /* 0x000fe20000400000 */
[----:B------:R-:W-:Y:S01]  /*1dbf0*/  @P5 LOP3.LUT R38, R40, 0x80000000, R43, 0xb8, !PT ;  /* 0x8000000028265812 */ /* 0x000fe200078eb82b */
[----:B------:R-:W-:Y:S01]  /*1dc00*/  FMUL R102, R37, R102 ;  /* 0x0000006625667220 */ /* 0x000fe20000400000 */
[----:B------:R-:W-:-:S02]  /*1dc10*/  FSEL R40, R170, 8.4834944573231041431e-05, P3 ;  /* 0x38b1e96aaa287808 */ /* 0x000fc40001800000 */
[----:B------:R-:W-:Y:S01]  /*1dc20*/  FSEL R42, -R169, -0.00082130916416645050049, P3 ;  /* 0xba574d20a92a7808 */ /* 0x000fe20001800100 */
[----:B------:R-:W-:Y:S01]  /*1dc30*/  FADD R38, R38, 1 ;  /* 0x3f80000026267421 */ /* 0x000fe20000000000 */
[----:B------:R-:W-:Y:S02]  /*1dc40*/  FSETP.GE.AND P5, PT, |R52|, 1.0029599666595458984, PT ;  /* 0x3f8060fe3400780b */ /* 0x000fe40003fa6200 */
[----:B------:R-:W-:Y:S01]  /*1dc50*/  FSEL R46, R168, 0.0052134888246655464172, P3 ;  /* 0x3baad5eaa82e7808 */ /* 0x000fe20001800000 */
[C---:B------:R-:W-:Y:S01]  /*1dc60*/  FFMA R44, R41.reuse, R40, R42 ;  /* 0x00000028292c7223 */ /* 0x040fe2000000002a */
[----:B------:R-:W-:Y:S02]  /*1dc70*/  FSEL R39, |R52|, R39, P5 ;  /* 0x0000002734277208 */ /* 0x000fe40002800200 */
[----:B------:R-:W-:Y:S01]  /*1dc80*/  FSEL R40, R170, 8.4834944573231041431e-05, P5 ;  /* 0x38b1e96aaa287808 */ /* 0x000fe20002800000 */
[----:B------:R-:W-:Y:S01]  /*1dc90*/  FFMA R46, R41, R44, R46 ;  /* 0x0000002c292e7223 */ /* 0x000fe2000000002e */
[----:B------:R-:W-:-:S02]  /*1dca0*/  FSEL R42, -R169, -0.00082130916416645050049, P5 ;  /* 0xba574d20a92a7808 */ /* 0x000fc40002800100 */
        /* <DEDUP_REMOVED lines=19> */
[----:B------:R-:W-:Y:S01]  /*1dde0*/  FMUL R42, R91, 0.5 ;  /* 0x3f0000005b2a7820 */ /* 0x000fe20000400000 */
[----:B------:R-:W-:Y:S01]  /*1ddf0*/  FFMA R46, R46, R43, R43 ;  /* 0x0000002b2e2e7223 */ /* 0x000fe2000000002b */
[----:B------:R-:W-:Y:S01]  /*1de00*/  FSEL R43, -|R52|, R52, P5 ;  /* 0x00000034342b7208 */ /* 0x000fe20002800300 */
[----:B------:R-:W-:Y:S01]  /*1de10*/  FFMA R40, R39, R40, R41 ;  /* 0x0000002827287223 */ /* 0x000fe20000000029 */
[----:B------:R-:W-:Y:S01]  /*1de20*/  FMUL R42, R25, R42 ;  /* 0x0000002a192a7220 */ /* 0x000fe20000400000 */
[----:B------:R-:W1:Y:S01]  /*1de30*/  @P3 MUFU.EX2 R41, R46 ;  /* 0x0000002e00293308 */ /* 0x000e620000000800 */
[----:B------:R-:W-:Y:S01]  /*1de40*/  FMUL R44, R93, 0.5 ;  /* 0x3f0000005d2c7820 */ /* 0x000fe20000400000 */
[----:B------:R-:W-:Y:S01]  /*1de50*/  FFMA R40, R40, R43, R43 ;  /* 0x0000002b28287223 */ /* 0x000fe2000000002b */
[----:B------:R-:W-:-:S02]  /*1de60*/  FMUL R25, R94, 0.5 ;  /* 0x3f0000005e197820 */ /* 0x000fc40000400000 */
[----:B------:R-:W-:Y:S01]  /*1de70*/  FMUL R44, R27, R44 ;  /* 0x0000002c1b2c7220 */ /* 0x000fe20000400000 */
[----:B------:R-:W-:Y:S01]  /*1de80*/  FMUL R27, R96, 0.5 ;  /* 0x3f000000601b7820 */ /* 0x000fe20000400000 */
[----:B------:R-:W-:Y:S01]  /*1de90*/  FMUL R43, R28, R25 ;  /* 0x000000191c2b7220 */ /* 0x000fe20000400000 */
[----:B------:R-:W2:Y:S01]  /*1dea0*/  @P5 MUFU.EX2 R39, R40 ;  /* 0x0000002800275308 */ /* 0x000ea20000000800 */
[----:B------:R-:W-:Y:S01]  /*1deb0*/  FMUL R25, R88, 0.5 ;  /* 0x3f00000058197820 */ /* 0x000fe20000400000 */
[----:B------:R-:W-:Y:S01]  /*1dec0*/  FMUL R45, R30, R27 ;  /* 0x0000001b1e2d7220 */ /* 0x000fe20000400000 */
[----:B------:R-:W-:-:S05]  /*1ded0*/  FMUL R27, R38, R103 ;  /* 0x00000067261b7220 */ /* 0x000fca0000400000 */
[----:B------:R-:W-:Y:S01]  /*1dee0*/  F2FP.BF16.F32.PACK_AB R27, R27, R102 ;  /* 0x000000661b1b723e */ /* 0x000fe200000010ff */
[----:B-1----:R-:W-:-:S05]  /*1def0*/  @P3 FADD R41, -R41, 1 ;  /* 0x3f80000029293421 */ /* 0x002fca0000000100 */
[----:B------:R-:W-:Y:S01]  /*1df00*/  @P3 LOP3.LUT R46, R41, 0x80000000, R54, 0xb8, !PT ;  /* 0x80000000292e3812 */ /* 0x000fe200078eb836 */
[----:B------:R-:W-:Y:S01]  /*1df10*/  FMUL R41, R92, 0.5 ;  /* 0x3f0000005c297820 */ /* 0x000fe20000400000 */
[----:B--2---:R-:W-:-:S03]  /*1df20*/  @P5 FADD R39, -R39, 1 ;  /* 0x3f80000027275421 */ /* 0x004fc60000000100 */
[----:B------:R-:W-:Y:S01]  /*1df30*/  FMUL R41, R26, R41 ;  /* 0x000000291a297220 */ /* 0x000fe20000400000 */
[----:B------:R-:W-:Y:S01]  /*1df40*/  FMUL R26, R97, 0.5 ;  /* 0x3f000000611a7820 */ /* 0x000fe20000400000 */
[----:B------:R-:W-:Y:S01]  /*1df50*/  FADD R46, R46, 1 ;  /* 0x3f8000002e2e7421 */ /* 0x000fe20000000000 */
[----:B------:R-:W-:Y:S01]  /*1df60*/  @P5 LOP3.LUT R40, R39, 0x80000000, R52, 0xb8, !PT ;  /* 0x8000000027285812 */ /* 0x000fe200078eb834 */
[----:B------:R-:W-:Y:S01]  /*1df70*/  FMUL R39, R90, 0.5 ;  /* 0x3f0000005a277820 */ /* 0x000fe20000400000 */
[----:B------:R-:W-:Y:S01]  /*1df80*/  FMUL R26, R31, R26 ;  /* 0x0000001a1f1a7220 */ /* 0x000fe20000400000 */
[----:B------:R-:W-:Y:S01]  /*1df90*/  FMUL R89, R46, R89 ;  /* 0x000000592e597220 */ /* 0x000fe20000400000 */
[----:B------:R-:W-:Y:S01]  /*1dfa0*/  F2FP.BF16.F32.PACK_AB R30, R44, R41 ;  /* 0x000000292c1e723e */ /* 0x000fe200000010ff */
[----:B------:R-:W-:Y:S01]  /*1dfb0*/  FMUL R39, R24, R39 ;  /* 0x0000002718277220 */ /* 0x000fe20000400000 */
[----:B------:R-:W-:Y:S01]  /*1dfc0*/  FMUL R24, R95, 0.5 ;  /* 0x3f0000005f187820 */ /* 0x000fe20000400000 */
[----:B------:R-:W-:-:S03]  /*1dfd0*/  FADD R40, R40, 1 ;  /* 0x3f80000028287421 */ /* 0x000fc60000000000 */
[----:B------:R-:W-:Y:S01]  /*1dfe0*/  FMUL R24, R29, R24 ;  /* 0x000000181d187220 */ /* 0x000fe20000400000 */
[----:B------:R-:W-:Y:S01]  /*1dff0*/  FMUL R28, R40, R25 ;  /* 0x00000019281c7220 */ /* 0x000fe20000400000 */
[----:B------:R-:W-:Y:S02]  /*1e000*/  F2FP.BF16.F32.PACK_AB R29, R42, R39 ;  /* 0x000000272a1d723e */ /* 0x000fe400000010ff */
[----:B------:R-:W-:Y:S02]  /*1e010*/  F2FP.BF16.F32.PACK_AB R25, R34, R33 ;  /* 0x000000212219723e */ /* 0x000fe400000010ff */
[----:B------:R-:W-:Y:S02]  /*1e020*/  F2FP.BF16.F32.PACK_AB R31, R24, R43 ;  /* 0x0000002b181f723e */ /* 0x000fe400000010ff */
[----:B------:R-:W-:Y:S02]  /*1e030*/  F2FP.BF16.F32.PACK_AB R24, R26, R45 ;  /* 0x0000002d1a18723e */ /* 0x000fe400000010ff */
[----:B------:R-:W-:-:S02]  /*1e040*/  F2FP.BF16.F32.PACK_AB R28, R89, R28 ;  /* 0x0000001c591c723e */ /* 0x000fc400000010ff */
[----:B------:R-:W-:-:S03]  /*1e050*/  F2FP.BF16.F32.PACK_AB R26, R36, R35 ;  /* 0x00000023241a723e */ /* 0x000fc600000010ff */
[----:B------:R1:W-:Y:S04]  /*1e060*/  STSM.16.M88.4 [R23+0x2200], R28 ;  /* 0x0022001c17007844 */ /* 0x0003e80000000200 */
        /* <DEDUP_REMOVED lines=18> */
.L_x_151:
[----:B------:R-:W-:Y:S05]  /*1e190*/  BSYNC B0 ;  /* 0x0000000000007941 */ /* 0x000fea0003800000 */
.L_x_150:
[----:B------:R-:W-:Y:S06]  /*1e1a0*/  BAR.SYNC.DEFER_BLOCKING 0x1, 0x100 ;  /* 0x0044000000007b1d */ /* 0x000fec0000010000 */
[----:B------:R-:W-:Y:S04]  /*1e1b0*/  BSSY B0, `(.L_x_152) ;  /* 0x0000009000007945 */ /* 0x000fe80003800000 */
[----:B------:R-:W-:Y:S05]  /*1e1c0*/  @P0 BRA `(.L_x_153) ;  /* 0x00000000001c0947 */ /* 0x000fea0003800000 */
[----:B------:R-:W-:-:S13]  /*1e1d0*/  ISETP.NE.AND P3, PT, R22, 0x3, PT ;  /* 0x000000031600780c */ /* 0x000fda0003f65270 */
[----:B------:R-:W-:Y:S05]  /*1e1e0*/  @!P3 BRA `(.L_x_154) ;  /* 0x000000000004b947 */ /* 0x000fea0003800000 */
[----:B------:R-:W-:Y:S01]  /*1e1f0*/  BPT.TRAP 0x1 ;  /* 0x000000040000795c */ /* 0x000fe20000300000 */
.L_x_154:
[----:B------:R-:W-:-:S04]  /*1e200*/  ULEA UR4, UR5, UR49, 0x3 ;  /* 0x0000003105047291 */ /* 0x000fc8000f8e183f */
[----:B------:R-:W-:-:S04]  /*1e210*/  UIADD3 UR4, UR4, 0x50, URZ ;  /* 0x0000005004047890 */ /* 0x000fc8000fffe03f */
[----:B------:R-:W-:-:S09]  /*1e220*/  UPRMT UR4, UR48, 0x654, UR4 ;  /* 0x0000065430047896 */ /* 0x000fd20008000004 */
[----:B------:R-:W-:Y:S03]  /*1e230*/  SYNCS.ARRIVE.TRANS64.RED.A1T0 RZ, [UR4], RZ ;  /* 0x000000ffffff79a7 */ /* 0x000fe60008100404 */
.L_x_153:
[----:B------:R-:W-:Y:S05]  /*1e240*/  BSYNC B0 ;  /* 0x0000000000007941 */ /* 0x000fea0003800000 */
.L_x_152:
        /* <DEDUP_REMOVED lines=8> */
.L_x_157:
        /* <DEDUP_REMOVED lines=8> */
.L_x_378:
[----:B------:R-:W-:Y:S05]  /*1e350*/  BSYNC B1 ;  /* 0x0000000000017941 */ /* 0x000fea0003800000 */
.L_x_158:
[----:B------:R-:W-:Y:S05]  /*1e360*/  @P4 BRA `(.L_x_160) ;  /* 0x0000000000944947 */ /* 0x000fea0003800000 */
[----:B------:R-:W-:Y:S01]  /*1e370*/  LEA R33, R0, R157, 0xd ;  /* 0x0000009d00217211 */ /* 0x000fe200078e68ff */
[----:B------:R-:W-:Y:S05]  /*1e380*/  WARPSYNC.ALL ;  /* 0x0000000000007948 */ /* 0x000fea0003800000 */
[----:B------:R-:W-:Y:S01]  /*1e390*/  LEA R8, R156, R33, 0x1 ;  /* 0x000000219c087211 */ /* 0x000fe200078e08ff */
[----:B------:R-:W2:Y:S05]  /*1e3a0*/  LDSM.16.M88.4 R12, [R33] ;  /* 0x00000000210c783b */ /* 0x000eaa0000000200 */
[----:B------:R-:W3:Y:S01]  /*1e3b0*/  LDSM.16.M88.4 R8, [R8] ;  /* 0x000000000808783b */ /* 0x000ee20000000200 */
[C---:B--2---:R-:W-:Y:S01]  /*1e3c0*/  LOP3.LUT R5, R12.reuse, 0xffff0000, RZ, 0xc0, !PT ;  /* 0xffff00000c057812 */ /* 0x044fe200078ec0ff */
[----:B------:R-:W-:Y:S01]  /*1e3d0*/  IMAD.U32 R3, R12, 0x10000, RZ ;  /* 0x000100000c037824 */ /* 0x000fe200078e00ff */
[----:B------:R-:W-:Y:S01]  /*1e3e0*/  LOP3.LUT R19, R13, 0xffff0000, RZ, 0xc0, !PT ;  /* 0xffff00000d137812 */ /* 0x000fe200078ec0ff */
[----:B------:R-:W-:Y:S01]  /*1e3f0*/  IMAD.U32 R29, R15, 0x10000, RZ ;  /* 0x000100000f1d7824 */ /* 0x000fe200078e00ff */
[----:B------:R-:W-:Y:S01]  /*1e400*/  SHF.L.U32 R21, R13, 0x10, RZ ;  /* 0x000000100d157819 */ /* 0x000fe200000006ff */
[----:B---3--:R-:W-:Y:S01]  /*1e410*/  IMAD.U32 R41, R10, 0x10000, RZ ;  /* 0x000100000a297824 */ /* 0x008fe200078e00ff */
[----:B-1----:R-:W-:Y:S01]  /*1e420*/  SHF.L.U32 R25, R14, 0x10, RZ ;  /* 0x000000100e197819 */ /* 0x002fe200000006ff */
        /* <DEDUP_REMOVED lines=25> */
.L_x_160:
[----:B------:R-:W-:Y:S02]  /*1e5c0*/  LOP3.LUT R6, R6, R49, RZ, 0x3c, !PT ;  /* 0x0000003106067212 */ /* 0x000fe400078e3cff */
[----:B------:R-:W-:-:S07]  /*1e5d0*/  SEL R0, R26, RZ, P3 ;  /* 0x000000ff1a007207 */ /* 0x000fce0001800000 */
.L_x_156:
[----:B------:R-:W-:Y:S05]  /*1e5e0*/  BSYNC B0 ;  /* 0x0000000000007941 */ /* 0x000fea0003800000 */
.L_x_155:
        /* <DEDUP_REMOVED lines=9> */
[----:B------:R-:W4:Y:S04]  /*1e680*/  LDL.LU R38, [R1+0x150] ;  /* 0x0001500001267983 */ /* 0x000f280000300800 */
[----:B------:R-:W5:Y:S04]  /*1e690*/  LDL.LU R43, [R1+0x158] ;  /* 0x00015800012b7983 */ /* 0x000f680000300800 */
[----:B------:R-:W5:Y:S04]  /*1e6a0*/  LDL.LU R49, [R1+0x160] ;  /* 0x0001600001317983 */ /* 0x000f680000300800 */
[----:B------:R-:W5:Y:S04]  /*1e6b0*/  LDL.LU R50, [R1+0x168] ;  /* 0x0001680001327983 */ /* 0x000f680000300800 */
[----:B------:R-:W5:Y:S04]  /*1e6c0*/  LDL.LU R54, [R1+0x170] ;  /* 0x0001700001367983 */ /* 0x000f680000300800 */
[----:B------:R-:W5:Y:S04]  /*1e6d0*/  LDL.LU R58, [R1+0x178] ;  /* 0x00017800013a7983 */ /* 0x000f680000300800 */
[----:B------:R-:W5:Y:S01]  /*1e6e0*/  LDL.LU R62, [R1+0x144] ;  /* 0x00014400013e7983 */ /* 0x000f620000300800 */
[----:B--2---:R-:W-:-:S04]  /*1e6f0*/  FFMA R24, R17, R24, R21 ;  /* 0x0000001811187223 */ /* 0x004fc80000000015 */
[----:B------:R-:W-:Y:S01]  /*1e700*/  FMUL R34, R24, 0.70710676908493041992 ;  /* 0x3f3504f318227820 */ /* 0x000fe20000400000 */
[----:B---3--:R-:W-:-:S03]  /*1e710*/  FFMA R25, R17, R25, R20 ;  /* 0x0000001911197223 */ /* 0x008fc60000000014 */
[C---:B------:R-:W-:Y:S01]  /*1e720*/  FMUL R26, R34.reuse, R34 ;  /* 0x00000022221a7220 */ /* 0x040fe20000400000 */
[----:B------:R-:W-:Y:S01]  /*1e730*/  FMUL R39, R25, 0.70710676908493041992 ;  /* 0x3f3504f319277820 */ /* 0x000fe20000400000 */
[----:B------:R-:W-:-:S03]  /*1e740*/  FSETP.GE.AND P3, PT, |R34|, 1.0029599666595458984, PT ;  /* 0x3f8060fe2200780b */ /* 0x000fc60003f66200 */
[----:B------:R-:W-:Y:S01]  /*1e750*/  FMUL R28, R39, R39 ;  /* 0x00000027271c7220 */ /* 0x000fe20000400000 */
[----:B------:R-:W-:Y:S02]  /*1e760*/  FSEL R26, |R34|, R26, P3 ;  /* 0x0000001a221a7208 */ /* 0x000fe40001800200 */
[----:B------:R-:W-:Y:S02]  /*1e770*/  FSEL R27, R170, 8.4834944573231041431e-05, P3 ;  /* 0x38b1e96aaa1b7808 */ /* 0x000fe40001800000 */
[----:B------:R-:W-:Y:S02]  /*1e780*/  FSEL R29, -R169, -0.00082130916416645050049, P3 ;  /* 0xba574d20a91d7808 */ /* 0x000fe40001800100 */
[C---:B------:R-:W-:Y:S02]  /*1e790*/  FSETP.GE.AND P5, PT, |R39|.reuse, 1.0029599666595458984, PT ;  /* 0x3f8060fe2700780b */ /* 0x040fe40003fa6200 */
[----:B------:R-:W-:Y:S01]  /*1e7a0*/  FSEL R31, R168, 0.0052134888246655464172, P3 ;  /* 0x3baad5eaa81f7808 */ /* 0x000fe20001800000 */
[----:B------:R-:W-:Y:S01]  /*1e7b0*/  FFMA R27, R26, R27, R29 ;  /* 0x0000001b1a1b7223 */ /* 0x000fe2000000001d */
[----:B------:R-:W-:-:S02]  /*1e7c0*/  FSEL R28, |R39|, R28, P5 ;  /* 0x0000001c271c7208 */ /* 0x000fc40002800200 */
        /* <DEDUP_REMOVED lines=28> */
[----:B----4-:R-:W-:-:S04]  /*1e990*/  FFMA R28, R17, R38, R19 ;  /* 0x00000026111c7223 */ /* 0x010fc80000000013 */
[----:B------:R-:W-:Y:S01]  /*1e9a0*/  FMUL R37, R28, 0.70710676908493041992 ;  /* 0x3f3504f31c257820 */ /* 0x000fe20000400000 */
[----:B-1----:R-:W-:-:S03]  /*1e9b0*/  @P3 FADD R29, -R29, 1 ;  /* 0x3f8000001d1d3421 */ /* 0x002fc60000000100 */
[----:B------:R-:W-:Y:S02]  /*1e9c0*/  FMUL R31, R37, R37 ;  /* 0x00000025251f7220 */ /* 0x000fe40000400000 */
[----:B------:R-:W-:Y:S01]  /*1e9d0*/  @P3 LOP3.LUT R26, R29, 0x80000000, R34, 0xb8, !PT ;  /* 0x800000001d1a3812 */ /* 0x000fe200078eb822 */
[----:B------:R-:W-:Y:S01]  /*1e9e0*/  FFMA R29, R17, R36, R18 ;  /* 0x00000024111d7223 */ /* 0x000fe20000000012 */
[----:B--2---:R-:W-:Y:S01]  /*1e9f0*/  @P5 FADD R30, -R30, 1 ;  /* 0x3f8000001e1e5421 */ /* 0x004fe20000000100 */
[----:B------:R-:W-:Y:S02]  /*1ea00*/  FSETP.GE.AND P3, PT, |R37|, 1.0029599666595458984, PT ;  /* 0x3f8060fe2500780b */ /* 0x000fe40003f66200 */
[----:B------:R-:W-:Y:S02]  /*1ea10*/  FMUL R44, R29, 0.70710676908493041992 ;  /* 0x3f3504f31d2c7820 */ /* 0x000fe40000400000 */
[----:B------:R-:W-:Y:S02]  /*1ea20*/  @P5 LOP3.LUT R27, R30, 0x80000000, R39, 0xb8, !PT ;  /* 0x800000001e1b5812 */ /* 0x000fe400078eb827 */
[----:B------:R-:W-:-:S02]  /*1ea30*/  FSEL R31, |R37|, R31, P3 ;  /* 0x0000001f251f7208 */ /* 0x000fc40001800200 */
        /* <DEDUP_REMOVED lines=21> */
[C---:B------:R-:W-:Y:S01]  /*1eb90*/  FSEL R34, R164.reuse, 0.12837915122509002686, P3 ;  /* 0x3e0375d3a4227808 */ /* 0x040fe20001800000 */
        /* <DEDUP_REMOVED lines=13> */
[----:B-----5:R-:W-:-:S04]  /*1ec70*/  FFMA R31, R17, R43, R15 ;  /* 0x0000002b111f7223 */ /* 0x020fc8000000000f */
        /* <DEDUP_REMOVED lines=45> */
[----:B------:R-:W-:-:S04]  /*1ef50*/  FFMA R37, R17, R49, R11 ;  /* 0x0000003111257223 */ /* 0x000fc8000000000b */
        /* <DEDUP_REMOVED lines=183> */
[C---:B------:R-:W-:Y:S01]  /*1fad0*/  FFMA R53, R17.reuse, R62, R12 ;  /* 0x0000003e11357223 */ /* 0x040fe2000000000c */
[----:B------:R-:W-:-:S03]  /*1fae0*/  FFMA R60, R17, R60, R13 ;  /* 0x0000003c113c7223 */ /* 0x000fc6000000000d */
[----:B------:R-:W-:Y:S01]  /*1faf0*/  FMUL R69, R53, 0.70710676908493041992 ;  /* 0x3f3504f335457820 */ /* 0x000fe20000400000 */
[----:B-1----:R-:W-:Y:S01]  /*1fb00*/  @P3 FADD R54, -R54, 1 ;  /* 0x3f80000036363421 */ /* 0x002fe20000000100 */
[----:B------:R-:W-:-:S04]  /*1fb10*/  FMUL R67, R60, 0.70710676908493041992 ;  /* 0x3f3504f33c437820 */ /* 0x000fc80000400000 */
[----:B------:R-:W-:Y:S01]  /*1fb20*/  @P3 LOP3.LUT R51, R54, 0x80000000, R63, 0xb8, !PT ;  /* 0x8000000036333812 */ /* 0x000fe200078eb83f */
[----:B------:R-:W-:Y:S01]  /*1fb30*/  FMUL R54, R69, R69 ;  /* 0x0000004545367220 */ /* 0x000fe20000400000 */
[----:B--2---:R-:W-:Y:S01]  /*1fb40*/  @P5 FADD R55, -R55, 1 ;  /* 0x3f80000037375421 */ /* 0x004fe20000000100 */
[----:B------:R-:W-:-:S04]  /*1fb50*/  FSETP.GE.AND P3, PT, |R69|, 1.0029599666595458984, PT ;  /* 0x3f8060fe4500780b */ /* 0x000fc80003f66200 */
[----:B------:R-:W-:Y:S02]  /*1fb60*/  @P5 LOP3.LUT R52, R55, 0x80000000, R58, 0xb8, !PT ;  /* 0x8000000037345812 */ /* 0x000fe400078eb83a */
[----:B------:R-:W-:Y:S01]  /*1fb70*/  FSEL R56, |R69|, R54, P3 ;  /* 0x0000003645387208 */ /* 0x000fe20001800200 */
[----:B------:R-:W-:Y:S01]  /*1fb80*/  FMUL R54, R67, R67 ;  /* 0x0000004343367220 */ /* 0x000fe20000400000 */
        /* <DEDUP_REMOVED lines=30> */
[----:B------:R-:W-:-:S04]  /*1fd70*/  FFMA R55, R54, R55, R56 ;  /* 0x0000003736377223 */ /* 0x000fc80000000038 */
[----:B------:R-:W-:-:S04]  /*1fd80*/  FFMA R55, R55, R58, R58 ;  /* 0x0000003a37377223 */ /* 0x000fc8000000003a */
[----:B------:R-:W1:Y:S08]  /*1fd90*/  @P5 MUFU.EX2 R54, R55 ;  /* 0x0000003700365308 */ /* 0x000e700000000800 */
[----:B------:R-:W2:Y:S01]  /*1fda0*/  @P3 MUFU.EX2 R56, R61 ;  /* 0x0000003d00383308 */ /* 0x000ea20000000800 */
[----:B------:R-:W-:Y:S01]  /*1fdb0*/  FMUL R57, R24, 0.5 ;  /* 0x3f00000018397820 */ /* 0x000fe20000400000 */
[----:B------:R-:W-:Y:S01]  /*1fdc0*/  FMUL R24, R25, 0.5 ;  /* 0x3f00000019187820 */ /* 0x000fe20000400000 */
[----:B------:R-:W-:Y:S01]  /*1fdd0*/  FADD R27, R27, 1 ;  /* 0x3f8000001b1b7421 */ /* 0x000fe20000000000 */
[----:B------:R-:W-:Y:S01]  /*1fde0*/  FMUL R25, R28, 0.5 ;  /* 0x3f0000001c197820 */ /* 0x000fe20000400000 */
[----:B------:R-:W-:Y:S01]  /*1fdf0*/  FADD R30, R30, 1 ;  /* 0x3f8000001e1e7421 */ /* 0x000fe20000000000 */
[----:B-1----:R-:W-:Y:S01]  /*1fe00*/  @P5 FADD R54, -R54, 1 ;  /* 0x3f80000036365421 */ /* 0x002fe20000000100 */
[----:B------:R-:W-:-:S02]  /*1fe10*/  FADD R26, R26, 1 ;  /* 0x3f8000001a1a7421 */ /* 0x000fc40000000000 */
[----:B------:R-:W-:Y:S01]  /*1fe20*/  FMUL R30, R30, R25 ;  /* 0x000000191e1e7220 */ /* 0x000fe20000400000 */
[----:B------:R-:W-:Y:S01]  /*1fe30*/  FADD R35, R35, 1 ;  /* 0x3f80000023237421 */ /* 0x000fe20000000000 */
[----:B------:R-:W-:Y:S01]  /*1fe40*/  @P5 LOP3.LUT R55, R54, 0x80000000, R67, 0xb8, !PT ;  /* 0x8000000036375812 */ /* 0x000fe200078eb843 */
[----:B------:R-:W-:Y:S01]  /*1fe50*/  FMUL R54, R27, R24 ;  /* 0x000000181b367220 */ /* 0x000fe20000400000 */
[----:B------:R-:W-:Y:S01]  /*1fe60*/  FMUL R24, R31, 0.5 ;  /* 0x3f0000001f187820 */ /* 0x000fe20000400000 */
[----:B--2---:R-:W-:Y:S01]  /*1fe70*/  @P3 FADD R56, -R56, 1 ;  /* 0x3f80000038383421 */ /* 0x004fe20000000100 */
[----:B------:R-:W-:Y:S01]  /*1fe80*/  FMUL R25, R34, 0.5 ;  /* 0x3f00000022197820 */ /* 0x000fe20000400000 */
[----:B------:R-:W-:Y:S01]  /*1fe90*/  FADD R36, R36, 1 ;  /* 0x3f80000024247421 */ /* 0x000fe20000000000 */
[----:B------:R-:W-:Y:S01]  /*1fea0*/  FMUL R28, R29, 0.5 ;  /* 0x3f0000001d1c7820 */ /* 0x000fe20000400000 */
[----:B------:R-:W-:Y:S01]  /*1feb0*/  FMUL R29, R26, R57 ;  /* 0x000000391a1d7220 */ /* 0x000fe20000400000 */
[----:B------:R-:W-:Y:S01]  /*1fec0*/  FMUL R31, R35, R24 ;  /* 0x00000018231f7220 */ /* 0x000fe20000400000 */
[----:B------:R-:W-:Y:S01]  /*1fed0*/  @P3 LOP3.LUT R61, R56, 0x80000000, R69, 0xb8, !PT ;  /* 0x80000000383d3812 */ /* 0x000fe200078eb845 */
[----:B------:R-:W-:Y:S01]  /*1fee0*/  FMUL R26, R37, 0.5 ;  /* 0x3f000000251a7820 */ /* 0x000fe20000400000 */
[----:B------:R-:W-:Y:S01]  /*1fef0*/  FADD R39, R39, 1 ;  /* 0x3f80000027277421 */ /* 0x000fe20000000000 */
[----:B------:R-:W-:Y:S01]  /*1ff00*/  FMUL R36, R36, R25 ;  /* 0x0000001924247220 */ /* 0x000fe20000400000 */
[----:B------:R-:W-:Y:S01]  /*1ff10*/  FMUL R24, R45, 0.5 ;  /* 0x3f0000002d187820 */ /* 0x000fe20000400000 */
[----:B------:R-:W-:Y:S01]  /*1ff20*/  FADD R47, R47, 1 ;  /* 0x3f8000002f2f7421 */ /* 0x000fe20000000000 */
[----:B------:R-:W-:Y:S01]  /*1ff30*/  FMUL R25, R42, 0.5 ;  /* 0x3f0000002a197820 */ /* 0x000fe20000400000 */
[----:B------:R-:W-:Y:S01]  /*1ff40*/  FADD R44, R44, 1 ;  /* 0x3f8000002c2c7421 */ /* 0x000fe20000000000 */
[----:B------:R-:W-:Y:S01]  /*1ff50*/  FADD R33, R33, 1 ;  /* 0x3f80000021217421 */ /* 0x000fe20000000000 */
[----:B------:R-:W-:Y:S01]  /*1ff60*/  FMUL R39, R39, R26 ;  /* 0x0000001a27277220 */ /* 0x000fe20000400000 */
[----:B------:R-:W-:Y:S01]  /*1ff70*/  FMUL R47, R47, R24 ;  /* 0x000000182f2f7220 */ /* 0x000fe20000400000 */
[----:B------:R-:W-:Y:S01]  /*1ff80*/  FMUL R35, R44, R25 ;  /* 0x000000192c237220 */ /* 0x000fe20000400000 */
[----:B------:R-:W-:Y:S01]  /*1ff90*/  FMUL R26, R53, 0.5 ;  /* 0x3f000000351a7820 */ /* 0x000fe20000400000 */
[----:B------:R-:W-:Y:S01]  /*1ffa0*/  FMUL R24, R60, 0.5 ;  /* 0x3f0000003c187820 */ /* 0x000fe20000400000 */
[----:B------:R-:W-:Y:S01]  /*1ffb0*/  FADD R61, R61, 1 ;  /* 0x3f8000003d3d7421 */ /* 0x000fe20000000000 */
[----:B------:R-:W-:Y:S01]  /*1ffc0*/  FADD R55, R55, 1 ;  /* 0x3f80000037377421 */ /* 0x000fe20000000000 */
[----:B------:R-:W-:Y:S01]  /*1ffd0*/  FMUL R38, R38, 0.5 ;  /* 0x3f00000026267820 */ /* 0x000fe20000400000 */
        /* <DEDUP_REMOVED lines=46> */
.L_x_162:
[----:B------:R-:W-:Y:S05]  /*202c0*/  BSYNC B0 ;  /* 0x0000000000007941 */ /* 0x000fea0003800000 */
.L_x_161:
[----:B------:R-:W-:Y:S06]  /*202d0*/  BAR.SYNC.DEFER_BLOCKING 0x1, 0x100 ;  /* 0x0044000000007b1d */ /* 0x000fec0000010000 */
[----:B------:R-:W-:Y:S04]  /*202e0*/  BSSY B0, `(.L_x_163) ;  /* 0x0000009000007945 */ /* 0x000fe80003800000 */
[----:B------:R-:W-:Y:S05]  /*202f0*/  @P0 BRA `(.L_x_164) ;  /* 0x00000000001c0947 */ /* 0x000fea0003800000 */
[----:B------:R-:W-:-:S13]  /*20300*/  ISETP.NE.AND P3, PT, R22, 0x3, PT ;  /* 0x000000031600780c */ /* 0x000fda0003f65270 */
[----:B------:R-:W-:Y:S05]  /*20310*/  @!P3 BRA `(.L_x_165) ;  /* 0x000000000004b947 */ /* 0x000fea0003800000 */
[----:B------:R-:W-:Y:S01]  /*20320*/  BPT.TRAP 0x1 ;  /* 0x000000040000795c */ /* 0x000fe20000300000 */
.L_x_165:
[----:B------:R-:W-:-:S04]  /*20330*/  ULEA UR4, UR5, UR49, 0x3 ;  /* 0x0000003105047291 */ /* 0x000fc8000f8e183f */
[----:B------:R-:W-:-:S04]  /*20340*/  UIADD3 UR4, UR4, 0x50, URZ ;  /* 0x0000005004047890 */ /* 0x000fc8000fffe03f */
[----:B------:R-:W-:-:S09]  /*20350*/  UPRMT UR4, UR48, 0x654, UR4 ;  /* 0x0000065430047896 */ /* 0x000fd20008000004 */
[----:B------:R-:W-:Y:S03]  /*20360*/  SYNCS.ARRIVE.TRANS64.RED.A1T0 RZ, [UR4], RZ ;  /* 0x000000ffffff79a7 */ /* 0x000fe60008100404 */
.L_x_164:
[----:B------:R-:W-:Y:S05]  /*20370*/  BSYNC B0 ;  /* 0x0000000000007941 */ /* 0x000fea0003800000 */
.L_x_163:
        /* <DEDUP_REMOVED lines=8> */
.L_x_168:
        /* <DEDUP_REMOVED lines=8> */
.L_x_379:
[----:B------:R-:W-:Y:S05]  /*20480*/  BSYNC B1 ;  /* 0x0000000000017941 */ /* 0x000fea0003800000 */
.L_x_169:
[----:B------:R-:W-:Y:S05]  /*20490*/  @P4 BRA `(.L_x_171) ;  /* 0x0000000000944947 */ /* 0x000fea0003800000 */
[----:B------:R-:W-:Y:S01]  /*204a0*/  IMAD R33, R0, 0x2000, R157 ;  /* 0x0000200000217824 */ /* 0x000fe200078e029d */
[----:B------:R-:W-:Y:S05]  /*204b0*/  WARPSYNC.ALL ;  /* 0x0000000000007948 */ /* 0x000fea0003800000 */
[----:B------:R-:W-:Y:S01]  /*204c0*/  LEA R8, R156, R33, 0x1 ;  /* 0x000000219c087211 */ /* 0x000fe200078e08ff */
[----:B------:R-:W2:Y:S05]  /*204d0*/  LDSM.16.M88.4 R12, [R33] ;  /* 0x00000000210c783b */ /* 0x000eaa0000000200 */
[----:B------:R-:W3:Y:S01]  /*204e0*/  LDSM.16.M88.4 R8, [R8] ;  /* 0x000000000808783b */ /* 0x000ee20000000200 */
[C---:B--2---:R-:W-:Y:S01]  /*204f0*/  SHF.L.U32 R3, R12.reuse, 0x10, RZ ;  /* 0x000000100c037819 */ /* 0x044fe200000006ff */
[----:B------:R-:W-:Y:S01]  /*20500*/  IMAD.U32 R21, R13, 0x10000, RZ ;  /* 0x000100000d157824 */ /* 0x000fe200078e00ff */
[----:B------:R-:W-:-:S02]  /*20510*/  LOP3.LUT R5, R12, 0xffff0000, RZ, 0xc0, !PT ;  /* 0xffff00000c057812 */ /* 0x000fc400078ec0ff */
[----:B------:R-:W-:Y:S01]  /*20520*/  LOP3.LUT R19, R13, 0xffff0000, RZ, 0xc0, !PT ;  /* 0xffff00000d137812 */ /* 0x000fe200078ec0ff */
[----:B---3--:R-:W-:Y:S01]  /*20530*/  IMAD.U32 R33, R8, 0x10000, RZ ;  /* 0x0001000008217824 */ /* 0x008fe200078e00ff */
[C---:B-1----:R-:W-:Y:S01]  /*20540*/  SHF.L.U32 R25, R14.reuse, 0x10, RZ ;  /* 0x000000100e197819 */ /* 0x042fe200000006ff */
[----:B------:R-:W-:Y:S01]  /*20550*/  IMAD.U32 R45, R11, 0x10000, RZ ;  /* 0x000100000b2d7824 */ /* 0x000fe200078e00ff */
        /* <DEDUP_REMOVED lines=25> */
.L_x_171:
[----:B------:R-:W-:Y:S02]  /*206f0*/  LOP3.LUT R6, R6, R49, RZ, 0x3c, !PT ;  /* 0x0000003106067212 */ /* 0x000fe400078e3cff */
[----:B------:R-:W-:-:S07]  /*20700*/  SEL R0, R26, RZ, P3 ;  /* 0x000000ff1a007207 */ /* 0x000fce0001800000 */
.L_x_167:
[----:B------:R-:W-:Y:S05]  /*20710*/  BSYNC B0 ;  /* 0x0000000000007941 */ /* 0x000fea0003800000 */
.L_x_166:
        /* <DEDUP_REMOVED lines=66> */
[----:B------:R-:W-:Y:S01]  /*20b40*/  FMUL R47, R119, 0.70710676908493041992 ;  /* 0x3f3504f3772f7820 */ /* 0x000fe20000400000 */
[----:B------:R-:W-:Y:S01]  /*20b50*/  FMUL R114, R114, 0.5 ;  /* 0x3f00000072727820 */ /* 0x000fe20000400000 */
[----:B------:R-:W-:Y:S01]  /*20b60*/  FMUL R52, R105, 0.70710676908493041992 ;  /* 0x3f3504f369347820 */ /* 0x000fe20000400000 */
[----:B-1----:R-:W-:Y:S01]  /*20b70*/  @P3 FADD R26, -R26, 1 ;  /* 0x3f8000001a1a3421 */ /* 0x002fe20000000100 */
        /* <DEDUP_REMOVED lines=289> */
[----:B------:R-:W-:Y:S01]  /*21d90*/  FSEL R44, R168, 0.0052134888246655464172, P3 ;  /* 0x3baad5eaa82c7808 */ /* 0x000fe20001800000 */
[C---:B------:R-:W-:Y:S01]  /*21da0*/  FFMA R42, R39.reuse, R38, R40 ;  /* 0x00000026272a7223 */ /* 0x040fe20000000028 */
        /* <DEDUP_REMOVED lines=27> */
[----:B------:R-:W-:Y:S01]  /*21f60*/  FMUL R42, R109, 0.5 ;  /* 0x3f0000006d2a7820 */ /* 0x000fe20000400000 */
[----:B------:R-:W1:Y:S01]  /*21f70*/  @P3 MUFU.EX2 R39, R44 ;  /* 0x0000002c00273308 */ /* 0x000e620000000800 */
[----:B------:R-:W-:Y:S01]  /*21f80*/  FMUL R40, R25, R40 ;  /* 0x0000002819287220 */ /* 0x000fe20000400000 */
[----:B------:R-:W-:Y:S01]  /*21f90*/  FFMA R38, R38, R41, R41 ;  /* 0x0000002926267223 */ /* 0x000fe20000000029 */
[----:B------:R-:W-:Y:S01]  /*21fa0*/  FMUL R42, R27, R42 ;  /* 0x0000002a1b2a7220 */ /* 0x000fe20000400000 */
[----:B------:R-:W-:Y:S01]  /*21fb0*/  FMUL R25, R110, 0.5 ;  /* 0x3f0000006e197820 */ /* 0x000fe20000400000 */
[----:B------:R-:W-:-:S03]  /*21fc0*/  FMUL R27, R112, 0.5 ;  /* 0x3f000000701b7820 */ /* 0x000fc60000400000 */
[----:B------:R-:W2:Y:S01]  /*21fd0*/  @P5 MUFU.EX2 R37, R38 ;  /* 0x0000002600255308 */ /* 0x000ea20000000800 */
[----:B------:R-:W-:Y:S01]  /*21fe0*/  FMUL R41, R28, R25 ;  /* 0x000000191c297220 */ /* 0x000fe20000400000 */
[----:B------:R-:W-:Y:S01]  /*21ff0*/  FMUL R47, R30, R27 ;  /* 0x0000001b1e2f7220 */ /* 0x000fe20000400000 */
[----:B------:R-:W-:Y:S01]  /*22000*/  FMUL R27, R105, 0.5 ;  /* 0x3f000000691b7820 */ /* 0x000fe20000400000 */
[----:B------:R-:W-:Y:S01]  /*22010*/  FMUL R25, R104, 0.5 ;  /* 0x3f00000068197820 */ /* 0x000fe20000400000 */
        /* <DEDUP_REMOVED lines=16> */
[----:B------:R-:W-:Y:S01]  /*22120*/  FMUL R24, R119, 0.5 ;  /* 0x3f00000077187820 */ /* 0x000fe20000400000 */
[----:B------:R-:W-:Y:S01]  /*22130*/  FMUL R28, R38, R25 ;  /* 0x00000019261c7220 */ /* 0x000fe20000400000 */
[----:B------:R-:W-:Y:S02]  /*22140*/  F2FP.BF16.F32.PACK_AB R29, R40, R37 ;  /* 0x00000025281d723e */ /* 0x000fe400000010ff */
[----:B------:R-:W-:Y:S01]  /*22150*/  FMUL R45, R45, R24 ;  /* 0x000000182d2d7220 */ /* 0x000fe20000400000 */
[----:B------:R-:W-:Y:S02]  /*22160*/  F2FP.BF16.F32.PACK_AB R31, R46, R41 ;  /* 0x000000292e1f723e */ /* 0x000fe400000010ff */
[----:B------:R-:W-:Y:S02]  /*22170*/  F2FP.BF16.F32.PACK_AB R24, R26, R47 ;  /* 0x0000002f1a18723e */ /* 0x000fe400000010ff */
[----:B------:R-:W-:-:S02]  /*22180*/  F2FP.BF16.F32.PACK_AB R28, R33, R28 ;  /* 0x0000001c211c723e */ /* 0x000fc400000010ff */
        /* <DEDUP_REMOVED lines=22> */
.L_x_173:
[----:B------:R-:W-:Y:S05]  /*222f0*/  BSYNC B0 ;  /* 0x0000000000007941 */ /* 0x000fea0003800000 */
.L_x_172:
[----:B------:R-:W-:Y:S06]  /*22300*/  BAR.SYNC.DEFER_BLOCKING 0x1, 0x100 ;  /* 0x0044000000007b1d */ /* 0x000fec0000010000 */
[----:B------:R-:W-:Y:S04]  /*22310*/  BSSY B0, `(.L_x_174) ;  /* 0x0000009000007945 */ /* 0x000fe80003800000 */
[----:B------:R-:W-:Y:S05]  /*22320*/  @P0 BRA `(.L_x_175) ;  /* 0x00000000001c0947 */ /* 0x000fea0003800000 */
[----:B------:R-:W-:-:S13]  /*22330*/  ISETP.NE.AND P3, PT, R22, 0x3, PT ;  /* 0x000000031600780c */ /* 0x000fda0003f65270 */
[----:B------:R-:W-:Y:S05]  /*22340*/  @!P3 BRA `(.L_x_176) ;  /* 0x000000000004b947 */ /* 0x000fea0003800000 */
[----:B------:R-:W-:Y:S01]  /*22350*/  BPT.TRAP 0x1 ;  /* 0x000000040000795c */ /* 0x000fe20000300000 */
.L_x_176:
[----:B------:R-:W-:-:S04]  /*22360*/  ULEA UR4, UR5, UR49, 0x3 ;  /* 0x0000003105047291 */ /* 0x000fc8000f8e183f */
[----:B------:R-:W-:-:S04]  /*22370*/  UIADD3 UR4, UR4, 0x50, URZ ;  /* 0x0000005004047890 */ /* 0x000fc8000fffe03f */
[----:B------:R-:W-:-:S09]  /*22380*/  UPRMT UR4, UR48, 0x654, UR4 ;  /* 0x0000065430047896 */ /* 0x000fd20008000004 */
[----:B------:R-:W-:Y:S03]  /*22390*/  SYNCS.ARRIVE.TRANS64.RED.A1T0 RZ, [UR4], RZ ;  /* 0x000000ffffff79a7 */ /* 0x000fe60008100404 */
.L_x_175:
[----:B------:R-:W-:Y:S05]  /*223a0*/  BSYNC B0 ;  /* 0x0000000000007941 */ /* 0x000fea0003800000 */
.L_x_174:
        /* <DEDUP_REMOVED lines=8> */
.L_x_179:
        /* <DEDUP_REMOVED lines=8> */
.L_x_380:
[----:B------:R-:W-:Y:S05]  /*224b0*/  BSYNC B1 ;  /* 0x0000000000017941 */ /* 0x000fea0003800000 */
.L_x_180:
        /* <DEDUP_REMOVED lines=38> */
.L_x_182:
[----:B------:R-:W-:Y:S02]  /*22720*/  LOP3.LUT R6, R6, R49, RZ, 0x3c, !PT ;  /* 0x0000003106067212 */ /* 0x000fe400078e3cff */
[----:B------:R-:W-:-:S07]  /*22730*/  SEL R0, R26, RZ, P3 ;  /* 0x000000ff1a007207 */ /* 0x000fce0001800000 */
.L_x_178:
[----:B------:R-:W-:Y:S05]  /*22740*/  BSYNC B0 ;  /* 0x0000000000007941 */ /* 0x000fea0003800000 */
.L_x_177:
        /* <DEDUP_REMOVED lines=348> */
[----:B------:R-:W-:Y:S02]  /*23d10*/  FSETP.GE.AND P5, PT, |R64|, 1.0029599666595458984, PT ;  /* 0x3f8060fe4000780b */ /* 0x000fe40003fa6200 */
[----:B------:R-:W-:Y:S01]  /*23d20*/  FSEL R58, R168, 0.0052134888246655464172, P3 ;  /* 0x3baad5eaa83a7808 */ /* 0x000fe20001800000 */
[----:B------:R-:W-:Y:S01]  /*23d30*/  FFMA R56, R53, R52, R54 ;  /* 0x0000003435387223 */ /* 0x000fe20000000036 */
[----:B------:R-:W-:-:S02]  /*23d40*/  FSEL R51, |R64|, R51, P5 ;  /* 0x0000003340337208 */ /* 0x000fc40002800200 */
        /* <DEDUP_REMOVED lines=28> */
[----:B------:R-:W-:Y:S01]  /*23f10*/  FADD R30, R30, 1 ;  /* 0x3f8000001e1e7421 */ /* 0x000fe20000000000 */
[----:B-1----:R-:W-:-:S05]  /*23f20*/  @P5 FADD R51, -R51, 1 ;  /* 0x3f80000033335421 */ /* 0x002fca0000000100 */
[----:B------:R-:W-:Y:S01]  /*23f30*/  @P5 LOP3.LUT R52, R51, 0x80000000, R64, 0xb8, !PT ;  /* 0x8000000033345812 */ /* 0x000fe200078eb840 */
[----:B------:R-:W-:Y:S01]  /*23f40*/  FMUL R51, R24, 0.5 ;  /* 0x3f00000018337820 */ /* 0x000fe20000400000 */
[----:B------:R-:W-:Y:S01]  /*23f50*/  FMUL R24, R25, 0.5 ;  /* 0x3f00000019187820 */ /* 0x000fe20000400000 */
[----:B------:R-:W-:Y:S01]  /*23f60*/  FMUL R25, R28, 0.5 ;  /* 0x3f0000001c197820 */ /* 0x000fe20000400000 */
[----:B------:R-:W-:Y:S01]  /*23f70*/  FADD R27, R27, 1 ;  /* 0x3f8000001b1b7421 */ /* 0x000fe20000000000 */
[----:B--2---:R-:W-:Y:S01]  /*23f80*/  @P3 FADD R53, -R53, 1 ;  /* 0x3f80000035353421 */ /* 0x004fe20000000100 */
[----:B------:R-:W-:Y:S01]  /*23f90*/  FADD R36, R36, 1 ;  /* 0x3f80000024247421 */ /* 0x000fe20000000000 */
[----:B------:R-:W-:Y:S01]  /*23fa0*/  FMUL R30, R30, R25 ;  /* 0x000000191e1e7220 */ /* 0x000fe20000400000 */
[----:B------:R-:W-:Y:S01]  /*23fb0*/  FMUL R25, R34, 0.5 ;  /* 0x3f00000022197820 */ /* 0x000fe20000400000 */
[----:B------:R-:W-:Y:S01]  /*23fc0*/  FMUL R54, R27, R24 ;  /* 0x000000181b367220 */ /* 0x000fe20000400000 */
[----:B------:R-:W-:Y:S01]  /*23fd0*/  FMUL R24, R31, 0.5 ;  /* 0x3f0000001f187820 */ /* 0x000fe20000400000 */
[----:B------:R-:W-:Y:S01]  /*23fe0*/  FADD R35, R35, 1 ;  /* 0x3f80000023237421 */ /* 0x000fe20000000000 */
[----:B------:R-:W-:Y:S01]  /*23ff0*/  FMUL R36, R36, R25 ;  /* 0x0000001924247220 */ /* 0x000fe20000400000 */
[----:B------:R-:W-:Y:S01]  /*24000*/  @P3 LOP3.LUT R58, R53, 0x80000000, R66, 0xb8, !PT ;  /* 0x80000000353a3812 */ /* 0x000fe200078eb842 */
[----:B------:R-:W-:Y:S01]  /*24010*/  FADD R26, R26, 1 ;  /* 0x3f8000001a1a7421 */ /* 0x000fe20000000000 */
[----:B------:R-:W-:Y:S01]  /*24020*/  FMUL R25, R42, 0.5 ;  /* 0x3f0000002a197820 */ /* 0x000fe20000400000 */
[----:B------:R-:W-:Y:S01]  /*24030*/  FADD R44, R44, 1 ;  /* 0x3f8000002c2c7421 */ /* 0x000fe20000000000 */
[----:B------:R-:W-:Y:S01]  /*24040*/  FMUL R28, R29, 0.5 ;  /* 0x3f0000001d1c7820 */ /* 0x000fe20000400000 */
[----:B------:R-:W-:Y:S01]  /*24050*/  FMUL R31, R35, R24 ;  /* 0x00000018231f7220 */ /* 0x000fe20000400000 */
[----:B------:R-:W-:Y:S01]  /*24060*/  FADD R33, R33, 1 ;  /* 0x3f80000021217421 */ /* 0x000fe20000000000 */
[----:B------:R-:W-:Y:S01]  /*24070*/  FMUL R29, R26, R51 ;  /* 0x000000331a1d7220 */ /* 0x000fe20000400000 */
        /* <DEDUP_REMOVED lines=58> */
.L_x_184:
[----:B------:R-:W-:Y:S05]  /*24420*/  BSYNC B0 ;  /* 0x0000000000007941 */ /* 0x000fea0003800000 */
.L_x_183:
[----:B------:R-:W-:Y:S06]  /*24430*/  BAR.SYNC.DEFER_BLOCKING 0x1, 0x100 ;  /* 0x0044000000007b1d */ /* 0x000fec0000010000 */
[----:B------:R-:W-:Y:S04]  /*24440*/  BSSY B0, `(.L_x_185) ;  /* 0x0000009000007945 */ /* 0x000fe80003800000 */
[----:B------:R-:W-:Y:S05]  /*24450*/  @P0 BRA `(.L_x_186) ;  /* 0x00000000001c0947 */ /* 0x000fea0003800000 */
[----:B------:R-:W-:-:S13]  /*24460*/  ISETP.NE.AND P3, PT, R22, 0x3, PT ;  /* 0x000000031600780c */ /* 0x000fda0003f65270 */
[----:B------:R-:W-:Y:S05]  /*24470*/  @!P3 BRA `(.L_x_187) ;  /* 0x000000000004b947 */ /* 0x000fea0003800000 */
[----:B------:R-:W-:Y:S01]  /*24480*/  BPT.TRAP 0x1 ;  /* 0x000000040000795c */ /* 0x000fe20000300000 */
.L_x_187:
[----:B------:R-:W-:-:S04]  /*24490*/  ULEA UR4, UR5, UR49, 0x3 ;  /* 0x0000003105047291 */ /* 0x000fc8000f8e183f */
[----:B------:R-:W-:-:S04]  /*244a0*/  UIADD3 UR4, UR4, 0x50, URZ ;  /* 0x0000005004047890 */ /* 0x000fc8000fffe03f */
[----:B------:R-:W-:-:S09]  /*244b0*/  UPRMT UR4, UR48, 0x654, UR4 ;  /* 0x0000065430047896 */ /* 0x000fd20008000004 */
[----:B------:R-:W-:Y:S03]  /*244c0*/  SYNCS.ARRIVE.TRANS64.RED.A1T0 RZ, [UR4], RZ ;  /* 0x000000ffffff79a7 */ /* 0x000fe60008100404 */
.L_x_186:
[----:B------:R-:W-:Y:S05]  /*244d0*/  BSYNC B0 ;  /* 0x0000000000007941 */ /* 0x000fea0003800000 */
.L_x_185:
        /* <DEDUP_REMOVED lines=8> */
.L_x_190:
        /* <DEDUP_REMOVED lines=8> */
.L_x_381:
[----:B------:R-:W-:Y:S05]  /*245e0*/  BSYNC B1 ;  /* 0x0000000000017941 */ /* 0x000fea0003800000 */
.L_x_191:
[----:B------:R-:W-:Y:S05]  /*245f0*/  @P4 BRA `(.L_x_193) ;  /* 0x0000000000944947 */ /* 0x000fea0003800000 */
[----:B------:R-:W-:Y:S01]  /*24600*/  LEA R29, R0, R157, 0xd ;  /* 0x0000009d001d7211 */ /* 0x000fe200078e68ff */
[----:B------:R-:W-:Y:S05]  /*24610*/  WARPSYNC.ALL ;  /* 0x0000000000007948 */ /* 0x000fea0003800000 */
[----:B-1----:R-:W-:Y:S01]  /*24620*/  LEA R24, R156, R29, 0x1 ;  /* 0x0000001d9c187211 */ /* 0x002fe200078e08ff */
[----:B------:R-:W1:Y:S05]  /*24630*/  LDSM.16.M88.4 R8, [R29] ;  /* 0x000000001d08783b */ /* 0x000e6a0000000200 */
[----:B------:R-:W2:Y:S01]  /*24640*/  LDSM.16.M88.4 R24, [R24] ;  /* 0x000000001818783b */ /* 0x000ea20000000200 */
[----:B-1----:R-:W-:Y:S01]  /*24650*/  SHF.L.U32 R21, R9, 0x10, RZ ;  /* 0x0000001009157819 */ /* 0x002fe200000006ff */
[----:B------:R-:W-:Y:S01]  /*24660*/  IMAD.U32 R15, R11, 0x10000, RZ ;  /* 0x000100000b0f7824 */ /* 0x000fe200078e00ff */
[C---:B------:R-:W-:Y:S01]  /*24670*/  LOP3.LUT R3, R8.reuse, 0xffff0000, RZ, 0xc0, !PT ;  /* 0xffff000008037812 */ /* 0x040fe200078ec0ff */
[----:B------:R-:W-:Y:S01]  /*24680*/  IMAD.U32 R13, R8, 0x10000, RZ ;  /* 0x00010000080d7824 */ /* 0x000fe200078e00ff */
[----:B------:R-:W-:Y:S01]  /*24690*/  LOP3.LUT R9, R9, 0xffff0000, RZ, 0xc0, !PT ;  /* 0xffff000009097812 */ /* 0x000fe200078ec0ff */
[----:B--2---:R-:W-:Y:S01]  /*246a0*/  IMAD.U32 R35, R26, 0x10000, RZ ;  /* 0x000100001a237824 */ /* 0x004fe200078e00ff */
[----:B------:R-:W-:Y:S01]  /*246b0*/  LOP3.LUT R5, R10, 0xffff0000, RZ, 0xc0, !PT ;  /* 0xffff00000a057812 */ /* 0x000fe200078ec0ff */
[C---:B------:R-:W-:Y:S01]  /*246c0*/  FMUL R12, R16.reuse, R3 ;  /* 0x00000003100c7220 */ /* 0x040fe20000400000 */
[----:B------:R-:W-:Y:S01]  /*246d0*/  LOP3.LUT R11, R11, 0xffff0000, RZ, 0xc0, !PT ;  /* 0xffff00000b0b7812 */ /* 0x000fe200078ec0ff */
[C---:B------:R-:W-:Y:S01]  /*246e0*/  FMUL R20, R16.reuse, R9 ;  /* 0x0000000910147220 */ /* 0x040fe20000400000 */
[----:B------:R-:W-:Y:S01]  /*246f0*/  SHF.L.U32 R33, R25, 0x10, RZ ;  /* 0x0000001019217819 */ /* 0x000fe200000006ff */
[C---:B------:R-:W-:Y:S01]  /*24700*/  FMUL R18, R16.reuse, R5 ;  /* 0x0000000510127220 */ /* 0x040fe20000400000 */
[----:B------:R-:W-:Y:S01]  /*24710*/  SHF.L.U32 R39, R27, 0x10, RZ ;  /* 0x000000101b277819 */ /* 0x000fe200000006ff */
[----:B------:R-:W-:Y:S01]  /*24720*/  FMUL R14, R16, R11 ;  /* 0x0000000b100e7220 */ /* 0x000fe20000400000 */
[----:B------:R-:W-:Y:S01]  /*24730*/  SHF.L.U32 R19, R10, 0x10, RZ ;  /* 0x000000100a137819 */ /* 0x000fe200000006ff */
[----:B------:R-:W-:Y:S01]  /*24740*/  FMUL R13, R16, R13 ;  /* 0x0000000d100d7220 */ /* 0x000fe20000400000 */
[----:B------:R-:W-:Y:S01]  /*24750*/  SHF.L.U32 R29, R24, 0x10, RZ ;  /* 0x00000010181d7819 */ /* 0x000fe200000006ff */
[----:B------:R-:W-:Y:S01]  /*24760*/  FMUL R21, R16, R21 ;  /* 0x0000001510157220 */ /* 0x000fe20000400000 */
[----:B------:R-:W-:Y:S01]  /*24770*/  LOP3.LUT R31, R24, 0xffff0000, RZ, 0xc0, !PT ;  /* 0xffff0000181f7812 */ /* 0x000fe200078ec0ff */
[C---:B------:R-:W-:Y:S01]  /*24780*/  FMUL R19, R16.reuse, R19 ;  /* 0x0000001310137220 */ /* 0x040fe20000400000 */
[----:B------:R-:W-:Y:S01]  /*24790*/  LOP3.LUT R25, R25, 0xffff0000, RZ, 0xc0, !PT ;  /* 0xffff000019197812 */ /* 0x000fe200078ec0ff */
        /* <DEDUP_REMOVED lines=11> */
.L_x_193:
[----:B------:R-:W-:Y:S02]  /*24850*/  LOP3.LUT R6, R6, R41, RZ, 0x3c, !PT ;  /* 0x0000002906067212 */ /* 0x000fe400078e3cff */
[----:B------:R-:W-:-:S07]  /*24860*/  SEL R0, R28, RZ, P3 ;  /* 0x000000ff1c007207 */ /* 0x000fce0001800000 */
.L_x_189:
[----:B------:R-:W-:Y:S05]  /*24870*/  BSYNC B0 ;  /* 0x0000000000007941 */ /* 0x000fea0003800000 */
.L_x_188:
        /* <DEDUP_REMOVED lines=59> */
[----:B------:R-:W-:Y:S01]  /*24c30*/  FFMA R134, R17, R134, R3 ;  /* 0x0000008611867223 */ /* 0x000fe20000000003 */
[----:B------:R-:W2:Y:S01]  /*24c40*/  @P5 MUFU.EX2 R27, R25 ;  /* 0x00000019001b5308 */ /* 0x000ea20000000800 */
[----:B------:R-:W-:Y:S01]  /*24c50*/  FMUL R48, R132, 0.70710676908493041992 ;  /* 0x3f3504f384307820 */ /* 0x000fe20000400000 */
[----:B------:R-:W-:Y:S01]  /*24c60*/  FMUL R45, R133, 0.70710676908493041992 ;  /* 0x3f3504f3852d7820 */ /* 0x000fe20000400000 */
[----:B------:R-:W-:Y:S01]  /*24c70*/  FMUL R52, R134, 0.70710676908493041992 ;  /* 0x3f3504f386347820 */ /* 0x000fe20000400000 */
[C---:B------:R-:W-:Y:S01]  /*24c80*/  FFMA R135, R17.reuse, R135, R2 ;  /* 0x0000008711877223 */ /* 0x040fe20000000002 */
[C---:B------:R-:W-:Y:S01]  /*24c90*/  FFMA R121, R17.reuse, R121, R12 ;  /* 0x0000007911797223 */ /* 0x040fe2000000000c */
[----:B------:R-:W-:Y:S01]  /*24ca0*/  FFMA R120, R17, R120, R13 ;  /* 0x0000007811787223 */ /* 0x000fe2000000000d */
[----:B------:R-:W-:Y:S01]  /*24cb0*/  FMUL R130, R130, 0.5 ;  /* 0x3f00000082827820 */ /* 0x000fe20000400000 */
[----:B------:R-:W-:Y:S01]  /*24cc0*/  FMUL R132, R132, 0.5 ;  /* 0x3f00000084847820 */ /* 0x000fe20000400000 */
[----:B-1----:R-:W-:Y:S01]  /*24cd0*/  @P3 FADD R26, -R26, 1 ;  /* 0x3f8000001a1a3421 */ /* 0x002fe20000000100 */
[----:B------:R-:W-:Y:S01]  /*24ce0*/  FMUL R50, R121, 0.70710676908493041992 ;  /* 0x3f3504f379327820 */ /* 0x000fe20000400000 */
[----:B------:R-:W-:Y:S05]  /*24cf0*/  WARPSYNC.ALL ;  /* 0x0000000000007948 */ /* 0x000fea0003800000 */
[----:B------:R-:W-:Y:S01]  /*24d00*/  @P3 LOP3.LUT R24, R26, 0x80000000, R37, 0xb8, !PT ;  /* 0x800000001a183812 */ /* 0x000fe200078eb825 */
[----:B--2---:R-:W-:Y:S01]  /*24d10*/  @P5 FADD R27, -R27, 1 ;  /* 0x3f8000001b1b5421 */ /* 0x004fe20000000100 */
[C---:B------:R-:W-:Y:S01]  /*24d20*/  FMUL R26, R39.reuse, R39 ;  /* 0x00000027271a7220 */ /* 0x040fe20000400000 */
[----:B------:R-:W-:Y:S01]  /*24d30*/  FSETP.GE.AND P3, PT, |R39|, 1.0029599666595458984, PT ;  /* 0x3f8060fe2700780b */ /* 0x000fe20003f66200 */
[----:B------:R-:W-:Y:S01]  /*24d40*/  BSSY B0, `(.L_x_194) ;  /* 0x0000171000007945 */ /* 0x000fe20003800000 */
[----:B------:R-:W-:Y:S01]  /*24d50*/  FADD R24, R24, 1 ;  /* 0x3f80000018187421 */ /* 0x000fe20000000000 */
[----:B------:R-:W-:-:S02]  /*24d60*/  @P5 LOP3.LUT R25, R27, 0x80000000, R30, 0xb8, !PT ;  /* 0x800000001b195812 */ /* 0x000fc400078eb81e */
[----:B------:R-:W-:Y:S02]  /*24d70*/  FSEL R26, |R39|, R26, P3 ;  /* 0x0000001a271a7208 */ /* 0x000fe40001800200 */
[----:B------:R-:W-:Y:S01]  /*24d80*/  FSEL R27, R170, 8.4834944573231041431e-05, P3 ;  /* 0x38b1e96aaa1b7808 */ /* 0x000fe20001800000 */
[----:B------:R-:W-:Y:S01]  /*24d90*/  FADD R25, R25, 1 ;  /* 0x3f80000019197421 */ /* 0x000fe20000000000 */
[----:B------:R-:W-:Y:S02]  /*24da0*/  FSEL R29, -R169, -0.00082130916416645050049, P3 ;  /* 0xba574d20a91d7808 */ /* 0x000fe40001800100 */
[----:B------:R-:W-:Y:S02]  /*24db0*/  FSETP.GE.AND P5, PT, |R34|, 1.0029599666595458984, PT ;  /* 0x3f8060fe2200780b */ /* 0x000fe40003fa6200 */
[----:B------:R-:W-:Y:S01]  /*24dc0*/  FSEL R31, -R167, -0.026868773624300956726, P3 ;  /* 0xbcdc1be7a71f7808 */ /* 0x000fe20001800100 */
[----:B------:R-:W-:Y:S01]  /*24dd0*/  FFMA R27, R26, R27, R29 ;  /* 0x0000001b1a1b7223 */ /* 0x000fe2000000001d */
[----:B------:R-:W-:-:S02]  /*24de0*/  FSEL R29, R168, 0.0052134888246655464172, P3 ;  /* 0x3baad5eaa81d7808 */ /* 0x000fc40001800000 */
        /* <DEDUP_REMOVED lines=112> */
[C---:B------:R-:W-:Y:S01]  /*254f0*/  FMUL R39, R131.reuse, 0.70710676908493041992 ;  /* 0x3f3504f383277820 */ /* 0x040fe20000400000 */
[----:B------:R-:W-:Y:S01]  /*25500*/  FFMA R36, R34, R37, R36 ;  /* 0x0000002522247223 */ /* 0x000fe20000000024 */
[----:B------:R-:W-:Y:S01]  /*25510*/  FMUL R131, R131, 0.5 ;  /* 0x3f00000083837820 */ /* 0x000fe20000400000 */
[----:B------:R-:W1:Y:S01]  /*25520*/  @P3 MUFU.EX2 R33, R30 ;  /* 0x0000001e00213308 */ /* 0x000e620000000800 */
[----:B------:R-:W-:Y:S01]  /*25530*/  FMUL R35, R39, R39 ;  /* 0x0000002727237220 */ /* 0x000fe20000400000 */
        /* <DEDUP_REMOVED lines=106> */
[----:B------:R-:W-:Y:S01]  /*25be0*/  FSEL R40, -R167, -0.026868773624300956726, P3 ;  /* 0xbcdc1be7a7287808 */ /* 0x000fe20001800100 */
        /* <DEDUP_REMOVED lines=38> */
[----:B------:R-:W-:Y:S01]  /*25e50*/  FMUL R48, R120, 0.70710676908493041992 ;  /* 0x3f3504f378307820 */ /* 0x000fe20000400000 */
[----:B------:R-:W-:-:S02]  /*25e60*/  FSEL R36, R170, 8.4834944573231041431e-05, P3 ;  /* 0x38b1e96aaa247808 */ /* 0x000fc40001800000 */
[----:B------:R-:W-:Y:S01]  /*25e70*/  FSEL R38, -R169, -0.00082130916416645050049, P3 ;  /* 0xba574d20a9267808 */ /* 0x000fe20001800100 */
[C---:B------:R-:W-:Y:S01]  /*25e80*/  FMUL R35, R48.reuse, R48 ;  /* 0x0000003030237220 */ /* 0x040fe20000400000 */
[----:B------:R-:W-:Y:S01]  /*25e90*/  FSETP.GE.AND P5, PT, |R48|, 1.0029599666595458984, PT ;  /* 0x3f8060fe3000780b */ /* 0x000fe20003fa6200 */
[----:B------:R-:W-:Y:S01]  /*25ea0*/  FADD R47, R47, 1 ;  /* 0x3f8000002f2f7421 */ /* 0x000fe20000000000 */
        /* <DEDUP_REMOVED lines=51> */
[----:B------:R-:W-:Y:S01]  /*261e0*/  FMUL R26, R135, 0.5 ;  /* 0x3f000000871a7820 */ /* 0x000fe20000400000 */
[----:B------:R-:W-:Y:S01]  /*261f0*/  FMUL R33, R42, R27 ;  /* 0x0000001b2a217220 */ /* 0x000fe20000400000 */
[----:B------:R-:W-:Y:S01]  /*26200*/  FMUL R35, R24, R35 ;  /* 0x0000002318237220 */ /* 0x000fe20000400000 */
[----:B------:R-:W-:Y:S01]  /*26210*/  FMUL R24, R127, 0.5 ;  /* 0x3f0000007f187820 */ /* 0x000fe20000400000 */
[----:B------:R-:W-:Y:S01]  /*26220*/  FADD R36, R36, 1 ;  /* 0x3f80000024247421 */ /* 0x000fe20000000000 */
[----:B------:R-:W-:Y:S01]  /*26230*/  FMUL R31, R47, R26 ;  /* 0x0000001a2f1f7220 */ /* 0x000fe20000400000 */
[----:B------:R-:W-:Y:S01]  /*26240*/  F2FP.BF16.F32.PACK_AB R26, R40, R37 ;  /* 0x00000025281a723e */ /* 0x000fe200000010ff */
[----:B------:R-:W-:Y:S01]  /*26250*/  FMUL R29, R29, R24 ;  /* 0x000000181d1d7220 */ /* 0x000fe20000400000 */
[----:B------:R-:W-:-:S04]  /*26260*/  FMUL R24, R133, 0.5 ;  /* 0x3f00000085187820 */ /* 0x000fc80000400000 */
[----:B------:R-:W-:Y:S01]  /*26270*/  FMUL R34, R43, R24 ;  /* 0x000000182b227220 */ /* 0x000fe20000400000 */
[----:B------:R-:W-:Y:S01]  /*26280*/  FMUL R24, R134, 0.5 ;  /* 0x3f00000086187820 */ /* 0x000fe20000400000 */
[----:B------:R-:W-:Y:S02]  /*26290*/  F2FP.BF16.F32.PACK_AB R27, R29, R28 ;  /* 0x0000001c1d1b723e */ /* 0x000fe400000010ff */
[----:B------:R-:W-:Y:S01]  /*262a0*/  F2FP.BF16.F32.PACK_AB R28, R39, R30 ;  /* 0x0000001e271c723e */ /* 0x000fe200000010ff */
[----:B------:R-:W-:Y:S01]  /*262b0*/  FMUL R44, R45, R24 ;  /* 0x000000182d2c7220 */ /* 0x000fe20000400000 */
[----:B------:R-:W-:Y:S01]  /*262c0*/  FMUL R24, R36, R25 ;  /* 0x0000001924187220 */ /* 0x000fe20000400000 */
[----:B------:R-:W-:Y:S02]  /*262d0*/  F2FP.BF16.F32.PACK_AB R25, R38, R35 ;  /* 0x000000232619723e */ /* 0x000fe400000010ff */
[----:B------:R-:W-:Y:S02]  /*262e0*/  F2FP.BF16.F32.PACK_AB R29, R131, R130 ;  /* 0x00000082831d723e */ /* 0x000fe400000010ff */
[----:B------:R-:W-:-:S02]  /*262f0*/  F2FP.BF16.F32.PACK_AB R24, R33, R24 ;  /* 0x000000182118723e */ /* 0x000fc400000010ff */
[----:B------:R-:W-:Y:S02]  /*26300*/  F2FP.BF16.F32.PACK_AB R30, R34, R41 ;  /* 0x00000029221e723e */ /* 0x000fe400000010ff */
[----:B------:R-:W-:Y:S01]  /*26310*/  F2FP.BF16.F32.PACK_AB R31, R31, R44 ;  /* 0x0000002c1f1f723e */ /* 0x000fe200000010ff */
        /* <DEDUP_REMOVED lines=19> */
.L_x_195:
[----:B------:R-:W-:Y:S05]  /*26450*/  BSYNC B0 ;  /* 0x0000000000007941 */ /* 0x000fea0003800000 */
.L_x_194:
[----:B------:R-:W-:Y:S06]  /*26460*/  BAR.SYNC.DEFER_BLOCKING 0x1, 0x100 ;  /* 0x0044000000007b1d */ /* 0x000fec0000010000 */
[----:B------:R-:W-:Y:S04]  /*26470*/  BSSY B0, `(.L_x_196) ;  /* 0x0000009000007945 */ /* 0x000fe80003800000 */
[----:B------:R-:W-:Y:S05]  /*26480*/  @P0 BRA `(.L_x_197) ;  /* 0x00000000001c0947 */ /* 0x000fea0003800000 */
[----:B------:R-:W-:-:S13]  /*26490*/  ISETP.NE.AND P3, PT, R22, 0x3, PT ;  /* 0x000000031600780c */ /* 0x000fda0003f65270 */
[----:B------:R-:W-:Y:S05]  /*264a0*/  @!P3 BRA `(.L_x_198) ;  /* 0x000000000004b947 */ /* 0x000fea0003800000 */
[----:B------:R-:W-:Y:S01]  /*264b0*/  BPT.TRAP 0x1 ;  /* 0x000000040000795c */ /* 0x000fe20000300000 */
.L_x_198:
[----:B------:R-:W-:-:S04]  /*264c0*/  ULEA UR4, UR5, UR49, 0x3 ;  /* 0x0000003105047291 */ /* 0x000fc8000f8e183f */
[----:B------:R-:W-:-:S04]  /*264d0*/  UIADD3 UR4, UR4, 0x50, URZ ;  /* 0x0000005004047890 */ /* 0x000fc8000fffe03f */
[----:B------:R-:W-:-:S09]  /*264e0*/  UPRMT UR4, UR48, 0x654, UR4 ;  /* 0x0000065430047896 */ /* 0x000fd20008000004 */
[----:B------:R-:W-:Y:S03]  /*264f0*/  SYNCS.ARRIVE.TRANS64.RED.A1T0 RZ, [UR4], RZ ;  /* 0x000000ffffff79a7 */ /* 0x000fe60008100404 */
.L_x_197:
[----:B------:R-:W-:Y:S05]  /*26500*/  BSYNC B0 ;  /* 0x0000000000007941 */ /* 0x000fea0003800000 */
.L_x_196:
        /* <DEDUP_REMOVED lines=8> */
.L_x_201:
        /* <DEDUP_REMOVED lines=8> */
.L_x_382:
[----:B------:R-:W-:Y:S05]  /*26610*/  BSYNC B1 ;  /* 0x0000000000017941 */ /* 0x000fea0003800000 */
.L_x_202:
[----:B------:R-:W-:Y:S05]  /*26620*/  @P4 BRA `(.L_x_204) ;  /* 0x0000000000944947 */ /* 0x000fea0003800000 */
[----:B------:R-:W-:Y:S01]  /*26630*/  IMAD R29, R0, 0x2000, R157 ;  /* 0x00002000001d7824 */ /* 0x000fe200078e029d */
[----:B------:R-:W-:Y:S05]  /*26640*/  WARPSYNC.ALL ;  /* 0x0000000000007948 */ /* 0x000fea0003800000 */
[----:B-1----:R-:W-:Y:S01]  /*26650*/  LEA R24, R156, R29, 0x1 ;  /* 0x0000001d9c187211 */ /* 0x002fe200078e08ff */
[----:B------:R-:W1:Y:S05]  /*26660*/  LDSM.16.M88.4 R8, [R29] ;  /* 0x000000001d08783b */ /* 0x000e6a0000000200 */
[----:B------:R-:W2:Y:S01]  /*26670*/  LDSM.16.M88.4 R24, [R24] ;  /* 0x000000001818783b */ /* 0x000ea20000000200 */
[----:B-1----:R-:W-:Y:S01]  /*26680*/  IMAD.U32 R21, R9, 0x10000, RZ ;  /* 0x0001000009157824 */ /* 0x002fe200078e00ff */
[----:B------:R-:W-:-:S02]  /*26690*/  SHF.L.U32 R15, R11, 0x10, RZ ;  /* 0x000000100b0f7819 */ /* 0x000fc400000006ff */
[----:B------:R-:W-:Y:S01]  /*266a0*/  LOP3.LUT R3, R8, 0xffff0000, RZ, 0xc0, !PT ;  /* 0xffff000008037812 */ /* 0x000fe200078ec0ff */
[----:B------:R-:W-:Y:S01]  /*266b0*/  FMUL R21, R16, R21 ;  /* 0x0000001510157220 */ /* 0x000fe20000400000 */
[----:B------:R-:W-:Y:S01]  /*266c0*/  LOP3.LUT R9, R9, 0xffff0000, RZ, 0xc0, !PT ;  /* 0xffff000009097812 */ /* 0x000fe200078ec0ff */
[----:B--2---:R-:W-:Y:S01]  /*266d0*/  IMAD.U32 R39, R27, 0x10000, RZ ;  /* 0x000100001b277824 */ /* 0x004fe200078e00ff */
[----:B------:R-:W-:Y:S01]  /*266e0*/  LOP3.LUT R5, R10, 0xffff0000, RZ, 0xc0, !PT ;  /* 0xffff00000a057812 */ /* 0x000fe200078ec0ff */
[----:B------:R-:W-:Y:S01]  /*266f0*/  IMAD.U32 R29, R24, 0x10000, RZ ;  /* 0x00010000181d7824 */ /* 0x000fe200078e00ff */
[----:B------:R-:W-:Y:S01]  /*26700*/  LOP3.LUT R11, R11, 0xffff0000, RZ, 0xc0, !PT ;  /* 0xffff00000b0b7812 */ /* 0x000fe200078ec0ff */
[C---:B------:R-:W-:Y:S01]  /*26710*/  FMUL R12, R16.reuse, R3 ;  /* 0x00000003100c7220 */ /* 0x040fe20000400000 */
[C---:B------:R-:W-:Y:S01]  /*26720*/  SHF.L.U32 R33, R25.reuse, 0x10, RZ ;  /* 0x0000001019217819 */ /* 0x040fe200000006ff */
        /* <DEDUP_REMOVED lines=21> */
.L_x_204:
[----:B------:R-:W-:Y:S02]  /*26880*/  LOP3.LUT R6, R6, R41, RZ, 0x3c, !PT ;  /* 0x0000002906067212 */ /* 0x000fe400078e3cff */
[----:B------:R-:W-:-:S07]  /*26890*/  SEL R0, R28, RZ, P3 ;  /* 0x000000ff1c007207 */ /* 0x000fce0001800000 */
.L_x_200:
[----:B------:R-:W-:Y:S05]  /*268a0*/  BSYNC B0 ;  /* 0x0000000000007941 */ /* 0x000fea0003800000 */
.L_x_199:
        /* <DEDUP_REMOVED lines=334> */
[C---:B------:R-:W-:Y:S01]  /*27d90*/  FFMA R61, R17.reuse, R61, R12 ;  /* 0x0000003d113d7223 */ /* 0x040fe2000000000c */
[----:B------:R-:W-:-:S03]  /*27da0*/  FFMA R60, R17, R60, R13 ;  /* 0x0000003c113c7223 */ /* 0x000fc6000000000d */
[----:B------:R-:W-:Y:S01]  /*27db0*/  FMUL R66, R61, 0.70710676908493041992 ;  /* 0x3f3504f33d427820 */ /* 0x000fe20000400000 */
[----:B-1----:R-:W-:-:S05]  /*27dc0*/  @P3 FADD R47, -R47, 1 ;  /* 0x3f8000002f2f3421 */ /* 0x002fca0000000100 */
[----:B------:R-:W-:Y:S01]  /*27dd0*/  @P3 LOP3.LUT R57, R47, 0x80000000, R64, 0xb8, !PT ;  /* 0x800000002f393812 */ /* 0x000fe200078eb840 */
[----:B------:R-:W-:Y:S01]  /*27de0*/  FMUL R47, R66, R66 ;  /* 0x00000042422f7220 */ /* 0x000fe20000400000 */
[----:B--2---:R-:W-:Y:S01]  /*27df0*/  @P5 FADD R48, -R48, 1 ;  /* 0x3f80000030305421 */ /* 0x004fe20000000100 */
[----:B------:R-:W-:Y:S01]  /*27e00*/  FSETP.GE.AND P3, PT, |R66|, 1.0029599666595458984, PT ;  /* 0x3f8060fe4200780b */ /* 0x000fe20003f66200 */
[----:B------:R-:W-:-:S03]  /*27e10*/  FMUL R64, R60, 0.70710676908493041992 ;  /* 0x3f3504f33c407820 */ /* 0x000fc60000400000 */
        /* <DEDUP_REMOVED lines=38> */
[----:B-1----:R-:W-:Y:S01]  /*28080*/  @P5 FADD R47, -R47, 1 ;  /* 0x3f8000002f2f5421 */ /* 0x002fe20000000100 */
[----:B------:R-:W-:-:S04]  /*28090*/  FADD R30, R30, 1 ;  /* 0x3f8000001e1e7421 */ /* 0x000fc80000000000 */
[----:B------:R-:W-:Y:S01]  /*280a0*/  @P5 LOP3.LUT R48, R47, 0x80000000, R64, 0xb8, !PT ;  /* 0x800000002f305812 */ /* 0x000fe200078eb840 */
[----:B------:R-:W-:Y:S01]  /*280b0*/  FMUL R47, R24, 0.5 ;  /* 0x3f000000182f7820 */ /* 0x000fe20000400000 */
[----:B------:R-:W-:Y:S01]  /*280c0*/  FMUL R24, R25, 0.5 ;  /* 0x3f00000019187820 */ /* 0x000fe20000400000 */
[----:B------:R-:W-:Y:S01]  /*280d0*/  FMUL R25, R28, 0.5 ;  /* 0x3f0000001c197820 */ /* 0x000fe20000400000 */
[----:B------:R-:W-:Y:S02]  /*280e0*/  FADD R35, R35, 1 ;  /* 0x3f80000023237421 */ /* 0x000fe40000000000 */
[----:B------:R-:W-:Y:S01]  /*280f0*/  FMUL R50, R27, R24 ;  /* 0x000000181b327220 */ /* 0x000fe20000400000 */
[----:B------:R-:W-:Y:S01]  /*28100*/  FMUL R30, R30, R25 ;  /* 0x000000191e1e7220 */ /* 0x000fe20000400000 */
[----:B------:R-:W-:Y:S01]  /*28110*/  FMUL R24, R31, 0.5 ;  /* 0x3f0000001f187820 */ /* 0x000fe20000400000 */
[----:B--2---:R-:W-:Y:S01]  /*28120*/  @P3 FADD R49, -R49, 1 ;  /* 0x3f80000031313421 */ /* 0x004fe20000000100 */
[----:B------:R-:W-:Y:S01]  /*28130*/  FMUL R25, R34, 0.5 ;  /* 0x3f00000022197820 */ /* 0x000fe20000400000 */
[----:B------:R-:W-:Y:S01]  /*28140*/  FADD R36, R36, 1 ;  /* 0x3f80000024247421 */ /* 0x000fe20000000000 */
[----:B------:R-:W-:Y:S01]  /*28150*/  FADD R26, R26, 1 ;  /* 0x3f8000001a1a7421 */ /* 0x000fe20000000000 */
[----:B------:R-:W-:Y:S01]  /*28160*/  FMUL R35, R35, R24 ;  /* 0x0000001823237220 */ /* 0x000fe20000400000 */
[----:B------:R-:W-:Y:S01]  /*28170*/  FMUL R24, R45, 0.5 ;  /* 0x3f0000002d187820 */ /* 0x000fe20000400000 */
[----:B------:R-:W-:Y:S01]  /*28180*/  FMUL R36, R36, R25 ;  /* 0x0000001924247220 */ /* 0x000fe20000400000 */
[----:B------:R-:W-:Y:S01]  /*28190*/  FADD R53, R53, 1 ;  /* 0x3f80000035357421 */ /* 0x000fe20000000000 */
[----:B------:R-:W-:Y:S01]  /*281a0*/  @P3 LOP3.LUT R54, R49, 0x80000000, R66, 0xb8, !PT ;  /* 0x8000000031363812 */ /* 0x000fe200078eb842 */
[----:B------:R-:W-:Y:S01]  /*281b0*/  FMUL R47, R26, R47 ;  /* 0x0000002f1a2f7220 */ /* 0x000fe20000400000 */
[----:B------:R-:W-:Y:S01]  /*281c0*/  FMUL R25, R42, 0.5 ;  /* 0x3f0000002a197820 */ /* 0x000fe20000400000 */
[----:B------:R-:W-:Y:S01]  /*281d0*/  FADD R44, R44, 1 ;  /* 0x3f8000002c2c7421 */ /* 0x000fe20000000000 */
[----:B------:R-:W-:Y:S01]  /*281e0*/  FMUL R26, R37, 0.5 ;  /* 0x3f000000251a7820 */ /* 0x000fe20000400000 */
[----:B------:R-:W-:Y:S01]  /*281f0*/  FADD R39, R39, 1 ;  /* 0x3f80000027277421 */ /* 0x000fe20000000000 */
[----:B------:R-:W-:Y:S01]  /*28200*/  FMUL R28, R29, 0.5 ;  /* 0x3f0000001d1c7820 */ /* 0x000fe20000400000 */
[----:B------:R-:W-:Y:S01]  /*28210*/  FADD R33, R33, 1 ;  /* 0x3f80000021217421 */ /* 0x000fe20000000000 */
[----:B------:R-:W-:Y:S01]  /*28220*/  FMUL R53, R53, R24 ;  /* 0x0000001835357220 */ /* 0x000fe20000400000 */
        /* <DEDUP_REMOVED lines=53> */
.L_x_206:
[----:B------:R-:W-:Y:S05]  /*28580*/  BSYNC B0 ;  /* 0x0000000000007941 */ /* 0x000fea0003800000 */
.L_x_205:
[----:B------:R-:W-:Y:S06]  /*28590*/  BAR.SYNC.DEFER_BLOCKING 0x1, 0x100 ;  /* 0x0044000000007b1d */ /* 0x000fec0000010000 */
[----:B------:R-:W-:Y:S04]  /*285a0*/  BSSY B0, `(.L_x_207) ;  /* 0x0000009000007945 */ /* 0x000fe80003800000 */
[----:B------:R-:W-:Y:S05]  /*285b0*/  @P0 BRA `(.L_x_208) ;  /* 0x00000000001c0947 */ /* 0x000fea0003800000 */
[----:B------:R-:W-:-:S13]  /*285c0*/  ISETP.NE.AND P3, PT, R22, 0x3, PT ;  /* 0x000000031600780c */ /* 0x000fda0003f65270 */
[----:B------:R-:W-:Y:S05]  /*285d0*/  @!P3 BRA `(.L_x_209) ;  /* 0x000000000004b947 */ /* 0x000fea0003800000 */
[----:B------:R-:W-:Y:S01]  /*285e0*/  BPT.TRAP 0x1 ;  /* 0x000000040000795c */ /* 0x000fe20000300000 */
.L_x_209:
[----:B------:R-:W-:-:S04]  /*285f0*/  ULEA UR4, UR5, UR49, 0x3 ;  /* 0x0000003105047291 */ /* 0x000fc8000f8e183f */
[----:B------:R-:W-:-:S04]  /*28600*/  UIADD3 UR4, UR4, 0x50, URZ ;  /* 0x0000005004047890 */ /* 0x000fc8000fffe03f */
[----:B------:R-:W-:-:S09]  /*28610*/  UPRMT UR4, UR48, 0x654, UR4 ;  /* 0x0000065430047896 */ /* 0x000fd20008000004 */
[----:B------:R-:W-:Y:S03]  /*28620*/  SYNCS.ARRIVE.TRANS64.RED.A1T0 RZ, [UR4], RZ ;  /* 0x000000ffffff79a7 */ /* 0x000fe60008100404 */
.L_x_208:
[----:B------:R-:W-:Y:S05]  /*28630*/  BSYNC B0 ;  /* 0x0000000000007941 */ /* 0x000fea0003800000 */
.L_x_207:
        /* <DEDUP_REMOVED lines=8> */
.L_x_212:
[----:B------:R-:W-:Y:S01]  /*286c0*/  SHF.L.U32 R6, R6, 0x1f, RZ ;  /* 0x0000001f06067819 */ /* 0x000fe200000006ff */
[----:B------:R-:W-:Y:S01]  /*286d0*/  BSSY B1, `(.L_x_213) ;  /* 0x0000004000017945 */ /* 0x000fe20003800000 */
[----:B-1----:R-:W-:-:S04]  /*286e0*/  LEA R25, R0, UR49, 0x3 ;  /* 0x0000003100197c11 */ /* 0x002fc8000f8e18ff */
[----:B------:R-:W1:Y:S02]  /*286f0*/  SYNCS.PHASECHK.TRANS64.TRYWAIT P3, [R25+URZ+0x30], R6 ;  /* 0x00003006190075a7 */ /* 0x000e64000806017f */
[----:B-1----:R-:W-:Y:S05]  /*28700*/  @!P3 BRA `(.L_x_214) ;  /* 0x000000680034b947 */ /* 0x002fea0003800000 */
.L_x_383:
[----:B------:R-:W-:Y:S05]  /*28710*/  BSYNC B1 ;  /* 0x0000000000017941 */ /* 0x000fea0003800000 */
.L_x_213:
[----:B------:R-:W-:Y:S05]  /*28720*/  @P4 BRA `(.L_x_211) ;  /* 0x0000000000944947 */ /* 0x000fea0003800000 */
[----:B------:R-:W-:Y:S01]  /*28730*/  LEA R157, R0, R157, 0xd ;  /* 0x0000009d009d7211 */ /* 0x000fe200078e68ff */
[----:B------:R-:W-:Y:S05]  /*28740*/  WARPSYNC.ALL ;  /* 0x0000000000007948 */ /* 0x000fea0003800000 */
[----:B------:R-:W-:Y:S01]  /*28750*/  LEA R0, R156, R157, 0x1 ;  /* 0x0000009d9c007211 */ /* 0x000fe200078e08ff */
[----:B------:R-:W2:Y:S04]  /*28760*/  LDSM.16.M88.4 R8, [R157] ;  /* 0x000000009d08783b */ /* 0x000ea80000000200 */
[----:B-1----:R-:W1:Y:S01]  /*28770*/  LDSM.16.M88.4 R24, [R0] ;  /* 0x000000000018783b */ /* 0x002e620000000200 */
[----:B--2---:R-:W-:Y:S01]  /*28780*/  SHF.L.U32 R21, R9, 0x10, RZ ;  /* 0x0000001009157819 */ /* 0x004fe200000006ff */
[----:B------:R-:W-:Y:S01]  /*28790*/  IMAD.U32 R15, R11, 0x10000, RZ ;  /* 0x000100000b0f7824 */ /* 0x000fe200078e00ff */
[C---:B------:R-:W-:Y:S01]  /*287a0*/  LOP3.LUT R3, R8.reuse, 0xffff0000, RZ, 0xc0, !PT ;  /* 0xffff000008037812 */ /* 0x040fe200078ec0ff */
[----:B------:R-:W-:Y:S01]  /*287b0*/  IMAD.U32 R13, R8, 0x10000, RZ ;  /* 0x00010000080d7824 */ /* 0x000fe200078e00ff */
[----:B------:R-:W-:Y:S01]  /*287c0*/  LOP3.LUT R9, R9, 0xffff0000, RZ, 0xc0, !PT ;  /* 0xffff000009097812 */ /* 0x000fe200078ec0ff */
[----:B-1----:R-:W-:Y:S01]  /*287d0*/  IMAD.U32 R35, R26, 0x10000, RZ ;  /* 0x000100001a237824 */ /* 0x002fe200078e00ff */
        /* <DEDUP_REMOVED lines=26> */
.L_x_211:
[----:B------:R-:W-:Y:S05]  /*28980*/  BSYNC B0 ;  /* 0x0000000000007941 */ /* 0x000fea0003800000 */
.L_x_210:
[C---:B------:R-:W-:Y:S01]  /*28990*/  FFMA R2, R17.reuse, R151, R2 ;  /* 0x0000009711027223 */ /* 0x040fe20000000002 */
[C---:B------:R-:W-:Y:S01]  /*289a0*/  FFMA R21, R17.reuse, R138, R21 ;  /* 0x0000008a11157223 */ /* 0x040fe20000000015 */
[C---:B------:R-:W-:Y:S01]  /*289b0*/  FFMA R20, R17.reuse, R139, R20 ;  /* 0x0000008b11147223 */ /* 0x040fe20000000014 */
[----:B------:R-:W-:Y:S01]  /*289c0*/  FFMA R19, R17, R140, R19 ;  /* 0x0000008c11137223 */ /* 0x000fe20000000013 */
[----:B------:R-:W-:Y:S01]  /*289d0*/  FMUL R29, R2, 0.70710676908493041992 ;  /* 0x3f3504f3021d7820 */ /* 0x000fe20000400000 */
[----:B------:R-:W-:Y:S01]  /*289e0*/  FMUL R41, R21, 0.70710676908493041992 ;  /* 0x3f3504f315297820 */ /* 0x000fe20000400000 */
[----:B-1----:R-:W-:Y:S01]  /*289f0*/  FMUL R32, R20, 0.70710676908493041992 ;  /* 0x3f3504f314207820 */ /* 0x002fe20000400000 */
[----:B------:R-:W-:Y:S01]  /*28a00*/  FMUL R43, R19, 0.70710676908493041992 ;  /* 0x3f3504f3132b7820 */ /* 0x000fe20000400000 */
[C---:B------:R-:W-:Y:S01]  /*28a10*/  FMUL R0, R29.reuse, R29 ;  /* 0x0000001d1d007220 */ /* 0x040fe20000400000 */
[----:B------:R-:W-:Y:S01]  /*28a20*/  FSETP.GE.AND P3, PT, |R29|, 1.0029599666595458984, PT ;  /* 0x3f8060fe1d00780b */ /* 0x000fe20003f66200 */
[----:B------:R-:W-:Y:S01]  /*28a30*/  FFMA R18, R17, R141, R18 ;  /* 0x0000008d11127223 */ /* 0x000fe20000000012 */
[----:B------:R-:W-:Y:S01]  /*28a40*/  FSETP.GE.AND P4, PT, |R32|, 1.0029599666595458984, PT ;  /* 0x3f8060fe2000780b */ /* 0x000fe20003f86200 */
[----:B------:R-:W-:Y:S01]  /*28a50*/  FMUL R26, R43, R43 ;  /* 0x0000002b2b1a7220 */ /* 0x000fe20000400000 */
        /* <DEDUP_REMOVED lines=8> */
[----:B------:R-:W-:Y:S01]  /*28ae0*/  FSEL R24, -R167, -0.026868773624300956726, P3 ;  /* 0xbcdc1be7a7187808 */ /* 0x000fe20001800100 */
[----:B------:R-:W-:Y:S01]  /*28af0*/  FFMA R25, R0, R25, R27 ;  /* 0x0000001900197223 */ /* 0x000fe2000000001b */
[----:B------:R-:W-:Y:S01]  /*28b00*/  FSEL R27, -|R29|, R29, P3 ;  /* 0x0000001d1d1b7208 */ /* 0x000fe20001800300 */
[----:B------:R-:W-:Y:S01]  /*28b10*/  FMUL R36, R14, 0.70710676908493041992 ;  /* 0x3f3504f30e247820 */ /* 0x000fe20000400000 */
[----:B------:R-:W-:Y:S01]  /*28b20*/  FSEL R31, -R169, -0.00082130916416645050049, P4 ;  /* 0xba574d20a91f7808 */ /* 0x000fe20002000100 */
[----:B------:R-:W-:Y:S01]  /*28b30*/  FFMA R25, R0, R25, R6 ;  /* 0x0000001900197223 */ /* 0x000fe20000000006 */
[----:B------:R-:W-:Y:S01]  /*28b40*/  FSEL R6, R166, 0.11284004896879196167, P3 ;  /* 0x3de718afa6067808 */ /* 0x000fe20001800000 */
[----:B------:R-:W-:Y:S01]  /*28b50*/  FFMA R11, R17, R144, R11 ;  /* 0x00000090110b7223 */ /* 0x000fe2000000000b */
[----:B------:R-:W-:Y:S01]  /*28b60*/  FSETP.GE.AND P5, PT, |R43|, 1.0029599666595458984, PT ;  /* 0x3f8060fe2b00780b */ /* 0x000fe20003fa6200 */
[C---:B------:R-:W-:Y:S01]  /*28b70*/  FFMA R25, R0.reuse, R25, R24 ;  /* 0x0000001900197223 */ /* 0x040fe20000000018 */
[----:B------:R-:W-:Y:S01]  /*28b80*/  FSEL R24, R165, -0.37612664699554443359, P3 ;  /* 0xbec093aca5187808 */ /* 0x000fe20001800000 */
[----:B------:R-:W-:Y:S01]  /*28b90*/  FFMA R10, R17, R145, R10 ;  /* 0x00000091110a7223 */ /* 0x000fe2000000000a */
[----:B------:R-:W-:Y:S01]  /*28ba0*/  FSEL R28, |R43|, R26, P5 ;  /* 0x0000001a2b1c7208 */ /* 0x000fe20002800200 */
[----:B------:R-:W-:Y:S01]  /*28bb0*/  FFMA R25, R0, R25, R6 ;  /* 0x0000001900197223 */ /* 0x000fe20000000006 */
[----:B------:R-:W-:Y:S01]  /*28bc0*/  FSEL R6, R164, 0.12837915122509002686, P3 ;  /* 0x3e0375d3a4067808 */ /* 0x000fe20001800000 */
[----:B------:R-:W-:Y:S01]  /*28bd0*/  FMUL R46, R11, 0.70710676908493041992 ;  /* 0x3f3504f30b2e7820 */ /* 0x000fe20000400000 */
[----:B------:R-:W-:Y:S01]  /*28be0*/  FSEL R35, R170, 8.4834944573231041431e-05, P5 ;  /* 0x38b1e96aaa237808 */ /* 0x000fe20002800000 */
[----:B------:R-:W-:Y:S01]  /*28bf0*/  FFMA R25, R0, R25, R24 ;  /* 0x0000001900197223 */ /* 0x000fe20000000018 */
[----:B------:R-:W-:Y:S01]  /*28c00*/  FMUL R24, R32, R32 ;  /* 0x0000002020187220 */ /* 0x000fe20000400000 */
[----:B------:R-:W-:Y:S01]  /*28c10*/  FSEL R37, -R169, -0.00082130916416645050049, P5 ;  /* 0xba574d20a9257808 */ /* 0x000fe20002800100 */
[C---:B------:R-:W-:Y:S01]  /*28c20*/  FFMA R9, R17.reuse, R146, R9 ;  /* 0x0000009211097223 */ /* 0x040fe20000000009 */
[----:B------:R-:W-:Y:S01]  /*28c30*/  FFMA R0, R0, R25, R6 ;  /* 0x0000001900007223 */ /* 0x000fe20000000006 */
[----:B------:R-:W-:Y:S01]  /*28c40*/  FSEL R33, R168, 0.0052134888246655464172, P4 ;  /* 0x3baad5eaa8217808 */ /* 0x000fe20002000000 */
[----:B------:R-:W-:Y:S01]  /*28c50*/  FFMA R147, R17, R147, R8 ;  /* 0x0000009311937223 */ /* 0x000fe20000000008 */
[----:B------:R-:W-:Y:S01]  /*28c60*/  FSEL R24, |R32|, R24, P4 ;  /* 0x0000001820187208 */ /* 0x000fe20002000200 */
[----:B------:R-:W-:Y:S01]  /*28c70*/  FFMA R0, R0, R27, R27 ;  /* 0x0000001b00007223 */ /* 0x000fe2000000001b */
[----:B------:R-:W-:Y:S01]  /*28c80*/  FSEL R39, R168, 0.0052134888246655464172, P5 ;  /* 0x3baad5eaa8277808 */ /* 0x000fe20002800000 */
[----:B------:R-:W-:Y:S01]  /*28c90*/  FFMA R35, R28, R35, R37 ;  /* 0x000000231c237223 */ /* 0x000fe20000000025 */
[----:B------:R-:W-:Y:S01]  /*28ca0*/  FSEL R37, -R167, -0.026868773624300956726, P5 ;  /* 0xbcdc1be7a7257808 */ /* 0x000fe20002800100 */
[----:B------:R-:W1:Y:S01]  /*28cb0*/  @P3 MUFU.EX2 R6, R0 ;  /* 0x0000000000063308 */ /* 0x000e620000000800 */
[----:B------:R-:W-:Y:S01]  /*28cc0*/  FSEL R30, R164, 0.12837915122509002686, P5 ;  /* 0x3e0375d3a41e7808 */ /* 0x000fe20002800000 */
[----:B------:R-:W-:Y:S01]  /*28cd0*/  FFMA R39, R28, R35, R39 ;  /* 0x000000231c277223 */ /* 0x000fe20000000027 */
[----:B------:R-:W-:Y:S01]  /*28ce0*/  FSEL R35, R166, 0.11284004896879196167, P4 ;  /* 0x3de718afa6237808 */ /* 0x000fe20002000000 */
[----:B------:R-:W-:Y:S01]  /*28cf0*/  FFMA R148, R17, R148, R5 ;  /* 0x0000009411947223 */ /* 0x000fe20000000005 */
[----:B------:R-:W-:Y:S01]  /*28d00*/  FMUL R49, R147, 0.70710676908493041992 ;  /* 0x3f3504f393317820 */ /* 0x000fe20000400000 */
[----:B------:R-:W-:Y:S01]  /*28d10*/  FFMA R37, R28, R39, R37 ;  /* 0x000000271c257223 */ /* 0x000fe20000000025 */
[C---:B------:R-:W-:Y:S01]  /*28d20*/  FFMA R149, R17.reuse, R149, R4 ;  /* 0x0000009511957223 */ /* 0x040fe20000000004 */
[----:B------:R-:W-:Y:S01]  /*28d30*/  FFMA R150, R17, R150, R3 ;  /* 0x0000009611967223 */ /* 0x000fe20000000003 */
[----:B------:R-:W-:Y:S01]  /*28d40*/  FMUL R4, R49, R49 ;  /* 0x0000003131047220 */ /* 0x000fe20000400000 */
[----:B------:R-:W-:Y:S01]  /*28d50*/  FFMA R137, R17, R137, R12 ;  /* 0x0000008911897223 */ /* 0x000fe2000000000c */
[----:B------:R-:W-:Y:S01]  /*28d60*/  FMUL R51, R149, 0.70710676908493041992 ;  /* 0x3f3504f395337820 */ /* 0x000fe20000400000 */
[----:B------:R-:W-:Y:S01]  /*28d70*/  FFMA R136, R17, R136, R13 ;  /* 0x0000008811887223 */ /* 0x000fe2000000000d */
[----:B------:R-:W-:Y:S01]  /*28d80*/  FMUL R21, R21, 0.5 ;  /* 0x3f00000015157820 */ /* 0x000fe20000400000 */
[----:B------:R-:W-:Y:S05]  /*28d90*/  WARPSYNC.ALL ;  /* 0x0000000000007948 */ /* 0x000fea0003800000 */
[----:B-1----:R-:W-:Y:S01]  /*28da0*/  @P3 FADD R6, -R6, 1 ;  /* 0x3f80000006063421 */ /* 0x002fe20000000100 */
[----:B------:R-:W-:Y:S04]  /*28db0*/  BSSY B0, `(.L_x_215) ;  /* 0x000017b000007945 */ /* 0x000fe80003800000 */
[----:B------:R-:W-:Y:S01]  /*28dc0*/  @P3 LOP3.LUT R0, R6, 0x80000000, R29, 0xb8, !PT ;  /* 0x8000000006003812 */ /* 0x000fe200078eb81d */
[C---:B------:R-:W-:Y:S01]  /*28dd0*/  FMUL R6, R41.reuse, R41 ;  /* 0x0000002929067220 */ /* 0x040fe20000400000 */
[----:B------:R-:W-:-:S02]  /*28de0*/  FSETP.GE.AND P3, PT, |R41|, 1.0029599666595458984, PT ;  /* 0x3f8060fe2900780b */ /* 0x000fc40003f66200 */
[----:B------:R-:W-:Y:S01]  /*28df0*/  FSEL R29, R170, 8.4834944573231041431e-05, P4 ;  /* 0x38b1e96aaa1d7808 */ /* 0x000fe20002000000 */
[----:B------:R-:W-:Y:S01]  /*28e00*/  FADD R0, R0, 1 ;  /* 0x3f80000000007421 */ /* 0x000fe20000000000 */
[----:B------:R-:W-:Y:S02]  /*28e10*/  FSEL R6, |R41|, R6, P3 ;  /* 0x0000000629067208 */ /* 0x000fe40001800200 */
[----:B------:R-:W-:Y:S01]  /*28e20*/  FSEL R25, R170, 8.4834944573231041431e-05, P3 ;  /* 0x38b1e96aaa197808 */ /* 0x000fe20001800000 */
[C---:B------:R-:W-:Y:S01]  /*28e30*/  FFMA R31, R24.reuse, R29, R31 ;  /* 0x0000001d181f7223 */ /* 0x040fe2000000001f */
[----:B------:R-:W-:Y:S02]  /*28e40*/  FSEL R27, -R169, -0.00082130916416645050049, P3 ;  /* 0xba574d20a91b7808 */ /* 0x000fe40001800100 */
[C---:B------:R-:W-:Y:S01]  /*28e50*/  FSEL R29, -R167.reuse, -0.026868773624300956726, P3 ;  /* 0xbcdc1be7a71d7808 */ /* 0x040fe20001800100 */
[----:B------:R-:W-:Y:S01]  /*28e60*/  FFMA R31, R24, R31, R33 ;  /* 0x0000001f181f7223 */ /* 0x000fe20000000021 */
[----:B------:R-:W-:Y:S01]  /*28e70*/  FSEL R33, -R167, -0.026868773624300956726, P4 ;  /* 0xbcdc1be7a7217808 */ /* 0x000fe20002000100 */
[----:B------:R-:W-:Y:S01]  /*28e80*/  FFMA R25, R6, R25, R27 ;  /* 0x0000001906197223 */ /* 0x000fe2000000001b */
[----:B------:R-:W-:-:S03]  /*28e90*/  FSEL R27, R168, 0.0052134888246655464172, P3 ;  /* 0x3baad5eaa81b7808 */ /* 0x000fc60001800000 */
[----:B------:R-:W-:Y:S01]  /*28ea0*/  FFMA R31, R24, R31, R33 ;  /* 0x0000001f181f7223 */ /* 0x000fe20000000021 */
[C---:B------:R-:W-:Y:S01]  /*28eb0*/  FSEL R33, R165.reuse, -0.37612664699554443359, P4 ;  /* 0xbec093aca5217808 */ /* 0x040fe20002000000 */
[----:B------:R-:W-:Y:S01]  /*28ec0*/  FFMA R25, R6, R25, R27 ;  /* 0x0000001906197223 */ /* 0x000fe2000000001b */
[----:B------:R-:W-:Y:S01]  /*28ed0*/  FSEL R27, R166, 0.11284004896879196167, P3 ;  /* 0x3de718afa61b7808 */ /* 0x000fe20001800000 */
[----:B------:R-:W-:Y:S01]  /*28ee0*/  FFMA R31, R24, R31, R35 ;  /* 0x0000001f181f7223 */ /* 0x000fe20000000023 */
[----:B------:R-:W-:Y:S01]  /*28ef0*/  FSEL R35, R166, 0.11284004896879196167, P5 ;  /* 0x3de718afa6237808 */ /* 0x000fe20002800000 */
[----:B------:R-:W-:Y:S01]  /*28f00*/  FFMA R25, R6, R25, R29 ;  /* 0x0000001906197223 */ /* 0x000fe2000000001d */
[----:B------:R-:W-:Y:S01]  /*28f10*/  FSEL R29, R165, -0.37612664699554443359, P3 ;  /* 0xbec093aca51d7808 */ /* 0x000fe20001800000 */
[----:B------:R-:W-:Y:S02]  /*28f20*/  FFMA R31, R24, R31, R33 ;  /* 0x0000001f181f7223 */ /* 0x000fe40000000021 */
[----:B------:R-:W-:Y:S01]  /*28f30*/  FFMA R25, R6, R25, R27 ;  /* 0x0000001906197223 */ /* 0x000fe2000000001b */
[----:B------:R-:W-:Y:S01]  /*28f40*/  FSEL R27, R164, 0.12837915122509002686, P3 ;  /* 0x3e0375d3a41b7808 */ /* 0x000fe20001800000 */
[----:B------:R-:W-:-:S02]  /*28f50*/  FFMA R35, R28, R37, R35 ;  /* 0x000000251c237223 */ /* 0x000fc40000000023 */
[----:B------:R-:W-:Y:S01]  /*28f60*/  FFMA R25, R6, R25, R29 ;  /* 0x0000001906197223 */ /* 0x000fe2000000001d */
[----:B------:R-:W-:-:S03]  /*28f70*/  FSEL R29, -|R41|, R41, P3 ;  /* 0x00000029291d7208 */ /* 0x000fc60001800300 */
[----:B------:R-:W-:Y:S01]  /*28f80*/  FFMA R6, R6, R25, R27 ;  /* 0x0000001906067223 */ /* 0x000fe2000000001b */
[----:B------:R-:W-:Y:S02]  /*28f90*/  FSEL R25, R164, 0.12837915122509002686, P4 ;  /* 0x3e0375d3a4197808 */ /* 0x000fe40002000000 */
[----:B------:R-:W-:Y:S01]  /*28fa0*/  FSEL R27, R165, -0.37612664699554443359, P5 ;  /* 0xbec093aca51b7808 */ /* 0x000fe20002800000 */
[----:B------:R-:W-:Y:S02]  /*28fb0*/  FFMA R6, R6, R29, R29 ;  /* 0x0000001d06067223 */ /* 0x000fe4000000001d */
[----:B------:R-:W-:Y:S01]  /*28fc0*/  FFMA R24, R24, R31, R25 ;  /* 0x0000001f18187223 */ /* 0x000fe20000000019 */
[----:B------:R-:W-:Y:S01]  /*28fd0*/  FSEL R25, -|R32|, R32, P4 ;  /* 0x0000002020197208 */ /* 0x000fe20002000300 */
[----:B------:R-:W-:Y:S01]  /*28fe0*/  FFMA R27, R28, R35, R27 ;  /* 0x000000231c1b7223 */ /* 0x000fe2000000001b */
[----:B------:R-:W1:Y:S03]  /*28ff0*/  @P3 MUFU.EX2 R26, R6 ;  /* 0x00000006001a3308 */ /* 0x000e660000000800 */
[----:B------:R-:W-:Y:S01]  /*29000*/  FFMA R24, R24, R25, R25 ;  /* 0x0000001918187223 */ /* 0x000fe20000000019 */
[----:B------:R-:W-:Y:S01]  /*29010*/  FSEL R25, -|R43|, R43, P5 ;  /* 0x0000002b2b197208 */ /* 0x000fe20002800300 */
[----:B------:R-:W-:-:S03]  /*29020*/  FFMA R30, R28, R27, R30 ;  /* 0x0000001b1c1e7223 */ /* 0x000fc6000000001e */
[----:B------:R-:W2:Y:S01]  /*29030*/  @P4 MUFU.EX2 R27, R24 ;  /* 0x00000018001b4308 */ /* 0x000ea20000000800 */
[----:B------:R-:W-:Y:S01]  /*29040*/  FFMA R25, R30, R25, R25 ;  /* 0x000000191e197223 */ /* 0x000fe20000000019 */
[----:B------:R-:W-:-:S06]  /*29050*/  FMUL R30, R36, R36 ;  /* 0x00000024241e7220 */ /* 0x000fcc0000400000 */
[----:B------:R-:W3:Y:S01]  /*29060*/  @P5 MUFU.EX2 R28, R25 ;  /* 0x00000019001c5308 */ /* 0x000ee20000000800 */
        /* <DEDUP_REMOVED lines=9> */
[----:B------:R-:W-:Y:S01]  /*29100*/  FSETP.GE.AND P4, PT, |R45|, 1.0029599666595458984, PT ;  /* 0x3f8060fe2d00780b */ /* 0x000fe20003f86200 */
[----:B---3--:R-:W-:Y:S01]  /*29110*/  @P5 FADD R28, -R28, 1 ;  /* 0x3f8000001c1c5421 */ /* 0x008fe20000000100 */
[----:B------:R-:W-:Y:S01]  /*29120*/  FSEL R27, R170, 8.4834944573231041431e-05, P3 ;  /* 0x38b1e96aaa1b7808 */ /* 0x000fe20001800000 */
[----:B------:R-:W-:Y:S01]  /*29130*/  FADD R24, R24, 1 ;  /* 0x3f80000018187421 */ /* 0x000fe20000000000 */
[----:B------:R-:W-:Y:S01]  /*29140*/  FSEL R29, -R169, -0.00082130916416645050049, P3 ;  /* 0xba574d20a91d7808 */ /* 0x000fe20001800100 */
[----:B------:R-:W-:Y:S01]  /*29150*/  FMUL R6, R148, 0.5 ;  /* 0x3f00000094067820 */ /* 0x000fe20000400000 */
[----:B------:R-:W-:Y:S01]  /*29160*/  @P5 LOP3.LUT R25, R28, 0x80000000, R43, 0xb8, !PT ;  /* 0x800000001c195812 */ /* 0x000fe200078eb82b */
[----:B------:R-:W-:Y:S01]  /*29170*/  FMUL R28, R45, R45 ;  /* 0x0000002d2d1c7220 */ /* 0x000fe20000400000 */
[----:B------:R-:W-:Y:S01]  /*29180*/  FSEL R31, R170, 8.4834944573231041431e-05, P4 ;  /* 0x38b1e96aaa1f7808 */ /* 0x000fe20002000000 */
[----:B------:R-:W-:Y:S01]  /*29190*/  FFMA R27, R26, R27, R29 ;  /* 0x0000001b1a1b7223 */ /* 0x000fe2000000001d */
[----:B------:R-:W-:Y:S01]  /*291a0*/  FSEL R33, -R169, -0.00082130916416645050049, P4 ;  /* 0xba574d20a9217808 */ /* 0x000fe20002000100 */
[----:B------:R-:W-:Y:S01]  /*291b0*/  FADD R25, R25, 1 ;  /* 0x3f80000019197421 */ /* 0x000fe20000000000 */
[----:B------:R-:W-:-:S02]  /*291c0*/  FSEL R28, |R45|, R28, P4 ;  /* 0x0000001c2d1c7208 */ /* 0x000fc40002000200 */
[----:B------:R-:W-:Y:S02]  /*291d0*/  FSETP.GE.AND P5, PT, |R36|, 1.0029599666595458984, PT ;  /* 0x3f8060fe2400780b */ /* 0x000fe40003fa6200 */
[----:B------:R-:W-:Y:S01]  /*291e0*/  FSEL R29, R168, 0.0052134888246655464172, P3 ;  /* 0x3baad5eaa81d7808 */ /* 0x000fe20001800000 */
[----:B------:R-:W-:Y:S01]  /*291f0*/  FFMA R33, R28, R31, R33 ;  /* 0x0000001f1c217223 */ /* 0x000fe20000000021 */
[----:B------:R-:W-:Y:S02]  /*29200*/  FSEL R30, |R36|, R30, P5 ;  /* 0x0000001e241e7208 */ /* 0x000fe40002800200 */
[----:B------:R-:W-:Y:S01]  /*29210*/  FSEL R37, R170, 8.4834944573231041431e-05, P5 ;  /* 0x38b1e96aaa257808 */ /* 0x000fe20002800000 */
[----:B------:R-:W-:Y:S01]  /*29220*/  FFMA R27, R26, R27, R29 ;  /* 0x0000001b1a1b7223 */ /* 0x000fe2000000001d */
[----:B------:R-:W-:Y:S02]  /*29230*/  FSEL R39, -R169, -0.00082130916416645050049, P5 ;  /* 0xba574d20a9277808 */ /* 0x000fe40002800100 */
[----:B------:R-:W-:-:S02]  /*29240*/  FSEL R35, R168, 0.0052134888246655464172, P4 ;  /* 0x3baad5eaa8237808 */ /* 0x000fc40002000000 */
[C---:B------:R-:W-:Y:S01]  /*29250*/  FSEL R31, -R167.reuse, -0.026868773624300956726, P3 ;  /* 0xbcdc1be7a71f7808 */ /* 0x040fe20001800100 */
[----:B------:R-:W-:Y:S01]  /*29260*/  FFMA R37, R30, R37, R39 ;  /* 0x000000251e257223 */ /* 0x000fe20000000027 */
[----:B------:R-:W-:Y:S01]  /*29270*/  FSEL R41, R168, 0.0052134888246655464172, P5 ;  /* 0x3baad5eaa8297808 */ /* 0x000fe20002800000 */
[----:B------:R-:W-:Y:S01]  /*29280*/  FFMA R33, R28, R33, R35 ;  /* 0x000000211c217223 */ /* 0x000fe20000000023 */
[----:B------:R-:W-:Y:S01]  /*29290*/  FSEL R29, R166, 0.11284004896879196167, P3 ;  /* 0x3de718afa61d7808 */ /* 0x000fe20001800000 */
        /* <DEDUP_REMOVED lines=9> */
[----:B------:R-:W-:Y:S01]  /*29330*/  FSEL R39, -R167, -0.026868773624300956726, P5 ;  /* 0xbcdc1be7a7277808 */ /* 0x000fe20002800100 */
[----:B------:R-:W-:Y:S01]  /*29340*/  FFMA R33, R28, R33, R37 ;  /* 0x000000211c217223 */ /* 0x000fe20000000025 */
[C---:B------:R-:W-:Y:S01]  /*29350*/  FSEL R35, R165.reuse, -0.37612664699554443359, P4 ;  /* 0xbec093aca5237808 */ /* 0x040fe20002000000 */
[----:B------:R-:W-:Y:S01]  /*29360*/  FFMA R26, R26, R27, R29 ;  /* 0x0000001b1a1a7223 */ /* 0x000fe2000000001d */
[----:B------:R-:W-:Y:S01]  /*29370*/  FSEL R31, -|R34|, R34, P3 ;  /* 0x00000022221f7208 */ /* 0x000fe20001800300 */
[----:B------:R-:W-:Y:S01]  /*29380*/  FFMA R39, R30, R41, R39 ;  /* 0x000000291e277223 */ /* 0x000fe20000000027 */
[----:B------:R-:W-:Y:S01]  /*29390*/  FSEL R37, R166, 0.11284004896879196167, P5 ;  /* 0x3de718afa6257808 */ /* 0x000fe20002800000 */
[----:B------:R-:W-:Y:S01]  /*293a0*/  FFMA R33, R28, R33, R35 ;  /* 0x000000211c217223 */ /* 0x000fe20000000023 */
[----:B------:R-:W-:Y:S01]  /*293b0*/  FSEL R27, R164, 0.12837915122509002686, P4 ;  /* 0x3e0375d3a41b7808 */ /* 0x000fe20002000000 */
[----:B------:R-:W-:Y:S01]  /*293c0*/  FFMA R26, R26, R31, R31 ;  /* 0x0000001f1a1a7223 */ /* 0x000fe2000000001f */
[----:B------:R-:W-:Y:S01]  /*293d0*/  FSEL R31, R165, -0.37612664699554443359, P5 ;  /* 0xbec093aca51f7808 */ /* 0x000fe20002800000 */
[----:B------:R-:W-:Y:S01]  /*293e0*/  FFMA R37, R30, R39, R37 ;  /* 0x000000271e257223 */ /* 0x000fe20000000025 */
[----:B------:R-:W-:Y:S01]  /*293f0*/  FSEL R32, R164, 0.12837915122509002686, P5 ;  /* 0x3e0375d3a4207808 */ /* 0x000fe20002800000 */
[----:B------:R-:W-:Y:S01]  /*29400*/  FFMA R27, R28, R33, R27 ;  /* 0x000000211c1b7223 */ /* 0x000fe2000000001b */
[----:B------:R-:W-:Y:S01]  /*29410*/  FSEL R28, -|R45|, R45, P4 ;  /* 0x0000002d2d1c7208 */ /* 0x000fe20002000300 */
[----:B------:R-:W-:Y:S01]  /*29420*/  FFMA R31, R30, R37, R31 ;  /* 0x000000251e1f7223 */ /* 0x000fe2000000001f */
[----:B------:R-:W1:Y:S01]  /*29430*/  @P3 MUFU.EX2 R29, R26 ;  /* 0x0000001a001d3308 */ /* 0x000e620000000800 */
[----:B------:R-:W-:Y:S01]  /*29440*/  FMUL R39, R10, 0.70710676908493041992 ;  /* 0x3f3504f30a277820 */ /* 0x000fe20000400000 */
[----:B------:R-:W-:Y:S01]  /*29450*/  FMUL R41, R9, 0.70710676908493041992 ;  /* 0x3f3504f309297820 */ /* 0x000fe20000400000 */
[----:B------:R-:W-:Y:S01]  /*29460*/  FFMA R27, R27, R28, R28 ;  /* 0x0000001c1b1b7223 */ /* 0x000fe2000000001c */
[----:B------:R-:W-:Y:S01]  /*29470*/  FSEL R28, -|R36|, R36, P5 ;  /* 0x00000024241c7208 */ /* 0x000fe20002800300 */
[----:B------:R-:W-:Y:S01]  /*29480*/  FFMA R31, R30, R31, R32 ;  /* 0x0000001f1e1f7223 */ /* 0x000fe20000000020 */
[----:B------:R-:W-:Y:S01]  /*29490*/  FMUL R35, R41, R41 ;  /* 0x0000002929237220 */ /* 0x000fe20000400000 */
[----:B------:R-:W-:Y:S01]  /*294a0*/  FMUL R10, R10, 0.5 ;  /* 0x3f0000000a0a7820 */ /* 0x000fe20000400000 */
[----:B------:R-:W2:Y:S01]  /*294b0*/  @P4 MUFU.EX2 R30, R27 ;  /* 0x0000001b001e4308 */ /* 0x000ea20000000800 */
[----:B------:R-:W-:-:S07]  /*294c0*/  FFMA R28, R31, R28, R28 ;  /* 0x0000001c1f1c7223 */ /* 0x000fce000000001c */
        /* <DEDUP_REMOVED lines=9> */
[----:B------:R-:W-:Y:S01]  /*29560*/  FSETP.GE.AND P4, PT, |R39|, 1.0029599666595458984, PT ;  /* 0x3f8060fe2700780b */ /* 0x000fe20003f86200 */
[----:B---3--:R-:W-:Y:S01]  /*29570*/  @P5 FADD R31, -R31, 1 ;  /* 0x3f8000001f1f5421 */ /* 0x008fe20000000100 */
[----:B------:R-:W-:Y:S01]  /*29580*/  FSEL R30, R170, 8.4834944573231041431e-05, P3 ;  /* 0x38b1e96aaa1e7808 */ /* 0x000fe20001800000 */
[----:B------:R-:W-:Y:S01]  /*29590*/  FADD R27, R27, 1 ;  /* 0x3f8000001b1b7421 */ /* 0x000fe20000000000 */
[----:B------:R-:W-:-:S02]  /*295a0*/  FSEL R32, -R169, -0.00082130916416645050049, P3 ;  /* 0xba574d20a9207808 */ /* 0x000fc40001800100 */
[----:B------:R-:W-:Y:S01]  /*295b0*/  @P5 LOP3.LUT R28, R31, 0x80000000, R36, 0xb8, !PT ;  /* 0x800000001f1c5812 */ /* 0x000fe200078eb824 */
[----:B------:R-:W-:Y:S01]  /*295c0*/  FMUL R31, R39, R39 ;  /* 0x00000027271f7220 */ /* 0x000fe20000400000 */
[----:B------:R-:W-:Y:S01]  /*295d0*/  FSEL R34, R170, 8.4834944573231041431e-05, P4 ;  /* 0x38b1e96aaa227808 */ /* 0x000fe20002000000 */
[----:B------:R-:W-:Y:S01]  /*295e0*/  FFMA R30, R29, R30, R32 ;  /* 0x0000001e1d1e7223 */ /* 0x000fe20000000020 */
[----:B------:R-:W-:Y:S01]  /*295f0*/  FSEL R36, -R169, -0.00082130916416645050049, P4 ;  /* 0xba574d20a9247808 */ /* 0x000fe20002000100 */
[----:B------:R-:W-:Y:S01]  /*29600*/  FADD R28, R28, 1 ;  /* 0x3f8000001c1c7421 */ /* 0x000fe20000000000 */
[----:B------:R-:W-:Y:S02]  /*29610*/  FSEL R33, |R39|, R31, P4 ;  /* 0x0000001f27217208 */ /* 0x000fe40002000200 */
[----:B------:R-:W-:Y:S02]  /*29620*/  FSETP.GE.AND P5, PT, |R41|, 1.0029599666595458984, PT ;  /* 0x3f8060fe2900780b */ /* 0x000fe40003fa6200 */
[----:B------:R-:W-:Y:S01]  /*29630*/  FSEL R32, R168, 0.0052134888246655464172, P3 ;  /* 0x3baad5eaa8207808 */ /* 0x000fe20001800000 */
[----:B------:R-:W-:Y:S01]  /*29640*/  FFMA R36, R33, R34, R36 ;  /* 0x0000002221247223 */ /* 0x000fe20000000024 */
[----:B------:R-:W-:-:S02]  /*29650*/  FSEL R35, |R41|, R35, P5 ;  /* 0x0000002329237208 */ /* 0x000fc40002800200 */
[----:B------:R-:W-:Y:S01]  /*29660*/  FSEL R40, R170, 8.4834944573231041431e-05, P5 ;  /* 0x38b1e96aaa287808 */ /* 0x000fe20002800000 */
[----:B------:R-:W-:Y:S01]  /*29670*/  FFMA R30, R29, R30, R32 ;  /* 0x0000001e1d1e7223 */ /* 0x000fe20000000020 */
[----:B------:R-:W-:Y:S02]  /*29680*/  FSEL R42, -R169, -0.00082130916416645050049, P5 ;  /* 0xba574d20a92a7808 */ /* 0x000fe40002800100 */
[C---:B------:R-:W-:Y:S02]  /*29690*/  FSEL R38, R168.reuse, 0.0052134888246655464172, P4 ;  /* 0x3baad5eaa8267808 */ /* 0x040fe40002000000 */
[----:B------:R-:W-:Y:S01]  /*296a0*/  FSEL R34, -R167, -0.026868773624300956726, P3 ;  /* 0xbcdc1be7a7227808 */ /* 0x000fe20001800100 */
[----:B------:R-:W-:Y:S01]  /*296b0*/  FFMA R40, R35, R40, R42 ;  /* 0x0000002823287223 */ /* 0x000fe2000000002a */
        /* <DEDUP_REMOVED lines=14> */
[----:B------:R-:W-:Y:S01]  /*297a0*/  FSEL R34, R165, -0.37612664699554443359, P4 ;  /* 0xbec093aca5227808 */ /* 0x000fe20002000000 */
        /* <DEDUP_REMOVED lines=20> */
[----:B------:R-:W-:Y:S01]  /*298f0*/  FMUL R40, R137, 0.70710676908493041992 ;  /* 0x3f3504f389287820 */ /* 0x000fe20000400000 */
[----:B------:R-:W2:Y:S01]  /*29900*/  @P4 MUFU.EX2 R30, R33 ;  /* 0x00000021001e4308 */ /* 0x000ea20000000800 */
[----:B------:R-:W-:Y:S01]  /*29910*/  FFMA R37, R37, R32, R32 ;  /* 0x0000002025257223 */ /* 0x000fe20000000020 */
[----:B------:R-:W-:Y:S01]  /*29920*/  FMUL R3, R42, R42 ;  /* 0x0000002a2a037220 */ /* 0x000fe20000400000 */
[----:B------:R-:W-:-:S05]  /*29930*/  FMUL R38, R136, 0.70710676908493041992 ;  /* 0x3f3504f388267820 */ /* 0x000fca0000400000 */
[----:B------:R-:W3:Y:S01]  /*29940*/  @P5 MUFU.EX2 R32, R37 ;  /* 0x0000002500205308 */ /* 0x000ee20000000800 */
[----:B-1----:R-:W-:-:S05]  /*29950*/  @P3 FADD R29, -R29, 1 ;  /* 0x3f8000001d1d3421 */ /* 0x002fca0000000100 */
[----:B------:R-:W-:Y:S02]  /*29960*/  @P3 LOP3.LUT R31, R29, 0x80000000, R46, 0xb8, !PT ;  /* 0x800000001d1f3812 */ /* 0x000fe400078eb82e */
        /* <DEDUP_REMOVED lines=10> */
[----:B------:R-:W-:Y:S02]  /*29a10*/  FSEL R30, |R34|, R8, P4 ;  /* 0x00000008221e7208 */ /* 0x000fe40002000200 */
[----:B------:R-:W-:Y:S01]  /*29a20*/  FSEL R35, R170, 8.4834944573231041431e-05, P4 ;  /* 0x38b1e96aaa237808 */ /* 0x000fe20002000000 */
[----:B------:R-:W-:Y:S01]  /*29a30*/  FFMA R5, R4, R5, R29 ;  /* 0x0000000504057223 */ /* 0x000fe2000000001d */
[----:B------:R-:W-:Y:S02]  /*29a40*/  FSEL R39, -R169, -0.00082130916416645050049, P4 ;  /* 0xba574d20a9277808 */ /* 0x000fe40002000100 */
[----:B------:R-:W-:Y:S01]  /*29a50*/  @P5 LOP3.LUT R37, R32, 0x80000000, R41, 0xb8, !PT ;  /* 0x8000000020255812 */ /* 0x000fe200078eb829 */
[C---:B------:R-:W-:Y:S01]  /*29a60*/  FMUL R32, R51.reuse, R51 ;  /* 0x0000003333207220 */ /* 0x040fe20000400000 */
[----:B------:R-:W-:Y:S01]  /*29a70*/  FSEL R29, R168, 0.0052134888246655464172, P3 ;  /* 0x3baad5eaa81d7808 */ /* 0x000fe20001800000 */
[----:B------:R-:W-:Y:S01]  /*29a80*/  FFMA R39, R30, R35, R39 ;  /* 0x000000231e277223 */ /* 0x000fe20000000027 */
[----:B------:R-:W-:Y:S01]  /*29a90*/  FSETP.GE.AND P5, PT, |R51|, 1.0029599666595458984, PT ;  /* 0x3f8060fe3300780b */ /* 0x000fe20003fa6200 */
[----:B------:R-:W-:Y:S01]  /*29aa0*/  FADD R37, R37, 1 ;  /* 0x3f80000025257421 */ /* 0x000fe20000000000 */
[----:B------:R-:W-:Y:S01]  /*29ab0*/  FSEL R35, -R167, -0.026868773624300956726, P3 ;  /* 0xbcdc1be7a7237808 */ /* 0x000fe20001800100 */
[----:B------:R-:W-:Y:S01]  /*29ac0*/  FFMA R5, R4, R5, R29 ;  /* 0x0000000504057223 */ /* 0x000fe2000000001d */
[----:B------:R-:W-:-:S02]  /*29ad0*/  FSEL R32, |R51|, R32, P5 ;  /* 0x0000002033207208 */ /* 0x000fc40002800200 */
[----:B------:R-:W-:Y:S01]  /*29ae0*/  FSEL R43, R170, 8.4834944573231041431e-05, P5 ;  /* 0x38b1e96aaa2b7808 */ /* 0x000fe20002800000 */
[----:B------:R-:W-:Y:S01]  /*29af0*/  FFMA R5, R4, R5, R35 ;  /* 0x0000000504057223 */ /* 0x000fe20000000023 */
[----:B------:R-:W-:Y:S02]  /*29b00*/  FSEL R45, -R169, -0.00082130916416645050049, P5 ;  /* 0xba574d20a92d7808 */ /* 0x000fe40002800100 */
[----:B------:R-:W-:Y:S02]  /*29b10*/  FSEL R41, R168, 0.0052134888246655464172, P4 ;  /* 0x3baad5eaa8297808 */ /* 0x000fe40002000000 */
[----:B------:R-:W-:Y:S01]  /*29b20*/  FSEL R29, R166, 0.11284004896879196167, P3 ;  /* 0x3de718afa61d7808 */ /* 0x000fe20001800000 */
[----:B------:R-:W-:Y:S01]  /*29b30*/  FFMA R43, R32, R43, R45 ;  /* 0x0000002b202b7223 */ /* 0x000fe2000000002d */
[----:B------:R-:W-:Y:S01]  /*29b40*/  FSEL R47, R168, 0.0052134888246655464172, P5 ;  /* 0x3baad5eaa82f7808 */ /* 0x000fe20002800000 */
        /* <DEDUP_REMOVED lines=26> */
[----:B------:R-:W1:Y:S02]  /*29cf0*/  @P3 MUFU.EX2 R4, R29 ;  /* 0x0000001d00043308 */ /* 0x000e640000000800 */
[----:B------:R-:W-:-:S02]  /*29d00*/  FFMA R30, R32, R5, R30 ;  /* 0x00000005201e7223 */ /* 0x000fc4000000001e */
[----:B------:R-:W-:Y:S02]  /*29d10*/  FFMA R35, R35, R8, R8 ;  /* 0x0000000823237223 */ /* 0x000fe40000000008 */
[----:B------:R-:W-:Y:S02]  /*29d20*/  FFMA R39, R30, R39, R39 ;  /* 0x000000271e277223 */ /* 0x000fe40000000027 */
[----:B------:R-:W2:Y:S08]  /*29d30*/  @P4 MUFU.EX2 R5, R35 ;  /* 0x0000002300054308 */ /* 0x000eb00000000800 */
[----:B------:R-:W3:Y:S01]  /*29d40*/  @P5 MUFU.EX2 R8, R39 ;  /* 0x0000002700085308 */ /* 0x000ee20000000800 */
[----:B-1----:R-:W-:-:S05]  /*29d50*/  @P3 FADD R4, -R4, 1 ;  /* 0x3f80000004043421 */ /* 0x002fca0000000100 */
[----:B------:R-:W-:Y:S01]  /*29d60*/  @P3 LOP3.LUT R29, R4, 0x80000000, R49, 0xb8, !PT ;  /* 0x80000000041d3812 */ /* 0x000fe200078eb831 */
[----:B------:R-:W-:Y:S01]  /*29d70*/  FMUL R4, R40, R40 ;  /* 0x0000002828047220 */ /* 0x000fe20000400000 */
[----:B------:R-:W-:Y:S01]  /*29d80*/  FSETP.GE.AND P3, PT, |R38|, 1.0029599666595458984, PT ;  /* 0x3f8060fe2600780b */ /* 0x000fe20003f66200 */
[----:B--2---:R-:W-:Y:S02]  /*29d90*/  @P4 FADD R5, -R5, 1 ;  /* 0x3f80000005054421 */ /* 0x004fe40000000100 */
[----:B------:R-:W-:-:S03]  /*29da0*/  FADD R29, R29, 1 ;  /* 0x3f8000001d1d7421 */ /* 0x000fc60000000000 */
[----:B------:R-:W-:Y:S02]  /*29db0*/  @P4 LOP3.LUT R35, R5, 0x80000000, R34, 0xb8, !PT ;  /* 0x8000000005234812 */ /* 0x000fe400078eb822 */
[----:B------:R-:W-:Y:S01]  /*29dc0*/  FSETP.GE.AND P4, PT, |R40|, 1.0029599666595458984, PT ;  /* 0x3f8060fe2800780b */ /* 0x000fe20003f86200 */
[----:B---3--:R-:W-:Y:S02]  /*29dd0*/  @P5 FADD R8, -R8, 1 ;  /* 0x3f80000008085421 */ /* 0x008fe40000000100 */
[----:B------:R-:W-:Y:S01]  /*29de0*/  FADD R35, R35, 1 ;  /* 0x3f80000023237421 */ /* 0x000fe20000000000 */
[----:B------:R-:W-:Y:S02]  /*29df0*/  FSEL R5, |R40|, R4, P4 ;  /* 0x0000000428057208 */ /* 0x000fe40002000200 */
[----:B------:R-:W-:Y:S01]  /*29e00*/  @P5 LOP3.LUT R39, R8, 0x80000000, R51, 0xb8, !PT ;  /* 0x8000000008275812 */ /* 0x000fe200078eb833 */
[----:B------:R-:W-:Y:S01]  /*29e10*/  FMUL R6, R35, R6 ;  /* 0x0000000623067220 */ /* 0x000fe20000400000 */
[----:B------:R-:W-:-:S02]  /*29e20*/  FSETP.GE.AND P5, PT, |R42|, 1.0029599666595458984, PT ;  /* 0x3f8060fe2a00780b */ /* 0x000fc40003fa6200 */
[----:B------:R-:W-:Y:S01]  /*29e30*/  FSEL R8, R170, 8.4834944573231041431e-05, P4 ;  /* 0x38b1e96aaa087808 */ /* 0x000fe20002000000 */
[----:B------:R-:W-:Y:S01]  /*29e40*/  FADD R39, R39, 1 ;  /* 0x3f80000027277421 */ /* 0x000fe20000000000 */
[----:B------:R-:W-:Y:S01]  /*29e50*/  FSEL R13, |R42|, R3, P5 ;  /* 0x000000032a0d7208 */ /* 0x000fe20002800200 */
[----:B------:R-:W-:Y:S01]  /*29e60*/  FMUL R3, R38, R38 ;  /* 0x0000002626037220 */ /* 0x000fe20000400000 */
[C---:B------:R-:W-:Y:S02]  /*29e70*/  FSEL R30, R170.reuse, 8.4834944573231041431e-05, P5 ;  /* 0x38b1e96aaa1e7808 */ /* 0x040fe40002800000 */
[C---:B------:R-:W-:Y:S02]  /*29e80*/  FSEL R32, -R169.reuse, -0.00082130916416645050049, P5 ;  /* 0xba574d20a9207808 */ /* 0x040fe40002800100 */
[----:B------:R-:W-:Y:S02]  /*29e90*/  FSEL R12, -R169, -0.00082130916416645050049, P4 ;  /* 0xba574d20a90c7808 */ /* 0x000fe40002000100 */
[----:B------:R-:W-:Y:S01]  /*29ea0*/  FSEL R170, R170, 8.4834944573231041431e-05, P3 ;  /* 0x38b1e96aaaaa7808 */ /* 0x000fe20001800000 */
[----:B------:R-:W-:Y:S01]  /*29eb0*/  FFMA R30, R13, R30, R32 ;  /* 0x0000001e0d1e7223 */ /* 0x000fe20000000020 */
[C---:B------:R-:W-:Y:S01]  /*29ec0*/  FSEL R32, R168.reuse, 0.0052134888246655464172, P5 ;  /* 0x3baad5eaa8207808 */ /* 0x040fe20002800000 */
[----:B------:R-:W-:Y:S01]  /*29ed0*/  FFMA R8, R5, R8, R12 ;  /* 0x0000000805087223 */ /* 0x000fe2000000000c */
[----:B------:R-:W-:-:S02]  /*29ee0*/  FSEL R12, R168, 0.0052134888246655464172, P4 ;  /* 0x3baad5eaa80c7808 */ /* 0x000fc40002000000 */
[----:B------:R-:W-:Y:S01]  /*29ef0*/  FSEL R4, -R169, -0.00082130916416645050049, P3 ;  /* 0xba574d20a9047808 */ /* 0x000fe20001800100 */
[----:B------:R-:W-:Y:S01]  /*29f00*/  FFMA R32, R13, R30, R32 ;  /* 0x0000001e0d207223 */ /* 0x000fe20000000020 */
[----:B------:R-:W-:Y:S01]  /*29f10*/  FSEL R3, |R38|, R3, P3 ;  /* 0x0000000326037208 */ /* 0x000fe20001800200 */
[----:B------:R-:W-:Y:S01]  /*29f20*/  FFMA R12, R5, R8, R12 ;  /* 0x00000008050c7223 */ /* 0x000fe2000000000c */
[C---:B------:R-:W-:Y:S02]  /*29f30*/  FSEL R34, -R167.reuse, -0.026868773624300956726, P5 ;  /* 0xbcdc1be7a7227808 */ /* 0x040fe40002800100 */
[----:B------:R-:W-:Y:S01]  /*29f40*/  FSEL R30, -R167, -0.026868773624300956726, P4 ;  /* 0xbcdc1be7a71e7808 */ /* 0x000fe20002000100 */
[----:B------:R-:W-:Y:S01]  /*29f50*/  FFMA R4, R3, R170, R4 ;  /* 0x000000aa03047223 */ /* 0x000fe20000000004 */
[----:B------:R-:W-:Y:S01]  /*29f60*/  FSEL R168, R168, 0.0052134888246655464172, P3 ;  /* 0x3baad5eaa8a87808 */ /* 0x000fe20001800000 */
[----:B------:R-:W-:Y:S01]  /*29f70*/  FFMA R34, R13, R32, R34 ;  /* 0x000000200d227223 */ /* 0x000fe20000000022 */
[C---:B------:R-:W-:Y:S01]  /*29f80*/  FSEL R36, R166.reuse, 0.11284004896879196167, P5 ;  /* 0x3de718afa6247808 */ /* 0x040fe20002800000 */
[----:B------:R-:W-:Y:S01]  /*29f90*/  FFMA R12, R5, R12, R30 ;  /* 0x0000000c050c7223 */ /* 0x000fe2000000001e */
[----:B------:R-:W-:Y:S01]  /*29fa0*/  FSEL R32, R166, 0.11284004896879196167, P4 ;  /* 0x3de718afa6207808 */ /* 0x000fe20002000000 */
[----:B------:R-:W-:Y:S01]  /*29fb0*/  FFMA R4, R3, R4, R168 ;  /* 0x0000000403047223 */ /* 0x000fe200000000a8 */
[----:B------:R-:W-:Y:S01]  /*29fc0*/  FSEL R8, -R167, -0.026868773624300956726, P3 ;  /* 0xbcdc1be7a7087808 */ /* 0x000fe20001800100 */
[----:B------:R-:W-:Y:S01]  /*29fd0*/  FFMA R34, R13, R34, R36 ;  /* 0x000000220d227223 */ /* 0x000fe20000000024 */
[----:B------:R-:W-:Y:S01]  /*29fe0*/  FSEL R30, R165, -0.37612664699554443359, P5 ;  /* 0xbec093aca51e7808 */ /* 0x000fe20002800000 */
[----:B------:R-:W-:Y:S01]  /*29ff0*/  FFMA R12, R5, R12, R32 ;  /* 0x0000000c050c7223 */ /* 0x000fe20000000020 */
[----:B------:R-:W-:Y:S01]  /*2a000*/  FSEL R32, R164, 0.12837915122509002686, P5 ;  /* 0x3e0375d3a4207808 */ /* 0x000fe20002800000 */
[----:B------:R-:W-:Y:S01]  /*2a010*/  FFMA R4, R3, R4, R8 ;  /* 0x0000000403047223 */ /* 0x000fe20000000008 */
[----:B------:R-:W-:Y:S01]  /*2a020*/  FSEL R8, R165, -0.37612664699554443359, P4 ;  /* 0xbec093aca5087808 */ /* 0x000fe20002000000 */
[----:B------:R-:W-:Y:S01]  /*2a030*/  FFMA R30, R13, R34, R30 ;  /* 0x000000220d1e7223 */ /* 0x000fe2000000001e */
[----:B------:R-:W-:-:S02]  /*2a040*/  FSEL R166, R166, 0.11284004896879196167, P3 ;  /* 0x3de718afa6a67808 */ /* 0x000fc40001800000 */
[----:B------:R-:W-:Y:S01]  /*2a050*/  FSEL R41, -|R42|, R42, P5 ;  /* 0x0000002a2a297208 */ /* 0x000fe20002800300 */
        /* <DEDUP_REMOVED lines=9> */
[----:B------:R-:W-:Y:S01]  /*2a0f0*/  FFMA R32, R32, R41, R41 ;  /* 0x0000002920207223 */ /* 0x000fe20000000029 */
[----:B------:R-:W-:Y:S01]  /*2a100*/  FFMA R12, R12, R13, R13 ;  /* 0x0000000d0c0c7223 */ /* 0x000fe2000000000d */
[----:B------:R-:W-:Y:S01]  /*2a110*/  FSEL R13, -|R38|, R38, P3 ;  /* 0x00000026260d7208 */ /* 0x000fe20001800300 */
[----:B------:R-:W-:Y:S01]  /*2a120*/  FFMA R4, R3, R4, R5 ;  /* 0x0000000403047223 */ /* 0x000fe20000000005 */
[----:B------:R-:W1:Y:S03]  /*2a130*/  @P5 MUFU.EX2 R30, R32 ;  /* 0x00000020001e5308 */ /* 0x000e660000000800 */
[----:B------:R-:W-:-:S05]  /*2a140*/  FFMA R4, R4, R13, R13 ;  /* 0x0000000d04047223 */ /* 0x000fca000000000d */
[----:B------:R-:W2:Y:S08]  /*2a150*/  @P4 MUFU.EX2 R5, R12 ;  /* 0x0000000c00054308 */ /* 0x000eb00000000800 */
[----:B------:R-:W3:Y:S01]  /*2a160*/  @P3 MUFU.EX2 R3, R4 ;  /* 0x0000000400033308 */ /* 0x000ee20000000800 */
[----:B-1----:R-:W-:-:S05]  /*2a170*/  @P5 FADD R30, -R30, 1 ;  /* 0x3f8000001e1e5421 */ /* 0x002fca0000000100 */
[----:B------:R-:W-:Y:S01]  /*2a180*/  @P5 LOP3.LUT R32, R30, 0x80000000, R42, 0xb8, !PT ;  /* 0x800000001e205812 */ /* 0x000fe200078eb82a */
[----:B--2---:R-:W-:-:S04]  /*2a190*/  @P4 FADD R5, -R5, 1 ;  /* 0x3f80000005054421 */ /* 0x004fc80000000100 */
[----:B------:R-:W-:Y:S01]  /*2a1a0*/  FADD R32, R32, 1 ;  /* 0x3f80000020207421 */ /* 0x000fe20000000000 */
[----:B------:R-:W-:Y:S01]  /*2a1b0*/  @P4 LOP3.LUT R12, R5, 0x80000000, R40, 0xb8, !PT ;  /* 0x80000000050c4812 */ /* 0x000fe200078eb828 */
[----:B------:R-:W-:Y:S01]  /*2a1c0*/  FMUL R5, R2, 0.5 ;  /* 0x3f00000002057820 */ /* 0x000fe20000400000 */
[----:B------:R-:W-:Y:S01]  /*2a1d0*/  FMUL R2, R19, 0.5 ;  /* 0x3f00000013027820 */ /* 0x000fe20000400000 */
[----:B---3--:R-:W-:Y:S02]  /*2a1e0*/  @P3 FADD R3, -R3, 1 ;  /* 0x3f80000003033421 */ /* 0x008fe40000000100 */
[----:B------:R-:W-:Y:S01]  /*2a1f0*/  FMUL R8, R0, R5 ;  /* 0x0000000500087220 */ /* 0x000fe20000400000 */
[----:B------:R-:W-:Y:S01]  /*2a200*/  FMUL R0, R15, 0.5 ;  /* 0x3f0000000f007820 */ /* 0x000fe20000400000 */
[----:B------:R-:W-:Y:S01]  /*2a210*/  FMUL R25, R25, R2 ;  /* 0x0000000219197220 */ /* 0x000fe20000400000 */
[----:B------:R-:W-:Y:S01]  /*2a220*/  @P3 LOP3.LUT R4, R3, 0x80000000, R38, 0xb8, !PT ;  /* 0x8000000003043812 */ /* 0x000fe200078eb826 */
[----:B------:R-:W-:Y:S01]  /*2a230*/  FMUL R3, R20, 0.5 ;  /* 0x3f00000014037820 */ /* 0x000fe20000400000 */
[----:B------:R-:W-:Y:S01]  /*2a240*/  FMUL R2, R11, 0.5 ;  /* 0x3f0000000b027820 */ /* 0x000fe20000400000 */
[----:B------:R-:W-:Y:S01]  /*2a250*/  FMUL R11, R27, R0 ;  /* 0x000000001b0b7220 */ /* 0x000fe20000400000 */
[----:B------:R-:W-:Y:S01]  /*2a260*/  FMUL R0, R9, 0.5 ;  /* 0x3f00000009007820 */ /* 0x000fe20000400000 */
[----:B------:R-:W-:Y:S01]  /*2a270*/  FMUL R24, R24, R3 ;  /* 0x0000000318187220 */ /* 0x000fe20000400000 */
[----:B------:R-:W-:Y:S01]  /*2a280*/  FMUL R3, R18, 0.5 ;  /* 0x3f00000012037820 */ /* 0x000fe20000400000 */
        /* <DEDUP_REMOVED lines=8> */
[----:B------:R-:W-:Y:S01]  /*2a310*/  FMUL R3, R136, 0.5 ;  /* 0x3f00000088037820 */ /* 0x000fe20000400000 */
[----:B------:R-:W-:Y:S01]  /*2a320*/  FADD R12, R12, 1 ;  /* 0x3f8000000c0c7421 */ /* 0x000fe20000000000 */
[----:B------:R-:W-:Y:S01]  /*2a330*/  FADD R4, R4, 1 ;  /* 0x3f80000004047421 */ /* 0x000fe20000000000 */
[----:B------:R-:W-:Y:S01]  /*2a340*/  FMUL R2, R147, 0.5 ;  /* 0x3f00000093027820 */ /* 0x000fe20000400000 */
        /* <DEDUP_REMOVED lines=33> */
.L_x_216:
[----:B------:R-:W-:Y:S05]  /*2a560*/  BSYNC B0 ;  /* 0x0000000000007941 */ /* 0x000fea0003800000 */
.L_x_215:
[----:B------:R-:W-:Y:S06]  /*2a570*/  BAR.SYNC.DEFER_BLOCKING 0x1, 0x100 ;  /* 0x0044000000007b1d */ /* 0x000fec0000010000 */
[----:B------:R-:W-:Y:S04]  /*2a580*/  BSSY B0, `(.L_x_217) ;  /* 0x0000009000007945 */ /* 0x000fe80003800000 */
[----:B------:R-:W-:Y:S05]  /*2a590*/  @P0 BRA `(.L_x_218) ;  /* 0x00000000001c0947 */ /* 0x000fea0003800000 */
[----:B------:R-:W-:-:S13]  /*2a5a0*/  ISETP.NE.AND P0, PT, R22, 0x3, PT ;  /* 0x000000031600780c */ /* 0x000fda0003f05270 */
[----:B------:R-:W-:Y:S05]  /*2a5b0*/  @!P0 BRA `(.L_x_219) ;  /* 0x0000000000048947 */ /* 0x000fea0003800000 */
[----:B------:R-:W-:Y:S01]  /*2a5c0*/  BPT.TRAP 0x1 ;  /* 0x000000040000795c */ /* 0x000fe20000300000 */
.L_x_219:
[----:B------:R-:W-:-:S04]  /*2a5d0*/  ULEA UR4, UR36, UR49, 0x3 ;  /* 0x0000003124047291 */ /* 0x000fc8000f8e183f */
[----:B------:R-:W-:-:S04]  /*2a5e0*/  UIADD3 UR4, UR4, 0x50, URZ ;  /* 0x0000005004047890 */ /* 0x000fc8000fffe03f */
[----:B------:R-:W-:-:S09]  /*2a5f0*/  UPRMT UR4, UR48, 0x654, UR4 ;  /* 0x0000065430047896 */ /* 0x000fd20008000004 */
[----:B------:R-:W-:Y:S03]  /*2a600*/  SYNCS.ARRIVE.TRANS64.RED.A1T0 RZ, [UR4], RZ ;  /* 0x000000ffffff79a7 */ /* 0x000fe60008100404 */
.L_x_218:
[----:B------:R-:W-:Y:S05]  /*2a610*/  BSYNC B0 ;  /* 0x0000000000007941 */ /* 0x000fea0003800000 */
.L_x_217:
[----:B------:R-:W2:Y:S01]  /*2a620*/  LDL.LU R24, [R1+0x204] ;  /* 0x0002040001187983 */ /* 0x000ea20000300800 */
[----:B------:R-:W-:-:S03]  /*2a630*/  ULDC.64 UR4, c[0x0][0x8f8] ;  /* 0x00023e0000047ab9 */ /* 0x000fc60000000a00 */
[----:B-1----:R-:W3:Y:S01]  /*2a640*/  LDL.LU R23, [R1+0x200] ;  /* 0x0002000001177983 */ /* 0x002ee20000300800 */
[----:B------:R-:W-:Y:S01]  /*2a650*/  UIADD3 UR36, UR36, 0x1, URZ ;  /* 0x0000000124247890 */ /* 0x000fe2000fffe03f */
[----:B------:R-:W-:Y:S01]  /*2a660*/  PRMT R0, RZ, 0x7610, R0 ;  /* 0x00007610ff007816 */ /* 0x000fe20000000000 */
[----:B------:R-:W-:Y:S01]  /*2a670*/  UMOV UR43, 0xffffffff ;  /* 0xffffffff002b7882 */ /* 0x000fe20000000000 */
[----:B------:R-:W-:Y:S01]  /*2a680*/  MOV R19, 0xffffffff ;  /* 0xffffffff00137802 */ /* 0x000fe20000000f00 */
[----:B------:R-:W-:Y:S01]  /*2a690*/  UISETP.NE.AND UP0, UPT, UR36, 0x4, UPT ;  /* 0x000000042400788c */ /* 0x000fe2000bf05270 */
[----:B------:R-:W-:-:S03]  /*2a6a0*/  IMAD.MOV.U32 R18, RZ, RZ, -0x1 ;  /* 0xffffffffff127424 */ /* 0x000fc600078e00ff */
[----:B------:R-:W-:Y:S01]  /*2a6b0*/  USEL UR36, UR36, URZ, UP0 ;  /* 0x0000003f24247287 */ /* 0x000fe20008000000 */
[----:B---3--:R-:W-:-:S04]  /*2a6c0*/  IADD3 R23, P0, R23, UR46, RZ ;  /* 0x0000002e17177c10 */ /* 0x008fc8000ff1e0ff */
[----:B--2---:R-:W-:Y:S01]  /*2a6d0*/  IADD3.X R24, R24, UR38, RZ, P0, !PT ;  /* 0x0000002618187c10 */ /* 0x004fe200087fe4ff */
[----:B------:R1:W-:Y:S01]  /*2a6e0*/  STL [R1+0x200], R23 ;  /* 0x0002001701007387 */ /* 0x0003e20000100800 */
[----:B------:R-:W-:-:S03]  /*2a6f0*/  ISETP.GE.U32.AND P0, PT, R23, UR4, PT ;  /* 0x0000000417007c0c */ /* 0x000fc6000bf06070 */
[----:B------:R1:W-:Y:S01]  /*2a700*/  STL [R1+0x204], R24 ;  /* 0x0002041801007387 */ /* 0x0003e20000100800 */
[----:B------:R-:W-:-:S13]  /*2a710*/  ISETP.GE.U32.AND.EX P0, PT, R24, UR5, PT, P0 ;  /* 0x0000000518007c0c */ /* 0x000fda000bf06100 */
[----:B-1----:R-:W-:Y:S05]  /*2a720*/  @P0 BRA `(.L_x_220) ;  /* 0x0000000400740947 */ /* 0x002fea0003800000 */
[----:B------:R-:W1:Y:S01]  /*2a730*/  S2R R18, SR_CTAID.X ;  /* 0x0000000000127919 */ /* 0x000e620000002500 */
[----:B------:R-:W2:Y:S01]  /*2a740*/  LDC.64 R8, c[0x0][0x8d0] ;  /* 0x00023400ff087b82 */ /* 0x000ea20000000a00 */
[----:B------:R-:W-:Y:S01]  /*2a750*/  ULDC UR4, c[0x0][0x150] ;  /* 0x0000540000047ab9 */ /* 0x000fe20000000800 */
[----:B------:R-:W-:Y:S01]  /*2a760*/  MOV R6, R23 ;  /* 0x0000001700067202 */ /* 0x000fe20000000f00 */
[----:B------:R-:W3:Y:S01]  /*2a770*/  S2R R20, SR_CTAID.Y ;  /* 0x0000000000147919 */ /* 0x000ee20000002600 */
[----:B------:R-:W-:-:S04]  /*2a780*/  MOV R7, R24 ;  /* 0x0000001800077202 */ /* 0x000fc80000000f00 */
[----:B------:R-:W4:Y:S08]  /*2a790*/  LDC R21, c[0x0][0x144] ;  /* 0x00005100ff157b82 */ /* 0x000f300000000800 */
[----:B------:R-:W3:Y:S08]  /*2a7a0*/  LDC R10, c[0x0][0x8d8] ;  /* 0x00023600ff0a7b82 */ /* 0x000ef00000000800 */
[----:B------:R-:W3:Y:S01]  /*2a7b0*/  LDC.64 R14, c[0x0][0x8c8] ;  /* 0x00023200ff0e7b82 */ /* 0x000ee20000000a00 */
[----:B--2---:R-:W-:-:S04]  /*2a7c0*/  ISETP.NE.U32.AND P0, PT, R8, RZ, PT ;  /* 0x000000ff0800720c */ /* 0x004fc80003f05070 */
[----:B------:R-:W-:Y:S02]  /*2a7d0*/  ISETP.NE.AND.EX P0, PT, R9, RZ, PT, P0 ;  /* 0x000000ff0900720c */ /* 0x000fe40003f05300 */
[----:B-1----:R-:W-:-:S05]  /*2a7e0*/  I2FP.F32.U32 R0, R18 ;  /* 0x0000001200007245 */ /* 0x002fca0000201000 */
[----:B------:R-:W-:-:S04]  /*2a7f0*/  FMUL R0, R0, UR4 ;  /* 0x0000000400007c20 */ /* 0x000fc80008400000 */
[----:B------:R1:W2:Y:S02]  /*2a800*/  F2I.U32.TRUNC.NTZ R19, R0 ;  /* 0x0000000000137305 */ /* 0x0002a4000020f000 */
[----:B----4-:R-:W-:Y:S05]  /*2a810*/  @!P0 BRA `(.L_x_221) ;  /* 0x0000000000288947 */ /* 0x010fea0003800000 */
[----:B-1----:R-:W1:Y:S02]  /*2a820*/  LDC R0, c[0x0][0x8dc] ;  /* 0x00023700ff007b82 */ /* 0x002e640000000800 */
        /* <DEDUP_REMOVED lines=9> */
.L_x_221:
[----:B------:R-:W4:Y:S01]  /*2a8c0*/  LDC.64 R12, c[0x0][0x8e8] ;  /* 0x00023a00ff0c7b82 */ /* 0x000f220000000a00 */
[-CC-:B---3--:R-:W-:Y:S01]  /*2a8d0*/  SHF.R.U64 R27, R6, R10.reuse, R7.reuse ;  /* 0x0000000a061b7219 */ /* 0x188fe20000001207 */
[----:B------:R-:W-:Y:S01]  /*2a8e0*/  ULDC UR4, c[0x0][0x154] ;  /* 0x0000550000047ab9 */ /* 0x000fe20000000800 */
[----:B-1----:R-:W-:Y:S01]  /*2a8f0*/  SHF.R.U32.HI R0, RZ, R10, R7 ;  /* 0x0000000aff007219 */ /* 0x002fe20000011607 */
[----:B------:R-:W-:Y:S01]  /*2a900*/  IMAD.MOV.U32 R7, RZ, RZ, 0x1 ;  /* 0x00000001ff077424 */ /* 0x000fe200078e00ff */
[----:B------:R-:W-:Y:S02]  /*2a910*/  IADD3 R5, P0, RZ, -R27, RZ ;  /* 0x8000001bff057210 */ /* 0x000fe40007f1e0ff */
[----:B------:R-:W-:Y:S01]  /*2a920*/  MOV R2, R23 ;  /* 0x0000001700027202 */ /* 0x000fe20000000f00 */
[----:B------:R-:W1:Y:S01]  /*2a930*/  LDC R4, c[0x0][0x8c0] ;  /* 0x00023000ff047b82 */ /* 0x000e620000000800 */
[----:B--2---:R-:W-:Y:S01]  /*2a940*/  IADD3 R19, -R19, RZ, RZ ;  /* 0x000000ff13137210 */ /* 0x004fe20007ffe1ff */
[----:B------:R-:W-:-:S04]  /*2a950*/  IMAD.X R3, RZ, RZ, ~R0, P0 ;  /* 0x000000ffff037224 */ /* 0x000fc800000e0e00 */
[-C--:B------:R-:W-:Y:S02]  /*2a960*/  IMAD R0, R3, R14.reuse, RZ ;  /* 0x0000000e03007224 */ /* 0x080fe400078e02ff */
[----:B------:R-:W2:Y:S01]  /*2a970*/  LDC R6, c[0x0][0x8b0] ;  /* 0x00022c00ff067b82 */ /* 0x000ea20000000800 */
[----:B------:R-:W-:Y:S02]  /*2a980*/  IMAD.MOV.U32 R3, RZ, RZ, R24 ;  /* 0x000000ffff037224 */ /* 0x000fe400078e0018 */
[----:B------:R-:W-:Y:S02]  /*2a990*/  IMAD R24, R21, R19, R18 ;  /* 0x0000001315187224 */ /* 0x000fe400078e0212 */
[----:B------:R-:W-:-:S03]  /*2a9a0*/  IMAD.WIDE.U32 R2, R5, R14, R2 ;  /* 0x0000000e05027225 */ /* 0x000fc600078e0002 */
[----:B------:R-:W3:Y:S01]  /*2a9b0*/  LDC R26, c[0x0][0x900] ;  /* 0x00024000ff1a7b82 */ /* 0x000ee20000000800 */
[----:B------:R-:W-:Y:S01]  /*2a9c0*/  IMAD R5, R5, R15, R0 ;  /* 0x0000000f05057224 */ /* 0x000fe200078e0200 */
[----:B------:R-:W-:Y:S02]  /*2a9d0*/  I2FP.F32.U32 R0, R20 ;  /* 0x0000001400007245 */ /* 0x000fe40000201000 */
[----:B----4-:R-:W-:Y:S02]  /*2a9e0*/  ISETP.NE.U32.AND P0, PT, R12, RZ, PT ;  /* 0x000000ff0c00720c */ /* 0x010fe40003f05070 */
[----:B------:R-:W-:Y:S01]  /*2a9f0*/  IADD3 R3, R3, R5, RZ ;  /* 0x0000000503037210 */ /* 0x000fe20007ffe0ff */
[----:B------:R-:W-:Y:S01]  /*2aa00*/  FMUL R0, R0, UR4 ;  /* 0x0000000400007c20 */ /* 0x000fe20008400000 */
[----:B------:R-:W4:Y:S01]  /*2aa10*/  LDC R15, c[0x0][0x148] ;  /* 0x00005200ff0f7b82 */ /* 0x000f220000000800 */
[----:B------:R-:W-:Y:S02]  /*2aa20*/  ISETP.NE.AND.EX P0, PT, R13, RZ, PT, P0 ;  /* 0x000000ff0d00720c */ /* 0x000fe40003f05300 */
[-CC-:B-1----:R-:W-:Y:S01]  /*2aa30*/  SHF.R.U64 R10, R2, R4.reuse, R3.reuse ;  /* 0x00000004020a7219 */ /* 0x182fe20000001203 */
[----:B------:R1:W1:Y:S01]  /*2aa40*/  F2I.U32.TRUNC.NTZ R14, R0 ;  /* 0x00000000000e7305 */ /* 0x000262000020f000 */
[----:B------:R-:W-:-:S02]  /*2aa50*/  SHF.R.U32.HI R3, RZ, R4, R3 ;  /* 0x00000004ff037219 */ /* 0x000fc40000011603 */
[----:B------:R-:W-:Y:S01]  /*2aa60*/  MOV R5, 0xffffffff ;  /* 0xffffffff00057802 */ /* 0x000fe20000000f00 */
[----:B------:R-:W1:Y:S01]  /*2aa70*/  LDC R18, c[0x0][0x8a8] ;  /* 0x00022a00ff127b82 */ /* 0x000e620000000800 */
[-CC-:B--2---:R-:W-:Y:S02]  /*2aa80*/  SHF.R.U64 R8, R10, R6.reuse, R3.reuse ;  /* 0x000000060a087219 */ /* 0x184fe40000001203 */
[----:B------:R-:W-:-:S05]  /*2aa90*/  SHF.R.U32.HI R3, RZ, R6, R3 ;  /* 0x00000006ff037219 */ /* 0x000fca0000011603 */
[----:B------:R-:W2:Y:S01]  /*2aaa0*/  LDC R21, c[0x0][0x8f0] ;  /* 0x00023c00ff157b82 */ /* 0x000ea20000000800 */
[-C--:B---3--:R-:W-:Y:S02]  /*2aab0*/  SHF.L.U32 R5, R5, R26.reuse, RZ ;  /* 0x0000001a05057219 */ /* 0x088fe400000006ff */
[-CC-:B------:R-:W-:Y:S02]  /*2aac0*/  SHF.R.U64 R11, R8, R26.reuse, R3.reuse ;  /* 0x0000001a080b7219 */ /* 0x180fe40000001203 */
[-C--:B------:R-:W-:Y:S02]  /*2aad0*/  SHF.R.U32.HI R3, RZ, R26.reuse, R3 ;  /* 0x0000001aff037219 */ /* 0x080fe40000011603 */
[----:B------:R-:W-:Y:S01]  /*2aae0*/  SHF.L.U32 R26, R7, R26, RZ ;  /* 0x0000001a071a7219 */ /* 0x000fe200000006ff */
[----:B------:R-:W3:Y:S01]  /*2aaf0*/  LDC R23, c[0x0][0x8e0] ;  /* 0x00023800ff177b82 */ /* 0x000ee20000000800 */
[----:B------:R-:W-:Y:S02]  /*2ab00*/  LOP3.LUT R19, RZ, R5, RZ, 0x33, !PT ;  /* 0x00000005ff137212 */ /* 0x000fe400078e33ff */
[----:B------:R-:W-:-:S05]  /*2ab10*/  MOV R2, R11 ;  /* 0x0000000b00027202 */ /* 0x000fca0000000f00 */
[----:B------:R-:W1:Y:S01]  /*2ab20*/  LDC R25, c[0x0][0x8b8] ;  /* 0x00022e00ff197b82 */ /* 0x000e620000000800 */
[----:B------:R-:W-:Y:S05]  /*2ab30*/  @!P0 BRA `(.L_x_222) ;  /* 0x0000000000288947 */ /* 0x000fea0003800000 */
[----:B-1----:R-:W1:Y:S02]  /*2ab40*/  LDC R0, c[0x0][0x8f4] ;  /* 0x00023d00ff007b82 */ /* 0x002e640000000800 */
[----:B-1----:R-:W-:-:S04]  /*2ab50*/  IADD3 R7, P0, R11, R0, RZ ;  /* 0x000000000b077210 */ /* 0x002fc80007f1e0ff */
[----:B------:R-:W-:-:S05]  /*2ab60*/  IADD3.X R9, RZ, R3, RZ, P0, !PT ;  /* 0x00000003ff097210 */ /* 0x000fca00007fe4ff */
[----:B------:R-:W-:-:S04]  /*2ab70*/  IMAD.WIDE.U32 R2, R9, R12, RZ ;  /* 0x0000000c09027225 */ /* 0x000fc800078e00ff */
[----:B------:R-:W-:-:S04]  /*2ab80*/  IMAD.WIDE.U32 R4, P0, R7, R13, R2 ;  /* 0x0000000d07047225 */ /* 0x000fc80007800002 */
[----:B------:R-:W-:Y:S01]  /*2ab90*/  IMAD.WIDE.U32 R2, R7, R12, RZ ;  /* 0x0000000c07027225 */ /* 0x000fe200078e00ff */
[----:B------:R-:W-:-:S03]  /*2aba0*/  MOV R6, R5 ;  /* 0x0000000500067202 */ /* 0x000fc60000000f00 */
[----:B------:R-:W-:Y:S01]  /*2abb0*/  IMAD.X R7, RZ, RZ, RZ, P0 ;  /* 0x000000ffff077224 */ /* 0x000fe200000e06ff */
[----:B------:R-:W-:-:S05]  /*2abc0*/  IADD3 RZ, P0, R3, R4, RZ ;  /* 0x0000000403ff7210 */ /* 0x000fca0007f1e0ff */
[----:B------:R-:W-:-:S08]  /*2abd0*/  IMAD.WIDE.U32.X R2, R9, R13, R6, P0 ;  /* 0x0000000d09027225 */ /* 0x000fd000000e0406 */
.L_x_222:
[----:B------:R-:W5:Y:S01]  /*2abe0*/  LDC R4, c[0x0][0x904] ;  /* 0x00024100ff047b82 */ /* 0x000f620000000800 */
[----:B-12---:R-:W-:Y:S01]  /*2abf0*/  SHF.R.U64 R0, R2, R21, R3 ;  /* 0x0000001502007219 */ /* 0x006fe20000001203 */
[----:B------:R-:W-:Y:S01]  /*2ac00*/  VIADD R3, R18, 0xffffffff ;  /* 0xffffffff12037836 */ /* 0x000fe20000000000 */
[----:B------:R-:W-:Y:S02]  /*2ac10*/  LOP3.LUT R19, R8, R19, RZ, 0xc0, !PT ;  /* 0x0000001308137212 */ /* 0x000fe400078ec0ff */
[----:B------:R-:W-:Y:S02]  /*2ac20*/  IADD3 R14, -R14, RZ, RZ ;  /* 0x000000ff0e0e7210 */ /* 0x000fe40007ffe1ff */
[----:B------:R-:W-:Y:S01]  /*2ac30*/  IADD3 R2, -R0, RZ, RZ ;  /* 0x000000ff00027210 */ /* 0x000fe20007ffe1ff */
[----:B------:R-:W-:Y:S01]  /*2ac40*/  IMAD R19, R26, R0, R19 ;  /* 0x000000001a137224 */ /* 0x000fe200078e0213 */
[----:B------:R-:W-:Y:S02]  /*2ac50*/  LOP3.LUT R3, R10, R3, RZ, 0xc0, !PT ;  /* 0x000000030a037212 */ /* 0x000fe400078ec0ff */
[----:B------:R-:W-:Y:S01]  /*2ac60*/  R2UR UR43, R27 ;  /* 0x000000001b2b72ca */ /* 0x000fe200000e0000 */
[----:B---3--:R-:W-:Y:S01]  /*2ac70*/  IMAD R0, R2, R23, R11 ;  /* 0x0000001702007224 */ /* 0x008fe200078e020b */
[----:B------:R-:W-:-:S03]  /*2ac80*/  MOV R2, 0x1 ;  /* 0x0000000100027802 */ /* 0x000fc60000000f00 */
[----:B------:R-:W-:Y:S01]  /*2ac90*/  IMAD R0, R0, R18, R3 ;  /* 0x0000001200007224 */ /* 0x000fe200078e0203 */
[----:B-----5:R-:W-:-:S13]  /*2aca0*/  ISETP.NE.AND P0, PT, R4, 0x1, PT ;  /* 0x000000010400780c */ /* 0x020fda0003f05270 */
[----:B----4-:R-:W-:-:S04]  /*2acb0*/  @P0 IMAD R24, R15, R14, R20 ;  /* 0x0000000e0f180224 */ /* 0x010fc800078e0214 */
[----:B------:R-:W-:-:S05]  /*2acc0*/  IMAD R19, R19, R25, R24 ;  /* 0x0000001913137224 */ /* 0x000fca00078e0218 */
[----:B------:R-:W-:Y:S02]  /*2acd0*/  SEL R18, R0, R19, !P0 ;  /* 0x0000001300127207 */ /* 0x000fe40004000000 */
[----:B------:R-:W-:Y:S02]  /*2ace0*/  SEL R19, R19, R0, !P0 ;  /* 0x0000000013137207 */ /* 0x000fe40004000000 */
[----:B------:R-:W-:-:S07]  /*2acf0*/  PRMT R0, R2, 0x7610, R0 ;  /* 0x0000761002007816 */ /* 0x000fce0000000000 */
.L_x_220:
[----:B------:R-:W-:Y:S01]  /*2ad00*/  LOP3.LUT P0, RZ, R0, 0xff, RZ, 0xc0, !PT ;  /* 0x000000ff00ff7812 */ /* 0x000fe2000780c0ff */
[----:B------:R-:W-:Y:S02]  /*2ad10*/  UIMAD.WIDE.U32 UR4, UR52, -0x55555555, URZ ;  /* 0xaaaaaaab340478a5 */ /* 0x000fe4000f8e003f */
[----:B------:R-:W-:Y:S02]  /*2ad20*/  UIADD3 UR39, UR39, 0x10, URZ ;  /* 0x0000001027277890 */ /* 0x000fe4000fffe03f */
[----:B------:R-:W-:-:S04]  /*2ad30*/  USHF.R.U32.HI UR4, URZ, 0x1, UR5 ;  /* 0x000000013f047899 */ /* 0x000fc80008011605 */
[----:B------:R-:W-:-:S04]  /*2ad40*/  UIMAD UR40, UR4, -0x3, UR52 ;  /* 0xfffffffd042878a4 */ /* 0x000fc8000f8e0234 */
[----:B------:R-:W-:Y:S08]  /*2ad50*/  @P0 BRA `(.L_x_223) ;  /* 0xfffffd6400f00947 */ /* 0x000ff0000383ffff */
[----:B------:R-:W-:-:S13]  /*2ad60*/  PLOP3.LUT P0, PT, PT, PT, PT, 0x8, 0x0 ;  /* 0x000000000000781c */ /* 0x000fda0003f0e170 */
.L_x_18:
[----:B------:R-:W-:Y:S05]  /*2ad70*/  @P0 BRA `(.L_x_10) ;  /* 0x0000003c00340947 */ /* 0x000fea0003800000 */
[----:B------:R-:W-:Y:S01]  /*2ad80*/  ULDC.64 UR6, c[0x0][0x588] ;  /* 0x0001620000067ab9 */ /* 0x000fe20000000a00 */
[----:B------:R-:W-:Y:S01]  /*2ad90*/  ISETP.NE.AND.EX P1, PT, R172, RZ, PT, P1 ;  /* 0x000000ffac00720c */ /* 0x000fe20003f25310 */
[----:B------:R-:W-:-:S04]  /*2ada0*/  DEPBAR.LE SB0, 0x0 ;  /* 0x000080000000791a */ /* 0x000fc80000000000 */
[----:B------:R-:W-:Y:S01]  /*2adb0*/  ISETP.NE.U32.AND P0, PT, RZ, UR6, PT ;  /* 0x00000006ff007c0c */ /* 0x000fe2000bf05070 */
[----:B------:R-:W-:Y:S03]  /*2adc0*/  BSSY B0, `(.L_x_224) ;  /* 0x0000015000007945 */ /* 0x000fe60003800000 */
[----:B------:R-:W-:-:S13]  /*2add0*/  ISETP.NE.AND.EX P0, PT, RZ, UR7, PT, P0 ;  /* 0x00000007ff007c0c */ /* 0x000fda000bf05300 */
[----:B------:R-:W-:Y:S05]  /*2ade0*/  @P0 BRA P1, `(.L_x_225) ;  /* 0x0000000000480947 */ /* 0x000fea0000800000 */
[----:B------:R-:W-:-:S04]  /*2adf0*/  ISETP.NE.U32.AND P0, PT, R171, RZ, PT ;  /* 0x000000ffab00720c */ /* 0x000fc80003f05070 */
[----:B------:R-:W-:-:S13]  /*2ae00*/  ISETP.NE.AND.EX P0, PT, R172, RZ, PT, P0 ;  /* 0x000000ffac00720c */ /* 0x000fda0003f05300 */
[----:B------:R-:W-:Y:S05]  /*2ae10*/  @!P0 BRA `(.L_x_226) ;  /* 0x0000000000308947 */ /* 0x000fea0003800000 */
[----:B------:R-:W4:Y:S02]  /*2ae20*/  LDL.LU R0, [R1+0x20c] ;  /* 0x00020c0001007983 */ /* 0x000f240000300800 */
[----:B----4-:R-:W-:-:S13]  /*2ae30*/  LOP3.LUT P0, RZ, R0, 0xff, RZ, 0xc0, !PT ;  /* 0x000000ff00ff7812 */ /* 0x010fda000780c0ff */
[----:B------:R-:W-:Y:S05]  /*2ae40*/  @!P0 BRA `(.L_x_227) ;  /* 0x0000000000108947 */ /* 0x000fea0003800000 */
[----:B-----5:R-:W-:-:S13]  /*2ae50*/  FSETP.NEU.AND P0, PT, R16, RZ, PT ;  /* 0x000000ff1000720b */ /* 0x020fda0003f0d000 */
[----:B------:R-:W-:Y:S05]  /*2ae60*/  @!P0 BREAK B0 ;  /* 0x0000000000008942 */ /* 0x000fea0003800000 */
[----:B------:R-:W-:Y:S05]  /*2ae70*/  @P0 BRA `(.L_x_225) ;  /* 0x0000000000240947 */ /* 0x000fea0003800000 */
[----:B------:R-:W-:Y:S05]  /*2ae80*/  BRA `(.L_x_10) ;  /* 0x0000003800f07947 */ /* 0x000fea0003800000 */
.L_x_227:
[----:B------:R-:W-:-:S04]  /*2ae90*/  ISETP.NE.U32.AND P0, PT, RZ, UR6, PT ;  /* 0x00000006ff007c0c */ /* 0x000fc8000bf05070 */
[----:B------:R-:W-:-:S13]  /*2aea0*/  ISETP.NE.AND.EX P0, PT, RZ, UR7, PT, P0 ;  /* 0x00000007ff007c0c */ /* 0x000fda000bf05300 */
[----:B------:R-:W-:Y:S05]  /*2aeb0*/  @!P0 BREAK B0 ;  /* 0x0000000000008942 */ /* 0x000fea0003800000 */
[----:B------:R-:W-:Y:S05]  /*2aec0*/  @P0 BRA `(.L_x_225) ;  /* 0x0000000000100947 */ /* 0x000fea0003800000 */
[----:B------:R-:W-:Y:S05]  /*2aed0*/  BRA `(.L_x_10) ;  /* 0x0000003800dc7947 */ /* 0x000fea0003800000 */
.L_x_226:
[----:B-----5:R-:W-:-:S13]  /*2aee0*/  FSETP.NEU.AND P0, PT, R16, RZ, PT ;  /* 0x000000ff1000720b */ /* 0x020fda0003f0d000 */
[----:B------:R-:W-:Y:S05]  /*2aef0*/  @!P0 BREAK B0 ;  /* 0x0000000000008942 */ /* 0x000fea0003800000 */
[----:B------:R-:W-:Y:S05]  /*2af00*/  @!P0 BRA `(.L_x_10) ;  /* 0x0000003800d08947 */ /* 0x000fea0003800000 */
.L_x_225:
[----:B------:R-:W-:Y:S05]  /*2af10*/  BSYNC B0 ;  /* 0x0000000000007941 */ /* 0x000fea0003800000 */
.L_x_224:
[----:B------:R-:W4:Y:S02]  /*2af20*/  LDL.LU R0, [R1+0x214] ;  /* 0x0002140001007983 */ /* 0x000f240000300800 */
[----:B----4-:R-:W-:-:S04]  /*2af30*/  LOP3.LUT R0, R0, 0x1, RZ, 0xfc, !PT ;  /* 0x0000000100007812 */ /* 0x010fc800078efcff */
[----:B------:R-:W-:-:S13]  /*2af40*/  ISETP.NE.AND P0, PT, R0, 0x3, PT ;  /* 0x000000030000780c */ /* 0x000fda0003f05270 */
[----:B------:R-:W-:Y:S05]  /*2af50*/  @!P0 BRA `(.L_x_228) ;  /* 0x0000000000048947 */ /* 0x000fea0003800000 */
[----:B------:R-:W-:Y:S01]  /*2af60*/  BPT.TRAP 0x1 ;  /* 0x000000040000795c */ /* 0x000fe20000300000 */
.L_x_228:
[----:B------:R-:W4:Y:S01]  /*2af70*/  S2UR UR5, SR_CgaCtaId ;  /* 0x00000000000579c3 */ /* 0x000f220000008800 */
[----:B------:R-:W-:Y:S02]  /*2af80*/  UMOV UR4, 0x400 ;  /* 0x0000040000047882 */ /* 0x000fe40000000000 */
[----:B----4-:R-:W-:-:S04]  /*2af90*/  ULEA UR4, UR5, UR4, 0x18 ;  /* 0x0000000405047291 */ /* 0x010fc8000f8ec03f */
[----:B------:R-:W-:-:S04]  /*2afa0*/  ULEA UR4, UR36, UR4, 0x3 ;  /* 0x0000000424047291 */ /* 0x000fc8000f8e183f */
[----:B------:R-:W-:-:S04]  /*2afb0*/  UIADD3 UR4, UR4, 0x50, URZ ;  /* 0x0000005004047890 */ /* 0x000fc8000fffe03f */
[----:B------:R-:W-:-:S09]  /*2afc0*/  UPRMT UR4, UR5, 0x654, UR4 ;  /* 0x0000065405047896 */ /* 0x000fd20008000004 */
[----:B------:R-:W-:Y:S01]  /*2afd0*/  SYNCS.ARRIVE.TRANS64.RED.A1T0 RZ, [UR4], RZ ;  /* 0x000000ffffff79a7 */ /* 0x000fe20008100404 */
[----:B------:R-:W-:Y:S05]  /*2afe0*/  BRA `(.L_x_10) ;  /* 0x0000003800987947 */ /* 0x000fea0003800000 */
.L_x_9:
[----:B------:R-:W2:Y:S01]  /*2aff0*/  LDL R21, [R1+0x200] ;  /* 0x0002000001157983 */ /* 0x000ea20000100800 */
[----:B------:R-:W-:-:S03]  /*2b000*/  ULDC.64 UR4, c[0x0][0x8f8] ;  /* 0x00023e0000047ab9 */ /* 0x000fc60000000a00 */
[----:B------:R-:W3:Y:S01]  /*2b010*/  LDL R163, [R1+0x204] ;  /* 0x0002040001a37983 */ /* 0x000ee20000100800 */
[----:B------:R-:W-:Y:S01]  /*2b020*/  PRMT R9, RZ, 0x7610, R9 ;  /* 0x00007610ff097816 */ /* 0x000fe20000000009 */
[----:B------:R-:W-:Y:S01]  /*2b030*/  IMAD.MOV.U32 R3, RZ, RZ, -0x1 ;  /* 0xffffffffff037424 */ /* 0x000fe200078e00ff */
[----:B------:R-:W-:Y:S02]  /*2b040*/  MOV R2, 0xffffffff ;  /* 0xffffffff00027802 */ /* 0x000fe40000000f00 */
[----:B------:R-:W-:Y:S02]  /*2b050*/  MOV R10, 0xffffffff ;  /* 0xffffffff000a7802 */ /* 0x000fe40000000f00 */
[----:B--2---:R-:W-:-:S04]  /*2b060*/  ISETP.GE.U32.AND P1, PT, R21, UR4, PT ;  /* 0x0000000415007c0c */ /* 0x004fc8000bf26070 */
[----:B---3--:R-:W-:-:S13]  /*2b070*/  ISETP.GE.U32.AND.EX P1, PT, R163, UR5, PT, P1 ;  /* 0x00000005a3007c0c */ /* 0x008fda000bf26110 */
[----:B------:R-:W-:Y:S05]  /*2b080*/  @P1 BRA `(.L_x_229) ;  /* 0x0000000400681947 */ /* 0x000fea0003800000 */
[----:B------:R-:W1:Y:S01]  /*2b090*/  LDC.64 R14, c[0x0][0x8d0] ;  /* 0x00023400ff0e7b82 */ /* 0x000e620000000a00 */
[----:B------:R-:W-:Y:S01]  /*2b0a0*/  IMAD.MOV.U32 R12, RZ, RZ, R21 ;  /* 0x000000ffff0c7224 */ /* 0x000fe200078e0015 */
[----:B------:R-:W-:-:S06]  /*2b0b0*/  MOV R13, R163 ;  /* 0x000000a3000d7202 */ /* 0x000fcc0000000f00 */
[----:B------:R-:W2:Y:S08]  /*2b0c0*/  LDC R16, c[0x0][0x8d8] ;  /* 0x00023600ff107b82 */ /* 0x000eb00000000800 */
[----:B------:R-:W3:Y:S01]  /*2b0d0*/  LDC.64 R18, c[0x0][0x8c8] ;  /* 0x00023200ff127b82 */ /* 0x000ee20000000a00 */
[----:B-1----:R-:W-:-:S04]  /*2b0e0*/  ISETP.NE.U32.AND P1, PT, R14, RZ, PT ;  /* 0x000000ff0e00720c */ /* 0x002fc80003f25070 */
[----:B------:R-:W-:-:S13]  /*2b0f0*/  ISETP.NE.AND.EX P1, PT, R15, RZ, PT, P1 ;  /* 0x000000ff0f00720c */ /* 0x000fda0003f25310 */
[----:B--23--:R-:W-:Y:S05]  /*2b100*/  @!P1 BRA `(.L_x_230) ;  /* 0x0000000000289947 */ /* 0x00cfea0003800000 */
[----:B------:R-:W1:Y:S02]  /*2b110*/  LDC R2, c[0x0][0x8dc] ;  /* 0x00023700ff027b82 */ /* 0x000e640000000800 */
        /* <DEDUP_REMOVED lines=9> */
.L_x_230:
[--C-:B------:R-:W-:Y:S01]  /*2b1b0*/  SHF.R.U64 R14, R12, R16, R13.reuse ;  /* 0x000000100c0e7219 */ /* 0x100fe2000000120d */
[----:B------:R-:W1:Y:S01]  /*2b1c0*/  LDC R20, c[0x0][0x8c0] ;  /* 0x00023000ff147b82 */ /* 0x000e620000000800 */
[----:B------:R-:W-:Y:S01]  /*2b1d0*/  I2FP.F32.U32 R10, R4 ;  /* 0x00000004000a7245 */ /* 0x000fe20000201000 */
[----:B------:R-:W-:Y:S01]  /*2b1e0*/  ULDC UR4, c[0x0][0x150] ;  /* 0x0000540000047ab9 */ /* 0x000fe20000000800 */
[----:B------:R-:W-:Y:S02]  /*2b1f0*/  SHF.R.U32.HI R2, RZ, R16, R13 ;  /* 0x00000010ff027219 */ /* 0x000fe4000001160d */
[----:B------:R-:W-:Y:S01]  /*2b200*/  IADD3 R5, P1, RZ, -R14, RZ ;  /* 0x8000000eff057210 */ /* 0x000fe20007f3e0ff */
[----:B------:R-:W-:Y:S01]  /*2b210*/  FMUL R11, R10, UR4 ;  /* 0x000000040a0b7c20 */ /* 0x000fe20008400000 */
[----:B------:R-:W-:Y:S01]  /*2b220*/  MOV R3, R163 ;  /* 0x000000a300037202 */ /* 0x000fe20000000f00 */
[----:B------:R-:W2:Y:S01]  /*2b230*/  LDC.64 R22, c[0x0][0x8e8] ;  /* 0x00023a00ff167b82 */ /* 0x000ea20000000a00 */
[----:B------:R-:W-:Y:S01]  /*2b240*/  IADD3.X R9, RZ, ~R2, RZ, P1, !PT ;  /* 0x80000002ff097210 */ /* 0x000fe20000ffe4ff */
[----:B------:R-:W-:Y:S01]  /*2b250*/  IMAD.MOV.U32 R2, RZ, RZ, R21 ;  /* 0x000000ffff027224 */ /* 0x000fe200078e0015 */
[----:B------:R-:W-:Y:S01]  /*2b260*/  ULDC UR4, c[0x0][0x154] ;  /* 0x0000550000047ab9 */ /* 0x000fe20000000800 */
[----:B------:R-:W3:Y:S02]  /*2b270*/  F2I.U32.TRUNC.NTZ R11, R11 ;  /* 0x0000000b000b7305 */ /* 0x000ee4000020f000 */
[----:B------:R-:W-:-:S02]  /*2b280*/  IMAD R10, R9, R18, RZ ;  /* 0x00000012090a7224 */ /* 0x000fc400078e02ff */
[----:B------:R-:W4:Y:S01]  /*2b290*/  LDC R13, c[0x0][0x144] ;  /* 0x00005100ff0d7b82 */ /* 0x000f220000000800 */
[----:B------:R-:W-:-:S04]  /*2b2a0*/  IMAD.WIDE.U32 R2, R5, R18, R2 ;  /* 0x0000001205027225 */ /* 0x000fc800078e0002 */
[----:B------:R-:W-:Y:S01]  /*2b2b0*/  IMAD R5, R5, R19, R10 ;  /* 0x0000001305057224 */ /* 0x000fe200078e020a */
[----:B------:R-:W-:Y:S02]  /*2b2c0*/  MOV R10, 0xffffffff ;  /* 0xffffffff000a7802 */ /* 0x000fe40000000f00 */
[----:B------:R-:W5:Y:S02]  /*2b2d0*/  LDC R16, c[0x0][0x8b0] ;  /* 0x00022c00ff107b82 */ /* 0x000f640000000800 */
[----:B------:R-:W-:Y:S02]  /*2b2e0*/  IADD3 R3, R3, R5, RZ ;  /* 0x0000000503037210 */ /* 0x000fe40007ffe0ff */
[----:B------:R-:W-:Y:S02]  /*2b2f0*/  I2FP.F32.U32 R5, R8 ;  /* 0x0000000800057245 */ /* 0x000fe40000201000 */
[-C--:B-1----:R-:W-:Y:S01]  /*2b300*/  SHF.R.U64 R12, R2, R20.reuse, R3 ;  /* 0x00000014020c7219 */ /* 0x082fe20000001203 */
[----:B---3--:R-:W-:Y:S01]  /*2b310*/  IMAD.MOV R2, RZ, RZ, -R11 ;  /* 0x000000ffff027224 */ /* 0x008fe200078e0a0b */
[----:B------:R-:W1:Y:S01]  /*2b320*/  LDC R9, c[0x0][0x900] ;  /* 0x00024000ff097b82 */ /* 0x000e620000000800 */
[----:B--2---:R-:W-:Y:S01]  /*2b330*/  ISETP.NE.U32.AND P1, PT, R22, RZ, PT ;  /* 0x000000ff1600720c */ /* 0x004fe20003f25070 */
[----:B------:R-:W-:Y:S01]  /*2b340*/  FMUL R5, R5, UR4 ;  /* 0x0000000405057c20 */ /* 0x000fe20008400000 */
[----:B------:R-:W-:-:S02]  /*2b350*/  SHF.R.U32.HI R3, RZ, R20, R3 ;  /* 0x00000014ff037219 */ /* 0x000fc40000011603 */
[----:B------:R-:W-:-:S03]  /*2b360*/  ISETP.NE.AND.EX P1, PT, R23, RZ, PT, P1 ;  /* 0x000000ff1700720c */ /* 0x000fc60003f25310 */
[----:B------:R-:W2:Y:S01]  /*2b370*/  LDC R19, c[0x0][0x148] ;  /* 0x00005200ff137b82 */ /* 0x000ea20000000800 */
[----:B----4-:R-:W-:Y:S01]  /*2b380*/  IMAD R20, R13, R2, R4 ;  /* 0x000000020d147224 */ /* 0x010fe200078e0204 */
[----:B------:R-:W-:-:S06]  /*2b390*/  MOV R4, 0x1 ;  /* 0x0000000100047802 */ /* 0x000fcc0000000f00 */
[----:B------:R-:W3:Y:S01]  /*2b3a0*/  LDC R18, c[0x0][0x8a8] ;  /* 0x00022a00ff127b82 */ /* 0x000ee20000000800 */
[-CC-:B-----5:R-:W-:Y:S02]  /*2b3b0*/  SHF.R.U64 R15, R12, R16.reuse, R3.reuse ;  /* 0x000000100c0f7219 */ /* 0x1a0fe40000001203 */
[----:B------:R-:W-:Y:S02]  /*2b3c0*/  SHF.R.U32.HI R2, RZ, R16, R3 ;  /* 0x00000010ff027219 */ /* 0x000fe40000011603 */
[----:B------:R4:W1:Y:S03]  /*2b3d0*/  F2I.U32.TRUNC.NTZ R16, R5 ;  /* 0x0000000500107305 */ /* 0x000866000020f000 */
[----:B------:R-:W2:Y:S01]  /*2b3e0*/  LDC R21, c[0x0][0x8f0] ;  /* 0x00023c00ff157b82 */ /* 0x000ea20000000800 */
[-C--:B-1----:R-:W-:Y:S02]  /*2b3f0*/  SHF.R.U64 R17, R15, R9.reuse, R2 ;  /* 0x000000090f117219 */ /* 0x082fe40000001202 */
[----:B------:R-:W-:-:S02]  /*2b400*/  SHF.L.U32 R10, R10, R9, RZ ;  /* 0x000000090a0a7219 */ /* 0x000fc400000006ff */
[-C--:B------:R-:W-:Y:S01]  /*2b410*/  SHF.R.U32.HI R3, RZ, R9.reuse, R2 ;  /* 0x00000009ff037219 */ /* 0x080fe20000011602 */
[----:B------:R-:W-:Y:S01]  /*2b420*/  IMAD.MOV.U32 R2, RZ, RZ, R17 ;  /* 0x000000ffff027224 */ /* 0x000fe200078e0011 */
[----:B------:R-:W-:Y:S01]  /*2b430*/  SHF.L.U32 R25, R4, R9, RZ ;  /* 0x0000000904197219 */ /* 0x000fe200000006ff */
[----:B------:R-:W1:Y:S01]  /*2b440*/  LDC R24, c[0x0][0x8e0] ;  /* 0x00023800ff187b82 */ /* 0x000e620000000800 */
[----:B------:R-:W-:-:S07]  /*2b450*/  LOP3.LUT R26, RZ, R10, RZ, 0x33, !PT ;  /* 0x0000000aff1a7212 */ /* 0x000fce00078e33ff */
[----:B------:R-:W1:Y:S01]  /*2b460*/  LDC R27, c[0x0][0x8b8] ;  /* 0x00022e00ff1b7b82 */ /* 0x000e620000000800 */
[----:B----4-:R-:W-:Y:S05]  /*2b470*/  @!P1 BRA `(.L_x_231) ;  /* 0x0000000000289947 */ /* 0x010fea0003800000 */
[----:B------:R-:W4:Y:S02]  /*2b480*/  LDC R2, c[0x0][0x8f4] ;  /* 0x00023d00ff027b82 */ /* 0x000f240000000800 */
[----:B----4-:R-:W-:-:S04]  /*2b490*/  IADD3 R9, P1, R17, R2, RZ ;  /* 0x0000000211097210 */ /* 0x010fc80007f3e0ff */
[----:B------:R-:W-:-:S05]  /*2b4a0*/  IADD3.X R13, RZ, R3, RZ, P1, !PT ;  /* 0x00000003ff0d7210 */ /* 0x000fca0000ffe4ff */
[----:B------:R-:W-:-:S04]  /*2b4b0*/  IMAD.WIDE.U32 R2, R13, R22, RZ ;  /* 0x000000160d027225 */ /* 0x000fc800078e00ff */
[----:B------:R-:W-:-:S04]  /*2b4c0*/  IMAD.WIDE.U32 R4, P1, R9, R23, R2 ;  /* 0x0000001709047225 */ /* 0x000fc80007820002 */
[----:B------:R-:W-:Y:S01]  /*2b4d0*/  IMAD.WIDE.U32 R2, R9, R22, RZ ;  /* 0x0000001609027225 */ /* 0x000fe200078e00ff */
[----:B------:R-:W-:-:S03]  /*2b4e0*/  IADD3.X R11, RZ, RZ, RZ, P1, !PT ;  /* 0x000000ffff0b7210 */ /* 0x000fc60000ffe4ff */
[----:B------:R-:W-:Y:S01]  /*2b4f0*/  IMAD.MOV.U32 R10, RZ, RZ, R5 ;  /* 0x000000ffff0a7224 */ /* 0x000fe200078e0005 */
[----:B------:R-:W-:-:S05]  /*2b500*/  IADD3 RZ, P1, R3, R4, RZ ;  /* 0x0000000403ff7210 */ /* 0x000fca0007f3e0ff */
[----:B------:R-:W-:-:S08]  /*2b510*/  IMAD.WIDE.U32.X R2, R13, R23, R10, P1 ;  /* 0x000000170d027225 */ /* 0x000fd000008e040a */
.L_x_231:
[----:B------:R-:W4:Y:S01]  /*2b520*/  LDC R4, c[0x0][0x904] ;  /* 0x00024100ff047b82 */ /* 0x000f220000000800 */
[----:B--2---:R-:W-:Y:S02]  /*2b530*/  SHF.R.U64 R3, R2, R21, R3 ;  /* 0x0000001502037219 */ /* 0x004fe40000001203 */
[----:B------:R-:W-:Y:S02]  /*2b540*/  LOP3.LUT R2, R15, R26, RZ, 0xc0, !PT ;  /* 0x0000001a0f027212 */ /* 0x000fe400078ec0ff */
[----:B------:R-:W-:Y:S02]  /*2b550*/  IADD3 R16, -R16, RZ, RZ ;  /* 0x000000ff10107210 */ /* 0x000fe40007ffe1ff */
[----:B---3--:R-:W-:Y:S02]  /*2b560*/  IADD3 R5, R18, -0x1, RZ ;  /* 0xffffffff12057810 */ /* 0x008fe40007ffe0ff */
[----:B------:R-:W-:Y:S02]  /*2b570*/  MOV R9, 0x1 ;  /* 0x0000000100097802 */ /* 0x000fe40000000f00 */
[----:B------:R-:W-:-:S02]  /*2b580*/  LOP3.LUT R5, R12, R5, RZ, 0xc0, !PT ;  /* 0x000000050c057212 */ /* 0x000fc400078ec0ff */
[----:B------:R-:W-:Y:S02]  /*2b590*/  MOV R10, R14 ;  /* 0x0000000e000a7202 */ /* 0x000fe40000000f00 */
[----:B----4-:R-:W-:Y:S01]  /*2b5a0*/  ISETP.NE.AND P1, PT, R4, 0x1, PT ;  /* 0x000000010400780c */ /* 0x010fe20003f25270 */
[----:B------:R-:W-:Y:S02]  /*2b5b0*/  IMAD.MOV R4, RZ, RZ, -R3 ;  /* 0x000000ffff047224 */ /* 0x000fe400078e0a03 */
[----:B------:R-:W-:Y:S02]  /*2b5c0*/  IMAD R3, R25, R3, R2 ;  /* 0x0000000319037224 */ /* 0x000fe400078e0202 */
[----:B-1----:R-:W-:-:S04]  /*2b5d0*/  IMAD R2, R4, R24, R17 ;  /* 0x0000001804027224 */ /* 0x002fc800078e0211 */
[----:B------:R-:W-:-:S04]  /*2b5e0*/  IMAD R4, R2, R18, R5 ;  /* 0x0000001202047224 */ /* 0x000fc800078e0205 */
[----:B------:R-:W-:-:S04]  /*2b5f0*/  @P1 IMAD R20, R19, R16, R8 ;  /* 0x0000001013141224 */ /* 0x000fc800078e0208 */
[----:B------:R-:W-:-:S05]  /*2b600*/  IMAD R3, R3, R27, R20 ;  /* 0x0000001b03037224 */ /* 0x000fca00078e0214 */
[----:B------:R-:W-:Y:S02]  /*2b610*/  SEL R2, R4, R3, !P1 ;  /* 0x0000000304027207 */ /* 0x000fe40004800000 */
[----:B------:R-:W-:-:S07]  /*2b620*/  SEL R3, R3, R4, !P1 ;  /* 0x0000000403037207 */ /* 0x000fce0004800000 */
.L_x_229:
[----:B------:R-:W-:-:S08]  /*2b630*/  NOP ;  /* 0x0000000000007918 */ /* 0x000fd00000000000 */
[----:B------:R-:W1:-:S00]  /*2b640*/  USETMAXREG.DEALLOC.CTAPOOL 0x18 ;  /* 0x00000018000079c8 */ /* 0x000e4000080e0500 */
[----:B-1----:R-:W-:-:S13]  /*2b650*/  ISETP.NE.AND P1, PT, R0, 0x1, PT ;  /* 0x000000010000780c */ /* 0x002fda0003f25270 */
[----:B------:R-:W-:Y:S05]  /*2b660*/  @!P1 BRA `(.L_x_10) ;  /* 0x0000003000f89947 */ /* 0x000fea0003800000 */
[----:B------:R-:W-:Y:S05]  /*2b670*/  @!P4 BRA `(.L_x_232) ;  /* 0x000000240020c947 */ /* 0x000fea0003800000 */
[----:B------:R-:W-:-:S13]  /*2b680*/  ISETP.NE.OR P0, PT, R0, 0x2, P0 ;  /* 0x000000020000780c */ /* 0x000fda0000705670 */
[----:B------:R-:W-:Y:S05]  /*2b690*/  @P0 BRA `(.L_x_10) ;  /* 0x0000003000ec0947 */ /* 0x000fea0003800000 */
[----:B------:R-:W-:-:S13]  /*2b6a0*/  LOP3.LUT P1, RZ, R9, 0xff, RZ, 0xc0, !PT ;  /* 0x000000ff09ff7812 */ /* 0x000fda000782c0ff */
[----:B------:R-:W-:Y:S05]  /*2b6b0*/  @!P1 BRA `(.L_x_233) ;  /* 0x0000000000189947 */ /* 0x000fea0003800000 */
[----:B------:R-:W-:Y:S01]  /*2b6c0*/  UMOV UR4, 0x400 ;  /* 0x0000040000047882 */ /* 0x000fe20000000000 */
[----:B------:R-:W-:Y:S01]  /*2b6d0*/  IMAD.MOV.U32 R0, RZ, RZ, RZ ;  /* 0x000000ffff007224 */ /* 0x000fe200078e00ff */
[----:B------:R-:W-:-:S04]  /*2b6e0*/  ULEA UR4, UR37, UR4, 0x18 ;  /* 0x0000000425047291 */ /* 0x000fc8000f8ec03f */
[----:B------:R-:W-:-:S05]  /*2b6f0*/  SHF.L.U32 R0, R0, 0x1f, RZ ;  /* 0x0000001f00007819 */ /* 0x000fca00000006ff */
[----:B------:R-:W1:Y:S02]  /*2b700*/  SYNCS.PHASECHK.TRANS64.TRYWAIT P0, [UR4+0x78], R0 ;  /* 0x00007800ff0075a7 */ /* 0x000e640008000144 */
[----:B-1----:R-:W-:Y:S05]  /*2b710*/  @!P0 BRA `(.L_x_234) ;  /* 0x0000003800448947 */ /* 0x002fea0003800000 */
.L_x_233:
[----:B-1----:R-:W-:Y:S01]  /*2b720*/  PRMT R0, RZ, 0x7610, R0 ;  /* 0x00007610ff007816 */ /* 0x002fe20000000000 */
[----:B------:R-:W-:Y:S06]  /*2b730*/  @P3 BRA `(.L_x_235) ;  /* 0x0000000000243947 */ /* 0x000fec0003800000 */
[----:B------:R-:W-:Y:S02]  /*2b740*/  ULDC.64 UR4, c[0x0][0x588] ;  /* 0x0001620000047ab9 */ /* 0x000fe40000000a00 */
[----:B------:R-:W-:-:S04]  /*2b750*/  ISETP.NE.U32.AND P0, PT, RZ, UR4, PT ;  /* 0x00000004ff007c0c */ /* 0x000fc8000bf05070 */
[----:B------:R-:W-:-:S13]  /*2b760*/  ISETP.NE.AND.EX P0, PT, RZ, UR5, PT, P0 ;  /* 0x00000005ff007c0c */ /* 0x000fda000bf05300 */
[----:B------:R-:W-:Y:S05]  /*2b770*/  @!P0 BRA `(.L_x_236) ;  /* 0x00000000000c8947 */ /* 0x000fea0003800000 */
[----:B------:R1:W5:Y:S01]  /*2b780*/  LDG.E R6, desc[UR54][R6.64] ;  /* 0x0000003606067981 */ /* 0x000362000c1e1900 */
[----:B------:R-:W-:Y:S01]  /*2b790*/  MOV R0, 0x1 ;  /* 0x0000000100007802 */ /* 0x000fe20000000f00 */
[----:B------:R-:W-:Y:S06]  /*2b7a0*/  BRA `(.L_x_235) ;  /* 0x0000000000087947 */ /* 0x000fec0003800000 */
.L_x_236:
[----:B------:R-:W2:Y:S01]  /*2b7b0*/  LDC R6, c[0x0][0x580] ;  /* 0x00016000ff067b82 */ /* 0x000ea20000000800 */
[----:B------:R-:W-:-:S07]  /*2b7c0*/  MOV R0, 0x1 ;  /* 0x0000000100007802 */ /* 0x000fce0000000f00 */
.L_x_235:
[----:B------:R-:W-:Y:S05]  /*2b7d0*/  @!P1 BRA `(.L_x_237) ;  /* 0x00000020004c9947 */ /* 0x000fea0003800000 */
[----:B------:R-:W3:Y:S01]  /*2b7e0*/  LDL R5, [R1+0x214] ;  /* 0x0002140001057983 */ /* 0x000ee20000100800 */
[----:B------:R-:W4:Y:S01]  /*2b7f0*/  LDC R17, c[0x0][0x900] ;  /* 0x00024000ff117b82 */ /* 0x000f220000000800 */
[----:B------:R-:W-:Y:S01]  /*2b800*/  IMAD.MOV.U32 R4, RZ, RZ, -0x1 ;  /* 0xffffffffff047424 */ /* 0x000fe200078e00ff */
[----:B------:R-:W-:Y:S01]  /*2b810*/  MOV R8, 0x1 ;  /* 0x0000000100087802 */ /* 0x000fe20000000f00 */
[----:B------:R-:W-:Y:S01]  /*2b820*/  ULDC.64 UR30, c[0x0][0x198] ;  /* 0x00006600001e7ab9 */ /* 0x000fe20000000a00 */
[----:B------:R-:W-:Y:S01]  /*2b830*/  ULDC.64 UR6, c[0x0][0x588] ;  /* 0x0001620000067ab9 */ /* 0x000fe20000000a00 */
[----:B------:R-:W-:Y:S01]  /*2b840*/  ULDC.64 UR4, c[0x0][0x8f8] ;  /* 0x00023e0000047ab9 */ /* 0x000fe20000000a00 */
[----:B------:R-:W-:Y:S02]  /*2b850*/  ULDC.64 UR14, c[0x0][0x590] ;  /* 0x00016400000e7ab9 */ /* 0x000fe40000000a00 */
[----:B------:R-:W1:Y:S01]  /*2b860*/  LDC R18, c[0x0][0x8a8] ;  /* 0x00022a00ff127b82 */ /* 0x000e620000000800 */
[----:B----4-:R-:W-:-:S02]  /*2b870*/  SHF.L.U32 R4, R4, R17, RZ ;  /* 0x0000001104047219 */ /* 0x010fc400000006ff */
[----:B------:R-:W-:Y:S02]  /*2b880*/  SHF.L.U32 R17, R8, R17, RZ ;  /* 0x0000001108117219 */ /* 0x000fe400000006ff */
[----:B------:R-:W-:Y:S02]  /*2b890*/  LOP3.LUT R14, RZ, R4, RZ, 0x33, !PT ;  /* 0x00000004ff0e7212 */ /* 0x000fe400078e33ff */
[----:B-1----:R-:W-:Y:S02]  /*2b8a0*/  IADD3 R18, R18, -0x1, RZ ;  /* 0xffffffff12127810 */ /* 0x002fe40007ffe0ff */
[----:B---3--:R-:W-:-:S07]  /*2b8b0*/  LOP3.LUT R16, R5, 0x2, RZ, 0xfc, !PT ;  /* 0x0000000205107812 */ /* 0x008fce00078efcff */
.L_x_341:
[----:B------:R-:W-:Y:S02]  /*2b8c0*/  ISETP.NE.U32.AND P0, PT, RZ, UR14, PT ;  /* 0x0000000eff007c0c */ /* 0x000fe4000bf05070 */
[----:B------:R-:W-:Y:S02]  /*2b8d0*/  R2UR UR51, R3 ;  /* 0x00000000033372ca */ /* 0x000fe400000e0000 */
[----:B------:R-:W-:Y:S02]  /*2b8e0*/  R2UR UR50, R2 ;  /* 0x00000000023272ca */ /* 0x000fe400000e0000 */
[----:B------:R-:W-:-:S09]  /*2b8f0*/  ISETP.NE.AND.EX P0, PT, RZ, UR15, PT, P0 ;  /* 0x0000000fff007c0c */ /* 0x000fd2000bf05300 */
[----:B------:R-:W-:Y:S02]  /*2b900*/  USHF.L.U32 UR51, UR51, 0x8, URZ ;  /* 0x0000000833337899 */ /* 0x000fe4000800063f */
[----:B------:R-:W-:Y:S02]  /*2b910*/  USHF.L.U32 UR50, UR50, 0x8, URZ ;  /* 0x0000000832327899 */ /* 0x000fe4000800063f */
[----:B------:R-:W-:Y:S10]  /*2b920*/  @!P0 BRA `(.L_x_238) ;  /* 0x00000000002c8947 */ /* 0x000ff40003800000 */
[----:B------:R-:W-:-:S04]  /*2b930*/  ISETP.NE.U32.AND P1, PT, RZ, UR6, PT ;  /* 0x00000006ff007c0c */ /* 0x000fc8000bf25070 */
[----:B------:R-:W-:-:S13]  /*2b940*/  ISETP.NE.AND.EX P1, PT, RZ, UR7, PT, P1 ;  /* 0x00000007ff007c0c */ /* 0x000fda000bf25310 */
[----:B------:R-:W-:Y:S05]  /*2b950*/  @!P1 BRA `(.L_x_239) ;  /* 0x0000000000189947 */ /* 0x000fea0003800000 */
[----:B------:R-:W1:Y:S01]  /*2b960*/  LDC.64 R2, c[0x0][0x588] ;  /* 0x00016200ff027b82 */ /* 0x000e620000000a00 */
[----:B------:R-:W-:-:S04]  /*2b970*/  IMAD R5, R10, UR14, RZ ;  /* 0x0000000e0a057c24 */ /* 0x000fc8000f8e02ff */
[----:B-1----:R-:W-:-:S05]  /*2b980*/  IMAD.WIDE R2, R5, 0x4, R2 ;  /* 0x0000000405027825 */ /* 0x002fca00078e0202 */
[----:B--2--5:R1:W5:Y:S01]  /*2b990*/  LDG.E R6, desc[UR54][R2.64] ;  /* 0x0000003602067981 */ /* 0x024362000c1e1900 */
[----:B------:R-:W-:Y:S01]  /*2b9a0*/  IMAD.MOV.U32 R0, RZ, RZ, 0x1 ;  /* 0x00000001ff007424 */ /* 0x000fe200078e00ff */
[----:B------:R-:W-:Y:S06]  /*2b9b0*/  BRA `(.L_x_238) ;  /* 0x0000000000087947 */ /* 0x000fec0003800000 */
.L_x_239:
[----:B--2--5:R-:W3:Y:S01]  /*2b9c0*/  LDC R6, c[0x0][0x580] ;  /* 0x00016000ff067b82 */ /* 0x024ee20000000800 */
[----:B------:R-:W-:-:S07]  /*2b9d0*/  MOV R0, 0x1 ;  /* 0x0000000100007802 */ /* 0x000fce0000000f00 */
.L_x_238:
[----:B------:R-:W-:Y:S05]  /*2b9e0*/  @!P0 BRA `(.L_x_240) ;  /* 0x00000000001c8947 */ /* 0x000fea0003800000 */
[----:B------:R-:W-:-:S13]  /*2b9f0*/  LOP3.LUT P2, RZ, R0, 0xff, RZ, 0xc0, !PT ;  /* 0x000000ff00ff7812 */ /* 0x000fda000784c0ff */
[----:B-1----:R-:W1:Y:S02]  /*2ba00*/  @!P2 LDC.64 R2, c[0x0][0x588] ;  /* 0x00016200ff02ab82 */ /* 0x002e640000000a00 */
[----:B-1----:R-:W-:-:S04]  /*2ba10*/  @!P2 ISETP.NE.U32.AND P0, PT, R2, RZ, PT ;  /* 0x000000ff0200a20c */ /* 0x002fc80003f05070 */
[----:B------:R-:W-:Y:S02]  /*2ba20*/  @!P2 ISETP.NE.AND.EX P1, PT, R3, RZ, PT, P0 ;  /* 0x000000ff0300a20c */ /* 0x000fe40003f25300 */
[----:B--23-5:R-:W-:Y:S02]  /*2ba30*/  @P2 FSETP.EQ.AND P0, PT, R6, RZ, PT ;  /* 0x000000ff0600220b */ /* 0x02cfe40003f02000 */
[----:B------:R-:W-:Y:S01]  /*2ba40*/  @!P2 PLOP3.LUT P0, PT, P1, PT, PT, 0x8, 0x0 ;  /* 0x000000000000a81c */ /* 0x000fe20000f0e170 */
[----:B------:R-:W-:-:S12]  /*2ba50*/  BRA `(.L_x_241) ;  /* 0x0000000000047947 */ /* 0x000fd80003800000 */
.L_x_240:
[----:B--23-5:R-:W-:-:S13]  /*2ba60*/  FSETP.EQ.AND P0, PT, R6, RZ, PT ;  /* 0x000000ff0600720b */ /* 0x02cfda0003f02000 */
.L_x_241:
[----:B------:R-:W-:Y:S02]  /*2ba70*/  ISETP.NE.AND P2, PT, R16, 0x3, PT ;  /* 0x000000031000780c */ /* 0x000fe40003f45270 */
[----:B------:R-:W-:-:S04]  /*2ba80*/  ELECT P1, URZ, PT ;  /* 0x00000000003f782f */ /* 0x000fc80003820000 */
[----:B------:R-:W-:-:S07]  /*2ba90*/  PLOP3.LUT P0, PT, P1, P0, PT, 0x20, 0x0 ;  /* 0x000000000000781c */ /* 0x000fce0000f00470 */
[----:B------:R-:W-:Y:S06]  /*2baa0*/  @!P2 BRA `(.L_x_242) ;  /* 0x000000000004a947 */ /* 0x000fec0003800000 */
[----:B------:R-:W-:Y:S01]  /*2bab0*/  BPT.TRAP 0x1 ;  /* 0x000000040000795c */ /* 0x000fe20000300000 */
.L_x_242:
[----:B------:R-:W2:Y:S01]  /*2bac0*/  S2UR UR37, SR_CgaCtaId ;  /* 0x00000000002579c3 */ /* 0x000ea20000008800 */
[----:B------:R-:W-:Y:S01]  /*2bad0*/  UMOV UR13, 0x400 ;  /* 0x00000400000d7882 */ /* 0x000fe20000000000 */
[----:B-1----:R-:W-:-:S04]  /*2bae0*/  MOV R2, 0x1 ;  /* 0x0000000100027802 */ /* 0x002fc80000000f00 */
[----:B------:R-:W-:Y:S01]  /*2baf0*/  SHF.L.U32 R2, R2, 0x1f, RZ ;  /* 0x0000001f02027819 */ /* 0x000fe200000006ff */
[----:B--2---:R-:W-:-:S09]  /*2bb00*/  ULEA UR13, UR37, UR13, 0x18 ;  /* 0x0000000d250d7291 */ /* 0x004fd2000f8ec03f */
[----:B------:R-:W1:Y:S02]  /*2bb10*/  SYNCS.PHASECHK.TRANS64.TRYWAIT P1, [UR13+0x50], R2 ;  /* 0x00005002ff0075a7 */ /* 0x000e64000802014d */
[----:B-1----:R-:W-:Y:S05]  /*2bb20*/  @!P1 BRA `(.L_x_243) ;  /* 0x0000003400589947 */ /* 0x002fea0003800000 */
.L_x_384:
[----:B------:R-:W-:Y:S04]  /*2bb30*/  BSSY B0, `(.L_x_244) ;  /* 0x000000e000007945 */ /* 0x000fe80003800000 */
[----:B------:R-:W-:Y:S05]  /*2bb40*/  @!P0 BRA `(.L_x_245) ;  /* 0x0000000000308947 */ /* 0x000fea0003800000 */
[----:B------:R-:W-:Y:S01]  /*2bb50*/  R2UR UR52, R10 ;  /* 0x000000000a3472ca */ /* 0x000fe200000e0000 */
[----:B------:R-:W-:Y:S02]  /*2bb60*/  UIADD3 UR8, UP0, UR30, 0x3f0, URZ ;  /* 0x000003f01e087890 */ /* 0x000fe4000ff1e03f */
[----:B------:R-:W-:Y:S02]  /*2bb70*/  UIADD3 UR48, UR13, 0x200, URZ ;  /* 0x000002000d307890 */ /* 0x000fe4000fffe03f */
[----:B------:R-:W-:Y:S02]  /*2bb80*/  UIADD3 UR49, UR13, 0x30, URZ ;  /* 0x000000300d317890 */ /* 0x000fe4000fffe03f */
[----:B------:R-:W-:Y:S01]  /*2bb90*/  UIADD3.X UR9, URZ, UR31, URZ, UP0, !UPT ;  /* 0x0000001f3f097290 */ /* 0x000fe200087fe43f */
[----:B------:R-:W-:Y:S01]  /*2bba0*/  UMOV UR10, 0x0 ;  /* 0x00000000000a7882 */ /* 0x000fe20000000000 */
[----:B------:R-:W-:-:S07]  /*2bbb0*/  UMOV UR11, 0x10000000 ;  /* 0x10000000000b7882 */ /* 0x000fce0000000000 */
[----:B------:R2:W-:Y:S02]  /*2bbc0*/  UTMALDG.3D [UR48], [UR8], desc[UR10] ;  /* 0x00000a30080075b4 */ /* 0x0005e40008011000 */
[----:B--2---:R-:W-:Y:S05]  /*2bbd0*/  @!P2 BRA `(.L_x_246) ;  /* 0x000000000004a947 */ /* 0x004fea0003800000 */
[----:B------:R-:W-:Y:S01]  /*2bbe0*/  BPT.TRAP 0x1 ;  /* 0x000000040000795c */ /* 0x000fe20000300000 */
.L_x_246:
[----:B-1----:R-:W1:Y:S02]  /*2bbf0*/  LDC R3, c[0x0][0x800] ;  /* 0x00020000ff037b82 */ /* 0x002e640000000800 */
[----:B-1----:R2:W-:Y:S02]  /*2bc00*/  SYNCS.ARRIVE.TRANS64.RED.A0TR RZ, [UR13+0x30], R3 ;  /* 0x00003003ffff79a7 */ /* 0x0025e4000830040d */
.L_x_245:
[----:B------:R-:W-:Y:S05]  /*2bc10*/  BSYNC B0 ;  /* 0x0000000000007941 */ /* 0x000fea0003800000 */
.L_x_244:
[----:B------:R-:W-:Y:S05]  /*2bc20*/  @!P2 BRA `(.L_x_247) ;  /* 0x000000000004a947 */ /* 0x000fea0003800000 */
[----:B------:R-:W-:Y:S01]  /*2bc30*/  BPT.TRAP 0x1 ;  /* 0x000000040000795c */ /* 0x000fe20000300000 */
.L_x_247:
[----:B------:R-:W-:-:S04]  /*2bc40*/  UIADD3 UR41, UR13, 0x30, URZ ;  /* 0x000000300d297890 */ /* 0x000fc8000fffe03f */
[----:B------:R-:W-:-:S09]  /*2bc50*/  UPRMT UR29, UR37, 0x654, UR41 ;  /* 0x00000654251d7896 */ /* 0x000fd20008000029 */
[----:B------:R-:W-:Y:S01]  /*2bc60*/  SYNCS.ARRIVE.TRANS64.RED.A1T0 RZ, [UR29], RZ ;  /* 0x000000ffffff79a7 */ /* 0x000fe2000810041d */
[----:B------:R-:W-:Y:S05]  /*2bc70*/  @!P2 BRA `(.L_x_248) ;  /* 0x000000000004a947 */ /* 0x000fea0003800000 */
[----:B------:R-:W-:Y:S01]  /*2bc80*/  BPT.TRAP 0x1 ;  /* 0x000000040000795c */ /* 0x000fe20000300000 */
.L_x_248:
[----:B------:R-:W3:Y:S02]  /*2bc90*/  SYNCS.PHASECHK.TRANS64.TRYWAIT P1, [UR13+0x58], R2 ;  /* 0x00005802ff0075a7 */ /* 0x000ee4000802014d */
[----:B---3--:R-:W-:Y:S05]  /*2bca0*/  @!P1 BRA `(.L_x_249) ;  /* 0x0000003400109947 */ /* 0x008fea0003800000 */
.L_x_385:
[----:B------:R-:W-:Y:S04]  /*2bcb0*/  BSSY B0, `(.L_x_250) ;  /* 0x0000010000007945 */ /* 0x000fe80003800000 */
[----:B------:R-:W-:Y:S05]  /*2bcc0*/  @!P0 BRA `(.L_x_251) ;  /* 0x0000000000388947 */ /* 0x000fea0003800000 */
[----:B------:R-:W-:Y:S01]  /*2bcd0*/  UIADD3 UR16, UP0, UR30, 0x3f0, URZ ;  /* 0x000003f01e107890 */ /* 0x000fe2000ff1e03f */
[----:B------:R-:W-:Y:S01]  /*2bce0*/  R2UR UR12, R10 ;  /* 0x000000000a0c72ca */ /* 0x000fe200000e0000 */
[----:B------:R-:W-:Y:S02]  /*2bcf0*/  UIADD3 UR11, UR51, 0x80, URZ ;  /* 0x00000080330b7890 */ /* 0x000fe4000fffe03f */
[----:B------:R-:W-:Y:S02]  /*2bd00*/  UIADD3 UR8, UR13, 0x2200, URZ ;  /* 0x000022000d087890 */ /* 0x000fe4000fffe03f */
[----:B------:R-:W-:Y:S02]  /*2bd10*/  UIADD3 UR9, UR13, 0x38, URZ ;  /* 0x000000380d097890 */ /* 0x000fe4000fffe03f */
[----:B------:R-:W-:Y:S01]  /*2bd20*/  UIADD3.X UR17, URZ, UR31, URZ, UP0, !UPT ;  /* 0x0000001f3f117290 */ /* 0x000fe200087fe43f */
[----:B------:R-:W-:Y:S01]  /*2bd30*/  UMOV UR18, 0x0 ;  /* 0x0000000000127882 */ /* 0x000fe20000000000 */
[----:B------:R-:W-:Y:S01]  /*2bd40*/  UMOV UR19, 0x10000000 ;  /* 0x1000000000137882 */ /* 0x000fe20000000000 */
[----:B------:R-:W-:-:S06]  /*2bd50*/  UMOV UR10, UR50 ;  /* 0x00000032000a7c82 */ /* 0x000fcc0008000000 */
[----:B------:R3:W-:Y:S02]  /*2bd60*/  UTMALDG.3D [UR8], [UR16], desc[UR18] ;  /* 0x00001208100075b4 */ /* 0x0007e40008011000 */
[----:B---3--:R-:W-:Y:S05]  /*2bd70*/  @!P2 BRA `(.L_x_252) ;  /* 0x000000000004a947 */ /* 0x008fea0003800000 */
[----:B------:R-:W-:Y:S01]  /*2bd80*/  BPT.TRAP 0x1 ;  /* 0x000000040000795c */ /* 0x000fe20000300000 */
.L_x_252:
[----:B-12---:R-:W1:Y:S02]  /*2bd90*/  LDC R3, c[0x0][0x800] ;  /* 0x00020000ff037b82 */ /* 0x006e640000000800 */
[----:B-1----:R3:W-:Y:S02]  /*2bda0*/  SYNCS.ARRIVE.TRANS64.RED.A0TR RZ, [UR13+0x38], R3 ;  /* 0x00003803ffff79a7 */ /* 0x0027e4000830040d */
.L_x_251:
[----:B------:R-:W-:Y:S05]  /*2bdb0*/  BSYNC B0 ;  /* 0x0000000000007941 */ /* 0x000fea0003800000 */
.L_x_250:
[----:B------:R-:W-:Y:S05]  /*2bdc0*/  @!P2 BRA `(.L_x_253) ;  /* 0x000000000004a947 */ /* 0x000fea0003800000 */
[----:B------:R-:W-:Y:S01]  /*2bdd0*/  BPT.TRAP 0x1 ;  /* 0x000000040000795c */ /* 0x000fe20000300000 */
.L_x_253:
[----:B------:R-:W-:Y:S02]  /*2bde0*/  UIADD3 UR33, UR13, 0x38, URZ ;  /* 0x000000380d217890 */ /* 0x000fe4000fffe03f */
[----:B------:R-:W-:Y:S02]  /*2bdf0*/  UIADD3 UR10, UR50, 0x20, URZ ;  /* 0x00000020320a7890 */ /* 0x000fe4000fffe03f */
[----:B------:R-:W-:-:S09]  /*2be00*/  UPRMT UR23, UR37, 0x654, UR33 ;  /* 0x0000065425177896 */ /* 0x000fd20008000021 */
[----:B------:R-:W-:Y:S01]  /*2be10*/  SYNCS.ARRIVE.TRANS64.RED.A1T0 RZ, [UR23], RZ ;  /* 0x000000ffffff79a7 */ /* 0x000fe20008100417 */
[----:B------:R-:W-:Y:S05]  /*2be20*/  @!P2 BRA `(.L_x_254) ;  /* 0x000000000004a947 */ /* 0x000fea0003800000 */
[----:B------:R-:W-:Y:S01]  /*2be30*/  BPT.TRAP 0x1 ;  /* 0x000000040000795c */ /* 0x000fe20000300000 */
.L_x_254:
[----:B------:R-:W4:Y:S02]  /*2be40*/  SYNCS.PHASECHK.TRANS64.TRYWAIT P1, [UR13+0x60], R2 ;  /* 0x00006002ff0075a7 */ /* 0x000f24000802014d */
[----:B----4-:R-:W-:Y:S05]  /*2be50*/  @!P1 BRA `(.L_x_255) ;  /* 0x0000003000bc9947 */ /* 0x010fea0003800000 */
.L_x_386:
        /* <DEDUP_REMOVED lines=8> */
[----:B------:R-:W-:Y:S01]  /*2bee0*/  UMOV UR19, 0x10000000 ;  /* 0x1000000000137882 */ /* 0x000fe20000000000 */
[----:B------:R-:W-:-:S06]  /*2bef0*/  UMOV UR11, UR51 ;  /* 0x00000033000b7c82 */ /* 0x000fcc0008000000 */
[----:B------:R4:W-:Y:S02]  /*2bf00*/  UTMALDG.3D [UR8], [UR16], desc[UR18] ;  /* 0x00001208100075b4 */ /* 0x0009e40008011000 */
[----:B----4-:R-:W-:Y:S05]  /*2bf10*/  @!P2 BRA `(.L_x_258) ;  /* 0x000000000004a947 */ /* 0x010fea0003800000 */
[----:B------:R-:W-:Y:S01]  /*2bf20*/  BPT.TRAP 0x1 ;  /* 0x000000040000795c */ /* 0x000fe20000300000 */
.L_x_258:
[----:B-123--:R-:W1:Y:S02]  /*2bf30*/  LDC R3, c[0x0][0x800] ;  /* 0x00020000ff037b82 */ /* 0x00ee640000000800 */
[----:B-1----:R4:W-:Y:S02]  /*2bf40*/  SYNCS.ARRIVE.TRANS64.RED.A0TR RZ, [UR13+0x40], R3 ;  /* 0x00004003ffff79a7 */ /* 0x0029e4000830040d */
.L_x_257:
[----:B------:R-:W-:Y:S05]  /*2bf50*/  BSYNC B0 ;  /* 0x0000000000007941 */ /* 0x000fea0003800000 */
.L_x_256:
[----:B------:R-:W-:Y:S05]  /*2bf60*/  @!P2 BRA `(.L_x_259) ;  /* 0x000000000004a947 */ /* 0x000fea0003800000 */
[----:B------:R-:W-:Y:S01]  /*2bf70*/  BPT.TRAP 0x1 ;  /* 0x000000040000795c */ /* 0x000fe20000300000 */
.L_x_259:
[----:B------:R-:W-:-:S04]  /*2bf80*/  UIADD3 UR25, UR13, 0x40, URZ ;  /* 0x000000400d197890 */ /* 0x000fc8000fffe03f */
[----:B------:R-:W-:-:S09]  /*2bf90*/  UPRMT UR21, UR37, 0x654, UR25 ;  /* 0x0000065425157896 */ /* 0x000fd20008000019 */
[----:B------:R-:W-:Y:S01]  /*2bfa0*/  SYNCS.ARRIVE.TRANS64.RED.A1T0 RZ, [UR21], RZ ;  /* 0x000000ffffff79a7 */ /* 0x000fe20008100415 */
[----:B------:R-:W-:Y:S05]  /*2bfb0*/  @!P2 BRA `(.L_x_260) ;  /* 0x000000000004a947 */ /* 0x000fea0003800000 */
[----:B------:R-:W-:Y:S01]  /*2bfc0*/  BPT.TRAP 0x1 ;  /* 0x000000040000795c */ /* 0x000fe20000300000 */
.L_x_260:
[----:B------:R-:W5:Y:S02]  /*2bfd0*/  SYNCS.PHASECHK.TRANS64.TRYWAIT P1, [UR13+0x68], R2 ;  /* 0x00006802ff0075a7 */ /* 0x000f64000802014d */
[----:B-----5:R-:W-:Y:S05]  /*2bfe0*/  @!P1 BRA `(.L_x_261) ;  /* 0x0000003000709947 */ /* 0x020fea0003800000 */
.L_x_387:
        /* <DEDUP_REMOVED lines=9> */
[----:B------:R-:W-:-:S07]  /*2c080*/  UMOV UR19, 0x10000000 ;  /* 0x1000000000137882 */ /* 0x000fce0000000000 */
[----:B------:R1:W-:Y:S02]  /*2c090*/  UTMALDG.3D [UR8], [UR16], desc[UR18] ;  /* 0x00001208100075b4 */ /* 0x0003e40008011000 */
[----:B-1----:R-:W-:Y:S05]  /*2c0a0*/  @!P2 BRA `(.L_x_264) ;  /* 0x000000000004a947 */ /* 0x002fea0003800000 */
[----:B------:R-:W-:Y:S01]  /*2c0b0*/  BPT.TRAP 0x1 ;  /* 0x000000040000795c */ /* 0x000fe20000300000 */
.L_x_264:
[----:B--234-:R-:W1:Y:S02]  /*2c0c0*/  LDC R3, c[0x0][0x800] ;  /* 0x00020000ff037b82 */ /* 0x01ce640000000800 */
[----:B-1----:R1:W-:Y:S02]  /*2c0d0*/  SYNCS.ARRIVE.TRANS64.RED.A0TR RZ, [UR13+0x48], R3 ;  /* 0x00004803ffff79a7 */ /* 0x0023e4000830040d */
.L_x_263:
[----:B------:R-:W-:Y:S05]  /*2c0e0*/  BSYNC B0 ;  /* 0x0000000000007941 */ /* 0x000fea0003800000 */
.L_x_262:
[----:B------:R-:W-:Y:S05]  /*2c0f0*/  @!P2 BRA `(.L_x_265) ;  /* 0x000000000004a947 */ /* 0x000fea0003800000 */
[----:B------:R-:W-:Y:S01]  /*2c100*/  BPT.TRAP 0x1 ;  /* 0x000000040000795c */ /* 0x000fe20000300000 */
.L_x_265:
[----:B------:R-:W-:Y:S02]  /*2c110*/  UIADD3 UR17, UR13, 0x48, URZ ;  /* 0x000000480d117890 */ /* 0x000fe4000fffe03f */
[----:B------:R-:W-:Y:S02]  /*2c120*/  UIADD3 UR42, UR50, 0x40, URZ ;  /* 0x00000040322a7890 */ /* 0x000fe4000fffe03f */
[----:B------:R-:W-:-:S09]  /*2c130*/  UPRMT UR22, UR37, 0x654, UR17 ;  /* 0x0000065425167896 */ /* 0x000fd20008000011 */
[----:B------:R-:W-:Y:S01]  /*2c140*/  SYNCS.ARRIVE.TRANS64.RED.A1T0 RZ, [UR22], RZ ;  /* 0x000000ffffff79a7 */ /* 0x000fe20008100416 */
[----:B------:R-:W-:Y:S05]  /*2c150*/  @!P2 BRA `(.L_x_266) ;  /* 0x000000000004a947 */ /* 0x000fea0003800000 */
[----:B------:R-:W-:Y:S01]  /*2c160*/  BPT.TRAP 0x1 ;  /* 0x000000040000795c */ /* 0x000fe20000300000 */
.L_x_266:
[----:B-1234-:R-:W-:-:S04]  /*2c170*/  SHF.L.U32 R3, RZ, 0x1f, RZ ;  /* 0x0000001fff037819 */ /* 0x01efc800000006ff */
[----:B------:R-:W1:Y:S02]  /*2c180*/  SYNCS.PHASECHK.TRANS64.TRYWAIT P1, [UR13+0x50], R3 ;  /* 0x00005003ff0075a7 */ /* 0x000e64000802014d */
[----:B-1----:R-:W-:Y:S05]  /*2c190*/  @!P1 BRA `(.L_x_267) ;  /* 0x00000030001c9947 */ /* 0x002fea0003800000 */
.L_x_388:
[----:B------:R-:W-:Y:S04]  /*2c1a0*/  BSSY B0, `(.L_x_268) ;  /* 0x000000e000007945 */ /* 0x000fe80003800000 */
[----:B------:R-:W-:Y:S05]  /*2c1b0*/  @!P0 BRA `(.L_x_269) ;  /* 0x0000000000308947 */ /* 0x000fea0003800000 */
[----:B------:R-:W-:Y:S01]  /*2c1c0*/  R2UR UR44, R10 ;  /* 0x000000000a2c72ca */ /* 0x000fe200000e0000 */
[----:B------:R-:W-:Y:S02]  /*2c1d0*/  UIADD3 UR8, UP0, UR30, 0x3f0, URZ ;  /* 0x000003f01e087890 */ /* 0x000fe4000ff1e03f */
[----:B------:R-:W-:Y:S02]  /*2c1e0*/  UIADD3 UR40, UR13, 0x200, URZ ;  /* 0x000002000d287890 */ /* 0x000fe4000fffe03f */
[----:B------:R-:W-:Y:S01]  /*2c1f0*/  UIADD3.X UR9, URZ, UR31, URZ, UP0, !UPT ;  /* 0x0000001f3f097290 */ /* 0x000fe200087fe43f */
[----:B------:R-:W-:Y:S01]  /*2c200*/  UMOV UR10, 0x0 ;  /* 0x00000000000a7882 */ /* 0x000fe20000000000 */
[----:B------:R-:W-:Y:S01]  /*2c210*/  UMOV UR11, 0x10000000 ;  /* 0x10000000000b7882 */ /* 0x000fe20000000000 */
[----:B------:R-:W-:-:S06]  /*2c220*/  UMOV UR43, UR51 ;  /* 0x00000033002b7c82 */ /* 0x000fcc0008000000 */
[----:B------:R2:W-:Y:S02]  /*2c230*/  UTMALDG.3D [UR40], [UR8], desc[UR10] ;  /* 0x00000a28080075b4 */ /* 0x0005e40008011000 */
[----:B--2---:R-:W-:Y:S05]  /*2c240*/  @!P2 BRA `(.L_x_270) ;  /* 0x000000000004a947 */ /* 0x004fea0003800000 */
[----:B------:R-:W-:Y:S01]  /*2c250*/  BPT.TRAP 0x1 ;  /* 0x000000040000795c */ /* 0x000fe20000300000 */
.L_x_270:
[----:B-1----:R-:W1:Y:S02]  /*2c260*/  LDC R4, c[0x0][0x800] ;  /* 0x00020000ff047b82 */ /* 0x002e640000000800 */
[----:B-1----:R2:W-:Y:S02]  /*2c270*/  SYNCS.ARRIVE.TRANS64.RED.A0TR RZ, [UR13+0x30], R4 ;  /* 0x00003004ffff79a7 */ /* 0x0025e4000830040d */
.L_x_269:
[----:B------:R-:W-:Y:S05]  /*2c280*/  BSYNC B0 ;  /* 0x0000000000007941 */ /* 0x000fea0003800000 */
.L_x_268:
[----:B------:R-:W-:Y:S05]  /*2c290*/  @!P2 BRA `(.L_x_271) ;  /* 0x000000000004a947 */ /* 0x000fea0003800000 */
[----:B------:R-:W-:Y:S01]  /*2c2a0*/  BPT.TRAP 0x1 ;  /* 0x000000040000795c */ /* 0x000fe20000300000 */
.L_x_271:
[----:B------:R-:W-:Y:S01]  /*2c2b0*/  SYNCS.ARRIVE.TRANS64.RED.A1T0 RZ, [UR29], RZ ;  /* 0x000000ffffff79a7 */ /* 0x000fe2000810041d */
[----:B------:R-:W-:Y:S05]  /*2c2c0*/  @!P2 BRA `(.L_x_272) ;  /* 0x000000000004a947 */ /* 0x000fea0003800000 */
[----:B------:R-:W-:Y:S01]  /*2c2d0*/  BPT.TRAP 0x1 ;  /* 0x000000040000795c */ /* 0x000fe20000300000 */
.L_x_272:
[----:B------:R-:W3:Y:S02]  /*2c2e0*/  SYNCS.PHASECHK.TRANS64.TRYWAIT P1, [UR13+0x58], R3 ;  /* 0x00005803ff0075a7 */ /* 0x000ee4000802014d */
[----:B---3--:R-:W-:Y:S05]  /*2c2f0*/  @!P1 BRA `(.L_x_273) ;  /* 0x0000002c00dc9947 */ /* 0x008fea0003800000 */
.L_x_389:
        /* <DEDUP_REMOVED lines=13> */
.L_x_276:
[----:B-12---:R-:W1:Y:S02]  /*2c3d0*/  LDC R4, c[0x0][0x800] ;  /* 0x00020000ff047b82 */ /* 0x006e640000000800 */
[----:B-1----:R3:W-:Y:S02]  /*2c3e0*/  SYNCS.ARRIVE.TRANS64.RED.A0TR RZ, [UR13+0x38], R4 ;  /* 0x00003804ffff79a7 */ /* 0x0027e4000830040d */
.L_x_275:
[----:B------:R-:W-:Y:S05]  /*2c3f0*/  BSYNC B0 ;  /* 0x0000000000007941 */ /* 0x000fea0003800000 */
.L_x_274:
[----:B------:R-:W-:Y:S05]  /*2c400*/  @!P2 BRA `(.L_x_277) ;  /* 0x000000000004a947 */ /* 0x000fea0003800000 */
[----:B------:R-:W-:Y:S01]  /*2c410*/  BPT.TRAP 0x1 ;  /* 0x000000040000795c */ /* 0x000fe20000300000 */
.L_x_277:
[----:B------:R-:W-:Y:S01]  /*2c420*/  SYNCS.ARRIVE.TRANS64.RED.A1T0 RZ, [UR23], RZ ;  /* 0x000000ffffff79a7 */ /* 0x000fe20008100417 */
[----:B------:R-:W-:Y:S01]  /*2c430*/  UIADD3 UR26, UR50, 0x60, URZ ;  /* 0x00000060321a7890 */ /* 0x000fe2000fffe03f */
[----:B------:R-:W-:Y:S11]  /*2c440*/  @!P2 BRA `(.L_x_278) ;  /* 0x000000000004a947 */ /* 0x000ff60003800000 */
[----:B------:R-:W-:Y:S01]  /*2c450*/  BPT.TRAP 0x1 ;  /* 0x000000040000795c */ /* 0x000fe20000300000 */
.L_x_278:
[----:B------:R-:W4:Y:S02]  /*2c460*/  SYNCS.PHASECHK.TRANS64.TRYWAIT P1, [UR13+0x60], R3 ;  /* 0x00006003ff0075a7 */ /* 0x000f24000802014d */
[----:B----4-:R-:W-:Y:S05]  /*2c470*/  @!P1 BRA `(.L_x_279) ;  /* 0x0000002c00949947 */ /* 0x010fea0003800000 */
.L_x_390:
        /* <DEDUP_REMOVED lines=12> */
.L_x_282:
[----:B-123--:R-:W1:Y:S02]  /*2c540*/  LDC R4, c[0x0][0x800] ;  /* 0x00020000ff047b82 */ /* 0x00ee640000000800 */
[----:B-1----:R4:W-:Y:S02]  /*2c550*/  SYNCS.ARRIVE.TRANS64.RED.A0TR RZ, [UR13+0x40], R4 ;  /* 0x00004004ffff79a7 */ /* 0x0029e4000830040d */
.L_x_281:
[----:B------:R-:W-:Y:S05]  /*2c560*/  BSYNC B0 ;  /* 0x0000000000007941 */ /* 0x000fea0003800000 */
.L_x_280:
[----:B------:R-:W-:Y:S05]  /*2c570*/  @!P2 BRA `(.L_x_283) ;  /* 0x000000000004a947 */ /* 0x000fea0003800000 */
[----:B------:R-:W-:Y:S01]  /*2c580*/  BPT.TRAP 0x1 ;  /* 0x000000040000795c */ /* 0x000fe20000300000 */
.L_x_283:
[----:B------:R-:W-:Y:S01]  /*2c590*/  SYNCS.ARRIVE.TRANS64.RED.A1T0 RZ, [UR21], RZ ;  /* 0x000000ffffff79a7 */ /* 0x000fe20008100415 */
[----:B------:R-:W-:Y:S05]  /*2c5a0*/  @!P2 BRA `(.L_x_284) ;  /* 0x000000000004a947 */ /* 0x000fea0003800000 */
[----:B------:R-:W-:Y:S01]  /*2c5b0*/  BPT.TRAP 0x1 ;  /* 0x000000040000795c */ /* 0x000fe20000300000 */
.L_x_284:
[----:B------:R-:W5:Y:S02]  /*2c5c0*/  SYNCS.PHASECHK.TRANS64.TRYWAIT P1, [UR13+0x68], R3 ;  /* 0x00006803ff0075a7 */ /* 0x000f64000802014d */
[----:B-----5:R-:W-:Y:S05]  /*2c5d0*/  @!P1 BRA `(.L_x_285) ;  /* 0x0000002c00549947 */ /* 0x020fea0003800000 */
.L_x_391:
        /* <DEDUP_REMOVED lines=11> */
[----:B-1----:R-:W-:Y:S05]  /*2c690*/  @!P2 BRA `(.L_x_288) ;  /* 0x000000000004a947 */ /* 0x002fea0003800000 */
[----:B------:R-:W-:Y:S01]  /*2c6a0*/  BPT.TRAP 0x1 ;  /* 0x000000040000795c */ /* 0x000fe20000300000 */
.L_x_288:
[----:B--234-:R-:W1:Y:S02]  /*2c6b0*/  LDC R4, c[0x0][0x800] ;  /* 0x00020000ff047b82 */ /* 0x01ce640000000800 */
[----:B-1----:R1:W-:Y:S02]  /*2c6c0*/  SYNCS.ARRIVE.TRANS64.RED.A0TR RZ, [UR13+0x48], R4 ;  /* 0x00004804ffff79a7 */ /* 0x0023e4000830040d */
.L_x_287:
[----:B------:R-:W-:Y:S05]  /*2c6d0*/  BSYNC B0 ;  /* 0x0000000000007941 */ /* 0x000fea0003800000 */
.L_x_286:
[----:B------:R-:W-:Y:S05]  /*2c6e0*/  @!P2 BRA `(.L_x_289) ;  /* 0x000000000004a947 */ /* 0x000fea0003800000 */
[----:B------:R-:W-:Y:S01]  /*2c6f0*/  BPT.TRAP 0x1 ;  /* 0x000000040000795c */ /* 0x000fe20000300000 */
.L_x_289:
[----:B------:R-:W-:Y:S01]  /*2c700*/  SYNCS.ARRIVE.TRANS64.RED.A1T0 RZ, [UR22], RZ ;  /* 0x000000ffffff79a7 */ /* 0x000fe20008100416 */
[----:B------:R-:W-:Y:S01]  /*2c710*/  UIADD3 UR10, UR50, 0x80, URZ ;  /* 0x00000080320a7890 */ /* 0x000fe2000fffe03f */
[----:B------:R-:W-:Y:S11]  /*2c720*/  @!P2 BRA `(.L_x_290) ;  /* 0x000000000004a947 */ /* 0x000ff60003800000 */
[----:B------:R-:W-:Y:S01]  /*2c730*/  BPT.TRAP 0x1 ;  /* 0x000000040000795c */ /* 0x000fe20000300000 */
.L_x_290:
[----:B------:R-:W5:Y:S02]  /*2c740*/  SYNCS.PHASECHK.TRANS64.TRYWAIT P1, [UR13+0x50], R2 ;  /* 0x00005002ff0075a7 */ /* 0x000f64000802014d */
[----:B-----5:R-:W-:Y:S05]  /*2c750*/  @!P1 BRA `(.L_x_291) ;  /* 0x0000002c000c9947 */ /* 0x020fea0003800000 */
.L_x_392:
        /* <DEDUP_REMOVED lines=8> */
[----:B------:R-:W-:Y:S01]  /*2c7e0*/  UMOV UR9, UR41 ;  /* 0x0000002900097c82 */ /* 0x000fe20008000000 */
[----:B------:R-:W-:-:S05]  /*2c7f0*/  UMOV UR11, UR51 ;  /* 0x00000033000b7c82 */ /* 0x000fca0008000000 */
[----:B------:R1:W-:Y:S02]  /*2c800*/  UTMALDG.3D [UR8], [UR18], desc[UR26] ;  /* 0x00001a08120075b4 */ /* 0x0003e40008011000 */
[----:B-1----:R-:W-:Y:S05]  /*2c810*/  @!P2 BRA `(.L_x_294) ;  /* 0x000000000004a947 */ /* 0x002fea0003800000 */
[----:B------:R-:W-:Y:S01]  /*2c820*/  BPT.TRAP 0x1 ;  /* 0x000000040000795c */ /* 0x000fe20000300000 */
.L_x_294:
[----:B--234-:R-:W1:Y:S02]  /*2c830*/  LDC R4, c[0x0][0x800] ;  /* 0x00020000ff047b82 */ /* 0x01ce640000000800 */
[----:B-1----:R1:W-:Y:S02]  /*2c840*/  SYNCS.ARRIVE.TRANS64.RED.A0TR RZ, [UR13+0x30], R4 ;  /* 0x00003004ffff79a7 */ /* 0x0023e4000830040d */
.L_x_293:
[----:B------:R-:W-:Y:S05]  /*2c850*/  BSYNC B0 ;  /* 0x0000000000007941 */ /* 0x000fea0003800000 */
.L_x_292:
[----:B------:R-:W-:Y:S05]  /*2c860*/  @!P2 BRA `(.L_x_295) ;  /* 0x000000000004a947 */ /* 0x000fea0003800000 */
[----:B------:R-:W-:Y:S01]  /*2c870*/  BPT.TRAP 0x1 ;  /* 0x000000040000795c */ /* 0x000fe20000300000 */
.L_x_295:
[----:B------:R-:W-:Y:S01]  /*2c880*/  SYNCS.ARRIVE.TRANS64.RED.A1T0 RZ, [UR29], RZ ;  /* 0x000000ffffff79a7 */ /* 0x000fe2000810041d */
[----:B------:R-:W-:Y:S05]  /*2c890*/  @!P2 BRA `(.L_x_296) ;  /* 0x000000000004a947 */ /* 0x000fea0003800000 */
[----:B------:R-:W-:Y:S01]  /*2c8a0*/  BPT.TRAP 0x1 ;  /* 0x000000040000795c */ /* 0x000fe20000300000 */
.L_x_296:
[----:B------:R-:W5:Y:S02]  /*2c8b0*/  SYNCS.PHASECHK.TRANS64.TRYWAIT P1, [UR13+0x58], R2 ;  /* 0x00005802ff0075a7 */ /* 0x000f64000802014d */
[----:B-----5:R-:W-:Y:S05]  /*2c8c0*/  @!P1 BRA `(.L_x_297) ;  /* 0x0000002800c89947 */ /* 0x020fea0003800000 */
.L_x_393:
        /* <DEDUP_REMOVED lines=13> */
.L_x_300:
[----:B--234-:R-:W1:Y:S02]  /*2c9a0*/  LDC R4, c[0x0][0x800] ;  /* 0x00020000ff047b82 */ /* 0x01ce640000000800 */
[----:B-1----:R1:W-:Y:S02]  /*2c9b0*/  SYNCS.ARRIVE.TRANS64.RED.A0TR RZ, [UR13+0x38], R4 ;  /* 0x00003804ffff79a7 */ /* 0x0023e4000830040d */
.L_x_299:
[----:B------:R-:W-:Y:S05]  /*2c9c0*/  BSYNC B0 ;  /* 0x0000000000007941 */ /* 0x000fea0003800000 */
.L_x_298:
[----:B------:R-:W-:Y:S05]  /*2c9d0*/  @!P2 BRA `(.L_x_301) ;  /* 0x000000000004a947 */ /* 0x000fea0003800000 */
[----:B------:R-:W-:Y:S01]  /*2c9e0*/  BPT.TRAP 0x1 ;  /* 0x000000040000795c */ /* 0x000fe20000300000 */
.L_x_301:
[----:B------:R-:W-:Y:S01]  /*2c9f0*/  SYNCS.ARRIVE.TRANS64.RED.A1T0 RZ, [UR23], RZ ;  /* 0x000000ffffff79a7 */ /* 0x000fe20008100417 */
[----:B------:R-:W-:Y:S01]  /*2ca00*/  UIADD3 UR10, UR50, 0xa0, URZ ;  /* 0x000000a0320a7890 */ /* 0x000fe2000fffe03f */
[----:B------:R-:W-:Y:S11]  /*2ca10*/  @!P2 BRA `(.L_x_302) ;  /* 0x000000000004a947 */ /* 0x000ff60003800000 */
[----:B------:R-:W-:Y:S01]  /*2ca20*/  BPT.TRAP 0x1 ;  /* 0x000000040000795c */ /* 0x000fe20000300000 */
.L_x_302:
[----:B------:R-:W5:Y:S02]  /*2ca30*/  SYNCS.PHASECHK.TRANS64.TRYWAIT P1, [UR13+0x60], R2 ;  /* 0x00006002ff0075a7 */ /* 0x000f64000802014d */
[----:B-----5:R-:W-:Y:S05]  /*2ca40*/  @!P1 BRA `(.L_x_303) ;  /* 0x0000002800809947 */ /* 0x020fea0003800000 */
.L_x_394:
        /* <DEDUP_REMOVED lines=13> */
.L_x_306:
[----:B--234-:R-:W1:Y:S02]  /*2cb20*/  LDC R4, c[0x0][0x800] ;  /* 0x00020000ff047b82 */ /* 0x01ce640000000800 */
[----:B-1----:R1:W-:Y:S02]  /*2cb30*/  SYNCS.ARRIVE.TRANS64.RED.A0TR RZ, [UR13+0x40], R4 ;  /* 0x00004004ffff79a7 */ /* 0x0023e4000830040d */
.L_x_305:
[----:B------:R-:W-:Y:S05]  /*2cb40*/  BSYNC B0 ;  /* 0x0000000000007941 */ /* 0x000fea0003800000 */
.L_x_304:
[----:B------:R-:W-:Y:S05]  /*2cb50*/  @!P2 BRA `(.L_x_307) ;  /* 0x000000000004a947 */ /* 0x000fea0003800000 */
[----:B------:R-:W-:Y:S01]  /*2cb60*/  BPT.TRAP 0x1 ;  /* 0x000000040000795c */ /* 0x000fe20000300000 */
.L_x_307:
[----:B------:R-:W-:Y:S01]  /*2cb70*/  SYNCS.ARRIVE.TRANS64.RED.A1T0 RZ, [UR21], RZ ;  /* 0x000000ffffff79a7 */ /* 0x000fe20008100415 */
[----:B------:R-:W-:Y:S05]  /*2cb80*/  @!P2 BRA `(.L_x_308) ;  /* 0x000000000004a947 */ /* 0x000fea0003800000 */
[----:B------:R-:W-:Y:S01]  /*2cb90*/  BPT.TRAP 0x1 ;  /* 0x000000040000795c */ /* 0x000fe20000300000 */
.L_x_308:
[----:B------:R-:W5:Y:S02]  /*2cba0*/  SYNCS.PHASECHK.TRANS64.TRYWAIT P1, [UR13+0x68], R2 ;  /* 0x00006802ff0075a7 */ /* 0x000f64000802014d */
[----:B-----5:R-:W-:Y:S05]  /*2cbb0*/  @!P1 BRA `(.L_x_309) ;  /* 0x00000028003c9947 */ /* 0x020fea0003800000 */
.L_x_395:
        /* <DEDUP_REMOVED lines=13> */
.L_x_312:
[----:B------:R-:W1:Y:S02]  /*2cc90*/  LDC R2, c[0x0][0x800] ;  /* 0x00020000ff027b82 */ /* 0x000e640000000800 */
[----:B-1----:R1:W-:Y:S02]  /*2cca0*/  SYNCS.ARRIVE.TRANS64.RED.A0TR RZ, [UR13+0x48], R2 ;  /* 0x00004802ffff79a7 */ /* 0x0023e4000830040d */
.L_x_311:
[----:B------:R-:W-:Y:S05]  /*2ccb0*/  BSYNC B0 ;  /* 0x0000000000007941 */ /* 0x000fea0003800000 */
.L_x_310:
[----:B------:R-:W-:Y:S05]  /*2ccc0*/  @!P2 BRA `(.L_x_313) ;  /* 0x000000000004a947 */ /* 0x000fea0003800000 */
[----:B------:R-:W-:Y:S01]  /*2ccd0*/  BPT.TRAP 0x1 ;  /* 0x000000040000795c */ /* 0x000fe20000300000 */
.L_x_313:
[----:B------:R-:W-:Y:S01]  /*2cce0*/  SYNCS.ARRIVE.TRANS64.RED.A1T0 RZ, [UR22], RZ ;  /* 0x000000ffffff79a7 */ /* 0x000fe20008100416 */
[----:B------:R-:W-:Y:S01]  /*2ccf0*/  UIADD3 UR10, UR50, 0xc0, URZ ;  /* 0x000000c0320a7890 */ /* 0x000fe2000fffe03f */
[----:B------:R-:W-:Y:S11]  /*2cd00*/  @!P2 BRA `(.L_x_314) ;  /* 0x000000000004a947 */ /* 0x000ff60003800000 */
[----:B------:R-:W-:Y:S01]  /*2cd10*/  BPT.TRAP 0x1 ;  /* 0x000000040000795c */ /* 0x000fe20000300000 */
.L_x_314:
[----:B------:R-:W5:Y:S02]  /*2cd20*/  SYNCS.PHASECHK.TRANS64.TRYWAIT P1, [UR13+0x50], R3 ;  /* 0x00005003ff0075a7 */ /* 0x000f64000802014d */
[----:B-----5:R-:W-:Y:S05]  /*2cd30*/  @!P1 BRA `(.L_x_315) ;  /* 0x0000002400f49947 */ /* 0x020fea0003800000 */
.L_x_396:
        /* <DEDUP_REMOVED lines=13> */
.L_x_318:
[----:B------:R-:W1:Y:S02]  /*2ce10*/  LDC R2, c[0x0][0x800] ;  /* 0x00020000ff027b82 */ /* 0x000e640000000800 */
[----:B-1----:R1:W-:Y:S02]  /*2ce20*/  SYNCS.ARRIVE.TRANS64.RED.A0TR RZ, [UR13+0x30], R2 ;  /* 0x00003002ffff79a7 */ /* 0x0023e4000830040d */
.L_x_317:
[----:B------:R-:W-:Y:S05]  /*2ce30*/  BSYNC B0 ;  /* 0x0000000000007941 */ /* 0x000fea0003800000 */
.L_x_316:
[----:B------:R-:W-:Y:S05]  /*2ce40*/  @!P2 BRA `(.L_x_319) ;  /* 0x000000000004a947 */ /* 0x000fea0003800000 */
[----:B------:R-:W-:Y:S01]  /*2ce50*/  BPT.TRAP 0x1 ;  /* 0x000000040000795c */ /* 0x000fe20000300000 */
.L_x_319:
[----:B------:R-:W-:Y:S01]  /*2ce60*/  SYNCS.ARRIVE.TRANS64.RED.A1T0 RZ, [UR29], RZ ;  /* 0x000000ffffff79a7 */ /* 0x000fe2000810041d */
[----:B------:R-:W-:Y:S05]  /*2ce70*/  @!P2 BRA `(.L_x_320) ;  /* 0x000000000004a947 */ /* 0x000fea0003800000 */
[----:B------:R-:W-:Y:S01]  /*2ce80*/  BPT.TRAP 0x1 ;  /* 0x000000040000795c */ /* 0x000fe20000300000 */
.L_x_320:
[----:B------:R-:W5:Y:S02]  /*2ce90*/  SYNCS.PHASECHK.TRANS64.TRYWAIT P1, [UR13+0x58], R3 ;  /* 0x00005803ff0075a7 */ /* 0x000f64000802014d */
[----:B-----5:R-:W-:Y:S05]  /*2cea0*/  @!P1 BRA `(.L_x_321) ;  /* 0x0000002400b09947 */ /* 0x020fea0003800000 */
.L_x_397:
        /* <DEDUP_REMOVED lines=13> */
.L_x_324:
[----:B------:R-:W1:Y:S02]  /*2cf80*/  LDC R2, c[0x0][0x800] ;  /* 0x00020000ff027b82 */ /* 0x000e640000000800 */
[----:B-1----:R1:W-:Y:S02]  /*2cf90*/  SYNCS.ARRIVE.TRANS64.RED.A0TR RZ, [UR13+0x38], R2 ;  /* 0x00003802ffff79a7 */ /* 0x0023e4000830040d */
.L_x_323:
[----:B------:R-:W-:Y:S05]  /*2cfa0*/  BSYNC B0 ;  /* 0x0000000000007941 */ /* 0x000fea0003800000 */
.L_x_322:
[----:B------:R-:W-:Y:S05]  /*2cfb0*/  @!P2 BRA `(.L_x_325) ;  /* 0x000000000004a947 */ /* 0x000fea0003800000 */
[----:B------:R-:W-:Y:S01]  /*2cfc0*/  BPT.TRAP 0x1 ;  /* 0x000000040000795c */ /* 0x000fe20000300000 */
.L_x_325:
[----:B------:R-:W-:Y:S01]  /*2cfd0*/  SYNCS.ARRIVE.TRANS64.RED.A1T0 RZ, [UR23], RZ ;  /* 0x000000ffffff79a7 */ /* 0x000fe20008100417 */
[----:B------:R-:W-:Y:S01]  /*2cfe0*/  UIADD3 UR10, UR50, 0xe0, URZ ;  /* 0x000000e0320a7890 */ /* 0x000fe2000fffe03f */
[----:B------:R-:W-:Y:S11]  /*2cff0*/  @!P2 BRA `(.L_x_326) ;  /* 0x000000000004a947 */ /* 0x000ff60003800000 */
[----:B------:R-:W-:Y:S01]  /*2d000*/  BPT.TRAP 0x1 ;  /* 0x000000040000795c */ /* 0x000fe20000300000 */
.L_x_326:
[----:B------:R-:W5:Y:S02]  /*2d010*/  SYNCS.PHASECHK.TRANS64.TRYWAIT P1, [UR13+0x60], R3 ;  /* 0x00006003ff0075a7 */ /* 0x000f64000802014d */
[----:B-----5:R-:W-:Y:S05]  /*2d020*/  @!P1 BRA `(.L_x_327) ;  /* 0x0000002400689947 */ /* 0x020fea0003800000 */
.L_x_398:
        /* <DEDUP_REMOVED lines=13> */
.L_x_330:
[----:B------:R-:W1:Y:S02]  /*2d100*/  LDC R2, c[0x0][0x800] ;  /* 0x00020000ff027b82 */ /* 0x000e640000000800 */
[----:B-1----:R1:W-:Y:S02]  /*2d110*/  SYNCS.ARRIVE.TRANS64.RED.A0TR RZ, [UR13+0x40], R2 ;  /* 0x00004002ffff79a7 */ /* 0x0023e4000830040d */
.L_x_329:
[----:B------:R-:W-:Y:S05]  /*2d120*/  BSYNC B0 ;  /* 0x0000000000007941 */ /* 0x000fea0003800000 */
.L_x_328:
[----:B------:R-:W-:Y:S05]  /*2d130*/  @!P2 BRA `(.L_x_331) ;  /* 0x000000000004a947 */ /* 0x000fea0003800000 */
[----:B------:R-:W-:Y:S01]  /*2d140*/  BPT.TRAP 0x1 ;  /* 0x000000040000795c */ /* 0x000fe20000300000 */
.L_x_331:
[----:B------:R-:W-:Y:S01]  /*2d150*/  SYNCS.ARRIVE.TRANS64.RED.A1T0 RZ, [UR21], RZ ;  /* 0x000000ffffff79a7 */ /* 0x000fe20008100415 */
[----:B------:R-:W-:Y:S05]  /*2d160*/  @!P2 BRA `(.L_x_332) ;  /* 0x000000000004a947 */ /* 0x000fea0003800000 */
[----:B------:R-:W-:Y:S01]  /*2d170*/  BPT.TRAP 0x1 ;  /* 0x000000040000795c */ /* 0x000fe20000300000 */
.L_x_332:
[----:B------:R-:W5:Y:S02]  /*2d180*/  SYNCS.PHASECHK.TRANS64.TRYWAIT P1, [UR13+0x68], R3 ;  /* 0x00006803ff0075a7 */ /* 0x000f64000802014d */
[----:B-----5:R-:W-:Y:S05]  /*2d190*/  @!P1 BRA `(.L_x_333) ;  /* 0x0000002400249947 */ /* 0x020fea0003800000 */
.L_x_399:
        /* <DEDUP_REMOVED lines=13> */
.L_x_336:
[----:B------:R-:W1:Y:S02]  /*2d270*/  LDC R2, c[0x0][0x800] ;  /* 0x00020000ff027b82 */ /* 0x000e640000000800 */
[----:B-1----:R1:W-:Y:S02]  /*2d280*/  SYNCS.ARRIVE.TRANS64.RED.A0TR RZ, [UR13+0x48], R2 ;  /* 0x00004802ffff79a7 */ /* 0x0023e4000830040d */
.L_x_335:
[----:B------:R-:W-:Y:S05]  /*2d290*/  BSYNC B0 ;  /* 0x0000000000007941 */ /* 0x000fea0003800000 */
.L_x_334:
[----:B------:R-:W-:Y:S05]  /*2d2a0*/  @!P2 BRA `(.L_x_337) ;  /* 0x000000000004a947 */ /* 0x000fea0003800000 */
[----:B------:R-:W-:Y:S01]  /*2d2b0*/  BPT.TRAP 0x1 ;  /* 0x000000040000795c */ /* 0x000fe20000300000 */
.L_x_337:
[----:B------:R-:W5:Y:S01]  /*2d2c0*/  LDL.LU R15, [R1+0x204] ;  /* 0x00020400010f7983 */ /* 0x000f620000300800 */
[----:B------:R-:W-:Y:S03]  /*2d2d0*/  SYNCS.ARRIVE.TRANS64.RED.A1T0 RZ, [UR22], RZ ;  /* 0x000000ffffff79a7 */ /* 0x000fe60008100416 */
[----:B------:R-:W5:Y:S01]  /*2d2e0*/  LDL.LU R13, [R1+0x200] ;  /* 0x00020000010d7983 */ /* 0x000f620000300800 */
[----:B-1234-:R-:W-:Y:S01]  /*2d2f0*/  PRMT R4, RZ, 0x7610, R4 ;  /* 0x00007610ff047816 */ /* 0x01efe20000000004 */
[----:B------:R-:W-:Y:S01]  /*2d300*/  IMAD.MOV.U32 R3, RZ, RZ, -0x1 ;  /* 0xffffffffff037424 */ /* 0x000fe200078e00ff */
[----:B------:R-:W-:Y:S02]  /*2d310*/  MOV R2, 0xffffffff ;  /* 0xffffffff00027802 */ /* 0x000fe40000000f00 */
[----:B------:R-:W-:Y:S02]  /*2d320*/  MOV R10, 0xffffffff ;  /* 0xffffffff000a7802 */ /* 0x000fe40000000f00 */
[----:B-----5:R-:W-:-:S04]  /*2d330*/  IADD3 R13, P0, R13, UR46, RZ ;  /* 0x0000002e0d0d7c10 */ /* 0x020fc8000ff1e0ff */
[----:B------:R-:W-:Y:S01]  /*2d340*/  IADD3.X R15, R15, UR38, RZ, P0, !PT ;  /* 0x000000260f0f7c10 */ /* 0x000fe200087fe4ff */
[----:B------:R1:W-:Y:S01]  /*2d350*/  STL [R1+0x200], R13 ;  /* 0x0002000d01007387 */ /* 0x0003e20000100800 */
[----:B------:R-:W-:-:S03]  /*2d360*/  ISETP.GE.U32.AND P0, PT, R13, UR4, PT ;  /* 0x000000040d007c0c */ /* 0x000fc6000bf06070 */
[----:B------:R1:W-:Y:S01]  /*2d370*/  STL [R1+0x204], R15 ;  /* 0x0002040f01007387 */ /* 0x0003e20000100800 */
[----:B------:R-:W-:-:S13]  /*2d380*/  ISETP.GE.U32.AND.EX P0, PT, R15, UR5, PT, P0 ;  /* 0x000000050f007c0c */ /* 0x000fda000bf06100 */
[----:B-1----:R-:W-:Y:S05]  /*2d390*/  @P0 BRA `(.L_x_338) ;  /* 0x0000000400540947 */ /* 0x002fea0003800000 */
[----:B------:R-:W1:Y:S01]  /*2d3a0*/  LDC.64 R8, c[0x0][0x8d0] ;  /* 0x00023400ff087b82 */ /* 0x000e620000000a00 */
[----:B------:R-:W-:Y:S01]  /*2d3b0*/  IMAD.MOV.U32 R2, RZ, RZ, R13 ;  /* 0x000000ffff027224 */ /* 0x000fe200078e000d */
[----:B------:R-:W-:Y:S02]  /*2d3c0*/  MOV R3, R15 ;  /* 0x0000000f00037202 */ /* 0x000fe40000000f00 */
[----:B-1----:R-:W-:-:S04]  /*2d3d0*/  ISETP.NE.U32.AND P0, PT, R8, RZ, PT ;  /* 0x000000ff0800720c */ /* 0x002fc80003f05070 */
[----:B------:R-:W-:-:S13]  /*2d3e0*/  ISETP.NE.AND.EX P0, PT, R9, RZ, PT, P0 ;  /* 0x000000ff0900720c */ /* 0x000fda0003f05300 */
[----:B------:R-:W-:Y:S05]  /*2d3f0*/  @!P0 BRA `(.L_x_339) ;  /* 0x0000000000288947 */ /* 0x000fea0003800000 */
[----:B------:R-:W1:Y:S02]  /*2d400*/  LDC R2, c[0x0][0x8dc] ;  /* 0x00023700ff027b82 */ /* 0x000e640000000800 */
[----:B-1----:R-:W-:-:S04]  /*2d410*/  IADD3 R3, P0, R13, R2, RZ ;  /* 0x000000020d037210 */ /* 0x002fc80007f1e0ff */
[----:B------:R-:W-:-:S05]  /*2d420*/  IADD3.X R7, RZ, R15, RZ, P0, !PT ;  /* 0x0000000fff077210 */ /* 0x000fca00007fe4ff */
[----:B------:R-:W-:-:S04]  /*2d430*/  IMAD.WIDE.U32 R4, R7, R8, RZ ;  /* 0x0000000807047225 */ /* 0x000fc800078e00ff */
[----:B------:R-:W-:-:S04]  /*2d440*/  IMAD.WIDE.U32 R4, P0, R3, R9, R4 ;  /* 0x0000000903047225 */ /* 0x000fc80007800004 */
[----:B------:R-:W-:Y:S01]  /*2d450*/  IMAD.WIDE.U32 R2, R3, R8, RZ ;  /* 0x0000000803027225 */ /* 0x000fe200078e00ff */
[----:B------:R-:W-:-:S04]  /*2d460*/  MOV R2, R5 ;  /* 0x0000000500027202 */ /* 0x000fc80000000f00 */
[----:B------:R-:W-:Y:S01]  /*2d470*/  IADD3 RZ, P1, R3, R4, RZ ;  /* 0x0000000403ff7210 */ /* 0x000fe20007f3e0ff */
[----:B------:R-:W-:-:S04]  /*2d480*/  IMAD.X R3, RZ, RZ, RZ, P0 ;  /* 0x000000ffff037224 */ /* 0x000fc800000e06ff */
[----:B------:R-:W-:-:S08]  /*2d490*/  IMAD.WIDE.U32.X R2, R7, R9, R2, P1 ;  /* 0x0000000907027225 */ /* 0x000fd000008e0402 */
.L_x_339:
[----:B------:R-:W1:Y:S01]  /*2d4a0*/  S2R R7, SR_CTAID.X ;  /* 0x0000000000077919 */ /* 0x000e620000002500 */
[----:B------:R-:W2:Y:S01]  /*2d4b0*/  LDC R11, c[0x0][0x904] ;  /* 0x00024100ff0b7b82 */ /* 0x000ea20000000800 */
[----:B------:R-:W-:Y:S01]  /*2d4c0*/  ULDC UR8, c[0x0][0x150] ;  /* 0x0000540000087ab9 */ /* 0x000fe20000000800 */
[----:B------:R-:W3:Y:S06]  /*2d4d0*/  S2R R4, SR_CTAID.Y ;  /* 0x0000000000047919 */ /* 0x000eec0000002600 */
[----:B------:R-:W4:Y:S08]  /*2d4e0*/  LDC R10, c[0x0][0x144] ;  /* 0x00005100ff0a7b82 */ /* 0x000f300000000800 */
[----:B------:R-:W5:Y:S01]  /*2d4f0*/  LDC R8, c[0x0][0x8d8] ;  /* 0x00023600ff087b82 */ /* 0x000f620000000800 */
[----:B--2---:R-:W-:-:S02]  /*2d500*/  ISETP.NE.AND P2, PT, R11, 0x1, PT ;  /* 0x000000010b00780c */ /* 0x004fc40003f45270 */
[----:B-1----:R-:W-:-:S05]  /*2d510*/  I2FP.F32.U32 R5, R7 ;  /* 0x0000000700057245 */ /* 0x002fca0000201000 */
[----:B------:R-:W-:Y:S01]  /*2d520*/  FMUL R9, R5, UR8 ;  /* 0x0000000805097c20 */ /* 0x000fe20008400000 */
[----:B---3--:R-:W-:Y:S01]  /*2d530*/  I2FP.F32.U32 R5, R4 ;  /* 0x0000000400057245 */ /* 0x008fe20000201000 */
[----:B------:R-:W-:-:S04]  /*2d540*/  ULDC UR8, c[0x0][0x154] ;  /* 0x0000550000087ab9 */ /* 0x000fc80000000800 */
[----:B------:R-:W1:Y:S01]  /*2d550*/  F2I.U32.TRUNC.NTZ R9, R9 ;  /* 0x0000000900097305 */ /* 0x000e62000020f000 */
[----:B------:R-:W-:Y:S02]  /*2d560*/  FMUL R12, R5, UR8 ;  /* 0x00000008050c7c20 */ /* 0x000fe40008400000 */
[----:B------:R-:W2:Y:S05]  /*2d570*/  LDC R5, c[0x0][0x148] ;  /* 0x00005200ff057b82 */ /* 0x000eaa0000000800 */
[----:B------:R-:W3:Y:S01]  /*2d580*/  F2I.U32.TRUNC.NTZ R12, R12 ;  /* 0x0000000c000c7305 */ /* 0x000ee2000020f000 */
[----:B-1----:R-:W-:-:S05]  /*2d590*/  IADD3 R11, -R9, RZ, RZ ;  /* 0x000000ff090b7210 */ /* 0x002fca0007ffe1ff */
[----:B----4-:R-:W-:Y:S02]  /*2d5a0*/  IMAD R7, R10, R11, R7 ;  /* 0x0000000b0a077224 */ /* 0x010fe400078e0207 */
[----:B---3--:R-:W-:Y:S02]  /*2d5b0*/  IMAD.MOV R10, RZ, RZ, -R12 ;  /* 0x000000ffff0a7224 */ /* 0x008fe400078e0a0c */
[----:B------:R-:W1:Y:S02]  /*2d5c0*/  LDC R12, c[0x0][0x8c0] ;  /* 0x00023000ff0c7b82 */ /* 0x000e640000000800 */
[----:B--2---:R-:W-:Y:S01]  /*2d5d0*/  @P2 IMAD R7, R5, R10, R4 ;  /* 0x0000000a05072224 */ /* 0x004fe200078e0204 */
[-CC-:B-----5:R-:W-:Y:S02]  /*2d5e0*/  SHF.R.U64 R10, R2, R8.reuse, R3.reuse ;  /* 0x00000008020a7219 */ /* 0x1a0fe40000001203 */
[----:B------:R-:W-:Y:S02]  /*2d5f0*/  SHF.R.U32.HI R8, RZ, R8, R3 ;  /* 0x00000008ff087219 */ /* 0x000fe40000011603 */
[----:B------:R-:W-:Y:S01]  /*2d600*/  IADD3 R9, P0, RZ, -R10, RZ ;  /* 0x8000000aff097210 */ /* 0x000fe20007f1e0ff */
[----:B------:R-:W2:Y:S03]  /*2d610*/  LDC.64 R4, c[0x0][0x8c8] ;  /* 0x00023200ff047b82 */ /* 0x000ea60000000a00 */
[----:B------:R-:W-:-:S05]  /*2d620*/  IADD3.X R3, RZ, ~R8, RZ, P0, !PT ;  /* 0x80000008ff037210 */ /* 0x000fca00007fe4ff */
[----:B--2---:R-:W-:Y:S02]  /*2d630*/  IMAD R2, R3, R4, RZ ;  /* 0x0000000403027224 */ /* 0x004fe400078e02ff */
[----:B------:R-:W-:Y:S02]  /*2d640*/  IMAD.MOV.U32 R3, RZ, RZ, R15 ;  /* 0x000000ffff037224 */ /* 0x000fe400078e000f */
[----:B------:R-:W-:Y:S01]  /*2d650*/  IMAD R5, R9, R5, R2 ;  /* 0x0000000509057224 */ /* 0x000fe200078e0202 */
[----:B------:R-:W-:-:S05]  /*2d660*/  MOV R2, R13 ;  /* 0x0000000d00027202 */ /* 0x000fca0000000f00 */
[----:B------:R-:W-:Y:S02]  /*2d670*/  IMAD.WIDE.U32 R2, R9, R4, R2 ;  /* 0x0000000409027225 */ /* 0x000fe400078e0002 */
[----:B------:R-:W2:Y:S03]  /*2d680*/  LDC.64 R8, c[0x0][0x8e8] ;  /* 0x00023a00ff087b82 */ /* 0x000ea60000000a00 */
[----:B------:R-:W-:-:S04]  /*2d690*/  IADD3 R5, R3, R5, RZ ;  /* 0x0000000503057210 */ /* 0x000fc80007ffe0ff */
[-CC-:B-1----:R-:W-:Y:S01]  /*2d6a0*/  SHF.R.U64 R11, R2, R12.reuse, R5.reuse ;  /* 0x0000000c020b7219 */ /* 0x182fe20000001205 */
[----:B------:R-:W1:Y:S01]  /*2d6b0*/  LDC R4, c[0x0][0x8b0] ;  /* 0x00022c00ff047b82 */ /* 0x000e620000000800 */
[----:B------:R-:W-:-:S07]  /*2d6c0*/  SHF.R.U32.HI R5, RZ, R12, R5 ;  /* 0x0000000cff057219 */ /* 0x000fce0000011605 */
[----:B------:R-:W3:Y:S01]  /*2d6d0*/  LDC R3, c[0x0][0x900] ;  /* 0x00024000ff037b82 */ /* 0x000ee20000000800 */
[----:B--2---:R-:W-:-:S04]  /*2d6e0*/  ISETP.NE.U32.AND P0, PT, R8, RZ, PT ;  /* 0x000000ff0800720c */ /* 0x004fc80003f05070 */
[----:B------:R-:W-:Y:S02]  /*2d6f0*/  ISETP.NE.AND.EX P0, PT, R9, RZ, PT, P0 ;  /* 0x000000ff0900720c */ /* 0x000fe40003f05300 */
[-CC-:B-1----:R-:W-:Y:S02]  /*2d700*/  SHF.R.U64 R12, R11, R4.reuse, R5.reuse ;  /* 0x000000040b0c7219 */ /* 0x182fe40000001205 */
[----:B------:R-:W-:-:S04]  /*2d710*/  SHF.R.U32.HI R4, RZ, R4, R5 ;  /* 0x00000004ff047219 */ /* 0x000fc80000011605 */
[-CC-:B---3--:R-:W-:Y:S02]  /*2d720*/  SHF.R.U64 R13, R12, R3.reuse, R4.reuse ;  /* 0x000000030c0d7219 */ /* 0x188fe40000001204 */
[----:B------:R-:W-:Y:S02]  /*2d730*/  SHF.R.U32.HI R3, RZ, R3, R4 ;  /* 0x00000003ff037219 */ /* 0x000fe40000011604 */
[----:B------:R-:W-:Y:S01]  /*2d740*/  MOV R2, R13 ;  /* 0x0000000d00027202 */ /* 0x000fe20000000f00 */
[----:B------:R-:W-:Y:S06]  /*2d750*/  @!P0 BRA `(.L_x_340) ;  /* 0x0000000000288947 */ /* 0x000fec0003800000 */
[----:B------:R-:W1:Y:S02]  /*2d760*/  LDC R2, c[0x0][0x8f4] ;  /* 0x00023d00ff027b82 */ /* 0x000e640000000800 */
[----:B-1----:R-:W-:-:S05]  /*2d770*/  IADD3 R2, P0, R13, R2, RZ ;  /* 0x000000020d027210 */ /* 0x002fca0007f1e0ff */
[----:B------:R-:W-:-:S04]  /*2d780*/  IMAD.X R15, RZ, RZ, R3, P0 ;  /* 0x000000ffff0f7224 */ /* 0x000fc800000e0603 */
[----:B------:R-:W-:-:S04]  /*2d790*/  IMAD.WIDE.U32 R4, R15, R8, RZ ;  /* 0x000000080f047225 */ /* 0x000fc800078e00ff */
[----:B------:R-:W-:-:S04]  /*2d7a0*/  IMAD.WIDE.U32 R4, P0, R2, R9, R4 ;  /* 0x0000000902047225 */ /* 0x000fc80007800004 */
[----:B------:R-:W-:Y:S01]  /*2d7b0*/  IMAD.WIDE.U32 R2, R2, R8, RZ ;  /* 0x0000000802027225 */ /* 0x000fe200078e00ff */
[----:B------:R-:W-:-:S04]  /*2d7c0*/  MOV R2, R5 ;  /* 0x0000000500027202 */ /* 0x000fc80000000f00 */
[----:B------:R-:W-:Y:S02]  /*2d7d0*/  IADD3 RZ, P1, R3, R4, RZ ;  /* 0x0000000403ff7210 */ /* 0x000fe40007f3e0ff */
[----:B------:R-:W-:-:S03]  /*2d7e0*/  IADD3.X R3, RZ, RZ, RZ, P0, !PT ;  /* 0x000000ffff037210 */ /* 0x000fc600007fe4ff */
[----:B------:R-:W-:-:S08]  /*2d7f0*/  IMAD.WIDE.U32.X R2, R15, R9, R2, P1 ;  /* 0x000000090f027225 */ /* 0x000fd000008e0402 */
.L_x_340:
[----:B------:R-:W1:Y:S01]  /*2d800*/  LDC R4, c[0x0][0x8f0] ;  /* 0x00023c00ff047b82 */ /* 0x000e620000000800 */
[----:B------:R-:W-:Y:S02]  /*2d810*/  LOP3.LUT R12, R12, R14, RZ, 0xc0, !PT ;  /* 0x0000000e0c0c7212 */ /* 0x000fe400078ec0ff */
[----:B------:R-:W-:-:S05]  /*2d820*/  LOP3.LUT R11, R11, R18, RZ, 0xc0, !PT ;  /* 0x000000120b0b7212 */ /* 0x000fca00078ec0ff */
[----:B------:R-:W2:Y:S01]  /*2d830*/  LDC R8, c[0x0][0x8e0] ;  /* 0x00023800ff087b82 */ /* 0x000ea20000000800 */
[----:B-1----:R-:W-:-:S07]  /*2d840*/  SHF.R.U64 R3, R2, R4, R3 ;  /* 0x0000000402037219 */ /* 0x002fce0000001203 */
[----:B------:R-:W1:Y:S01]  /*2d850*/  LDC R4, c[0x0][0x8b8] ;  /* 0x00022e00ff047b82 */ /* 0x000e620000000800 */
[----:B------:R-:W-:Y:S02]  /*2d860*/  IMAD R12, R17, R3, R12 ;  /* 0x00000003110c7224 */ /* 0x000fe400078e020c */
[----:B------:R-:W-:-:S05]  /*2d870*/  IMAD.MOV R3, RZ, RZ, -R3 ;  /* 0x000000ffff037224 */ /* 0x000fca00078e0a03 */
[----:B------:R-:W3:Y:S01]  /*2d880*/  LDC R2, c[0x0][0x8a8] ;  /* 0x00022a00ff027b82 */ /* 0x000ee20000000800 */
[----:B--2---:R-:W-:Y:S02]  /*2d890*/  IMAD R13, R3, R8, R13 ;  /* 0x00000008030d7224 */ /* 0x004fe400078e020d */
[----:B-1----:R-:W-:Y:S02]  /*2d8a0*/  IMAD R4, R12, R4, R7 ;  /* 0x000000040c047224 */ /* 0x002fe400078e0207 */
[----:B---3--:R-:W-:-:S05]  /*2d8b0*/  IMAD R13, R13, R2, R11 ;  /* 0x000000020d0d7224 */ /* 0x008fca00078e020b */
[----:B------:R-:W-:Y:S02]  /*2d8c0*/  SEL R2, R13, R4, !P2 ;  /* 0x000000040d027207 */ /* 0x000fe40005000000 */
[----:B------:R-:W-:Y:S02]  /*2d8d0*/  SEL R3, R4, R13, !P2 ;  /* 0x0000000d04037207 */ /* 0x000fe40005000000 */
[----:B------:R-:W-:-:S07]  /*2d8e0*/  MOV R4, 0x1 ;  /* 0x0000000100047802 */ /* 0x000fce0000000f00 */
.L_x_338:
[----:B------:R-:W-:-:S13]  /*2d8f0*/  LOP3.LUT P0, RZ, R4, 0xff, RZ, 0xc0, !PT ;  /* 0x000000ff04ff7812 */ /* 0x000fda000780c0ff */
[----:B------:R-:W-:Y:S05]  /*2d900*/  @P0 BRA `(.L_x_341) ;  /* 0xffffffdc00ec0947 */ /* 0x000fea000383ffff */
.L_x_237:
[----:B------:R-:W-:-:S13]  /*2d910*/  ELECT P0, URZ, PT ;  /* 0x00000000003f782f */ /* 0x000fda0003800000 */
[----:B------:R-:W-:Y:S05]  /*2d920*/  @!P0 BRA `(.L_x_10) ;  /* 0x0000001000488947 */ /* 0x000fea0003800000 */
[----:B------:R-:W3:Y:S02]  /*2d930*/  LDL.LU R4, [R1+0x214] ;  /* 0x0002140001047983 */ /* 0x000ee40000300800 */
[----:B---3--:R-:W-:-:S04]  /*2d940*/  LOP3.LUT R0, R4, 0x2, RZ, 0xfc, !PT ;  /* 0x0000000204007812 */ /* 0x008fc800078efcff */
[----:B------:R-:W-:-:S13]  /*2d950*/  ISETP.NE.AND P1, PT, R0, 0x3, PT ;  /* 0x000000030000780c */ /* 0x000fda0003f25270 */
[----:B------:R-:W-:Y:S05]  /*2d960*/  @!P1 BRA `(.L_x_342) ;  /* 0x0000000000049947 */ /* 0x000fea0003800000 */
[----:B------:R-:W-:Y:S01]  /*2d970*/  BPT.TRAP 0x1 ;  /* 0x000000040000795c */ /* 0x000fe20000300000 */
.L_x_342:
[----:B------:R-:W-:Y:S01]  /*2d980*/  MOV R0, 0x400 ;  /* 0x0000040000007802 */ /* 0x000fe20000000f00 */
[----:B------:R-:W-:Y:S01]  /*2d990*/  IMAD.MOV.U32 R2, RZ, RZ, 0x1 ;  /* 0x00000001ff027424 */ /* 0x000fe200078e00ff */
[----:B------:R-:W-:-:S04]  /*2d9a0*/  MOV R3, UR37 ;  /* 0x0000002500037c02 */ /* 0x000fc80008000f00 */
[----:B------:R-:W-:Y:S02]  /*2d9b0*/  LEA R0, R3, R0, 0x18 ;  /* 0x0000000003007211 */ /* 0x000fe400078ec0ff */
[----:B------:R-:W-:-:S04]  /*2d9c0*/  SHF.L.U32 R3, R2, 0x1f, RZ ;  /* 0x0000001f02037819 */ /* 0x000fc800000006ff */
[----:B------:R-:W3:Y:S02]  /*2d9d0*/  SYNCS.PHASECHK.TRANS64.TRYWAIT P0, [R0+URZ+0x50], R3 ;  /* 0x00005003000075a7 */ /* 0x000ee4000800017f */
[----:B---3--:R-:W-:Y:S05]  /*2d9e0*/  @!P0 BRA `(.L_x_343) ;  /* 0x0000001c00288947 */ /* 0x008fea0003800000 */
.L_x_400:
[----:B------:R-:W-:Y:S05]  /*2d9f0*/  @!P1 BRA `(.L_x_344) ;  /* 0x0000000000049947 */ /* 0x000fea0003800000 */
[----:B------:R-:W-:Y:S01]  /*2da00*/  BPT.TRAP 0x1 ;  /* 0x000000040000795c */ /* 0x000fe20000300000 */
.L_x_344:
[----:B------:R-:W4:Y:S02]  /*2da10*/  SYNCS.PHASECHK.TRANS64.TRYWAIT P0, [R0+URZ+0x58], R3 ;  /* 0x00005803000075a7 */ /* 0x000f24000800017f */
[----:B----4-:R-:W-:Y:S05]  /*2da20*/  @!P0 BRA `(.L_x_345) ;  /* 0x0000001c002c8947 */ /* 0x010fea0003800000 */
.L_x_401:
[----:B------:R-:W-:Y:S05]  /*2da30*/  @!P1 BRA `(.L_x_346) ;  /* 0x0000000000049947 */ /* 0x000fea0003800000 */
[----:B------:R-:W-:Y:S01]  /*2da40*/  BPT.TRAP 0x1 ;  /* 0x000000040000795c */ /* 0x000fe20000300000 */
.L_x_346:
[----:B------:R-:W1:Y:S02]  /*2da50*/  SYNCS.PHASECHK.TRANS64.TRYWAIT P0, [R0+URZ+0x60], R3 ;  /* 0x00006003000075a7 */ /* 0x000e64000800017f */
[----:B-1----:R-:W-:Y:S05]  /*2da60*/  @!P0 BRA `(.L_x_347) ;  /* 0x0000001c00308947 */ /* 0x002fea0003800000 */
.L_x_402:
[----:B------:R-:W-:Y:S05]  /*2da70*/  @!P1 BRA `(.L_x_348) ;  /* 0x0000000000049947 */ /* 0x000fea0003800000 */
[----:B------:R-:W-:Y:S01]  /*2da80*/  BPT.TRAP 0x1 ;  /* 0x000000040000795c */ /* 0x000fe20000300000 */
.L_x_348:
[----:B---34-:R-:W-:-:S04]  /*2da90*/  MOV R3, 0x1 ;  /* 0x0000000100037802 */ /* 0x018fc80000000f00 */
[----:B------:R-:W-:-:S07]  /*2daa0*/  SHF.L.U32 R3, R3, 0x1f, RZ ;  /* 0x0000001f03037819 */ /* 0x000fce00000006ff */
.L_x_349:
[----:B-1----:R1:W3:Y:S02]  /*2dab0*/  SYNCS.PHASECHK.TRANS64.TRYWAIT P0, [R0+URZ+0x68], R3 ;  /* 0x00006803000075a7 */ /* 0x0022e4000800017f */
[----:B---3--:R-:W-:Y:S05]  /*2dac0*/  @!P0 NANOSLEEP.SYNCS 0x989680 ;  /* 0x009896800000895d */ /* 0x008fea0003900000 */
[----:B------:R-:W3:Y:S02]  /*2dad0*/  @!P0 SYNCS.PHASECHK.TRANS64 P0, [R0+URZ+0x68], R3 ;  /* 0x00006803000085a7 */ /* 0x000ee4000800007f */
[----:B---3--:R-:W-:Y:S05]  /*2dae0*/  @P0 BRA `(.L_x_10) ;  /* 0x0000000c00d80947 */ /* 0x008fea0003800000 */
[----:B------:R-:W-:Y:S05]  /*2daf0*/  BRA `(.L_x_349) ;  /* 0xfffffffc00ec7947 */ /* 0x000fea000383ffff */
.L_x_232:
[----:B------:R-:W-:Y:S01]  /*2db00*/  LOP3.LUT P0, RZ, R9, 0xff, RZ, 0xc0, !PT ;  /* 0x000000ff09ff7812 */ /* 0x000fe2000780c0ff */
[----:B------:R-:W-:Y:S01]  /*2db10*/  IMAD.MOV.U32 R6, RZ, RZ, RZ ;  /* 0x000000ffff067224 */ /* 0x000fe200078e00ff */
[----:B------:R-:W-:-:S11]  /*2db20*/  MOV R0, 0x1 ;  /* 0x0000000100007802 */ /* 0x000fd60000000f00 */
[----:B------:R-:W-:Y:S05]  /*2db30*/  @!P0 BRA `(.L_x_350) ;  /* 0x0000000c00308947 */ /* 0x000fea0003800000 */
[----:B------:R-:W2:Y:S01]  /*2db40*/  LDL R4, [R1+0x208] ;  /* 0x0002080001047983 */ /* 0x000ea20000100800 */
[----:B------:R-:W1:Y:S01]  /*2db50*/  LDC R0, c[0x0][0x28c] ;  /* 0x0000a300ff007b82 */ /* 0x000e620000000800 */
[----:B------:R-:W-:Y:S01]  /*2db60*/  ULDC UR5, c[0x0][0x900] ;  /* 0x0002400000057ab9 */ /* 0x000fe20000000800 */
[----:B------:R-:W3:Y:S01]  /*2db70*/  S2R R5, SR_TID.X ;  /* 0x0000000000057919 */ /* 0x000ee20000002100 */
[----:B------:R-:W-:Y:S01]  /*2db80*/  UMOV UR6, 0xffffffff ;  /* 0xffffffff00067882 */ /* 0x000fe20000000000 */
[----:B------:R-:W-:Y:S01]  /*2db90*/  BSSY B0, `(.L_x_350) ;  /* 0x00000c6000007945 */ /* 0x000fe20003800000 */
[----:B------:R-:W-:Y:S01]  /*2dba0*/  USHF.L.U32 UR6, UR6, UR5, URZ ;  /* 0x0000000506067299 */ /* 0x000fe2000800063f */
[----:B------:R-:W-:Y:S01]  /*2dbb0*/  MOV R11, 0x1 ;  /* 0x00000001000b7802 */ /* 0x000fe20000000f00 */
[----:B------:R-:W-:Y:S01]  /*2dbc0*/  ULDC UR4, c[0x0][0x8a8] ;  /* 0x00022a0000047ab9 */ /* 0x000fe20000000800 */
[----:B-1----:R-:W-:Y:S02]  /*2dbd0*/  IADD3 R0, R0, 0x3f, RZ ;  /* 0x0000003f00007810 */ /* 0x002fe40007ffe0ff */
[----:B---3--:R-:W-:-:S02]  /*2dbe0*/  LOP3.LUT P2, RZ, R5, 0x7f, RZ, 0xc0, !PT ;  /* 0x0000007f05ff7812 */ /* 0x008fc4000784c0ff */
[----:B------:R-:W-:Y:S02]  /*2dbf0*/  LOP3.LUT P0, RZ, R5, 0x1f, RZ, 0xc0, !PT ;  /* 0x0000001f05ff7812 */ /* 0x000fe4000780c0ff */
[----:B------:R-:W-:-:S04]  /*2dc00*/  SHF.R.S32.HI R5, RZ, 0x1f, R0 ;  /* 0x0000001fff057819 */ /* 0x000fc80000011400 */
[----:B------:R-:W-:-:S04]  /*2dc10*/  LEA.HI R5, R5, R0, RZ, 0x6 ;  /* 0x0000000005057211 */ /* 0x000fc800078f30ff */
[----:B------:R-:W-:Y:S01]  /*2dc20*/  SHF.R.S32.HI R7, RZ, 0x6, R5 ;  /* 0x00000006ff077819 */ /* 0x000fe20000011405 */
[----:B------:R-:W-:Y:S01]  /*2dc30*/  IMAD.MOV.U32 R0, RZ, RZ, 0x1 ;  /* 0x00000001ff007424 */ /* 0x000fe200078e00ff */
[----:B------:R-:W-:Y:S01]  /*2dc40*/  PLOP3.LUT P0, PT, P0, P2, PT, 0x8a, 0x0 ;  /* 0x000000000000781c */ /* 0x000fe20000705172 */
[----:B------:R-:W-:Y:S01]  /*2dc50*/  UMOV UR7, 0x1 ;  /* 0x0000000100077882 */ /* 0x000fe20000000000 */
[----:B------:R-:W-:Y:S02]  /*2dc60*/  MOV R6, RZ ;  /* 0x000000ff00067202 */ /* 0x000fe40000000f00 */
[----:B------:R-:W-:Y:S01]  /*2dc70*/  IADD3 R16, R7, 0x1, RZ ;  /* 0x0000000107107810 */ /* 0x000fe20007ffe0ff */
[----:B------:R-:W-:Y:S02]  /*2dc80*/  UIADD3 UR15, UR4, -0x1, URZ ;  /* 0xffffffff040f7890 */ /* 0x000fe4000fffe03f */
[----:B------:R-:W-:Y:S02]  /*2dc90*/  USHF.L.U32 UR17, UR7, UR5, URZ ;  /* 0x0000000507117299 */ /* 0x000fe4000800063f */
[----:B------:R-:W-:Y:S01]  /*2dca0*/  ULOP3.LUT UR16, URZ, UR6, URZ, 0x33, !UPT ;  /* 0x000000063f107292 */ /* 0x000fe2000f8e333f */
[----:B------:R-:W-:Y:S01]  /*2dcb0*/  ULDC.64 UR20, c[0x0][0x198] ;  /* 0x0000660000147ab9 */ /* 0x000fe20000000a00 */
[----:B--2---:R-:W-:-:S10]  /*2dcc0*/  LOP3.LUT R8, R4, 0x2, RZ, 0xfc, !PT ;  /* 0x0000000204087812 */ /* 0x004fd400078efcff */
.L_x_362:
[----:B------:R-:W-:-:S03]  /*2dcd0*/  UMOV UR4, 0xffffffff ;  /* 0xffffffff00047882 */ /* 0x000fc60000000000 */
[----:B-1----:R-:W-:Y:S05]  /*2dce0*/  BRA.DIV UR4, `(.L_x_351) ;  /* 0x0000001a04a47947 */ /* 0x002fea000b800000 */
[----:B------:R-:W-:-:S13]  /*2dcf0*/  ELECT P6, URZ, PT ;  /* 0x00000000003f782f */ /* 0x000fda00038c0000 */
.L_x_405:
[----:B------:R-:W1:Y:S01]  /*2dd00*/  LDC R4, c[0x0][0x28c] ;  /* 0x0000a300ff047b82 */ /* 0x000e620000000800 */
[----:B------:R-:W-:Y:S01]  /*2dd10*/  BSSY B1, `(.L_x_352) ;  /* 0x0000035000017945 */ /* 0x000fe20003800000 */
[----:B-1----:R-:W-:-:S13]  /*2dd20*/  ISETP.LT.OR P6, PT, R4, 0x1, !P6 ;  /* 0x000000010400780c */ /* 0x002fda00077c1670 */
[----:B------:R-:W-:Y:S05]  /*2dd30*/  @P6 BRA `(.L_x_353) ;  /* 0x0000000000c86947 */ /* 0x000fea0003800000 */
[----:B------:R-:W-:Y:S01]  /*2dd40*/  IMAD.SHL.U32 R2, R2, 0x100, RZ ;  /* 0x0000010002027824 */ /* 0x000fe200078e00ff */
[----:B------:R-:W-:Y:S01]  /*2dd50*/  SHF.L.U32 R3, R3, 0x8, RZ ;  /* 0x0000000803037819 */ /* 0x000fe200000006ff */
[----:B------:R-:W-:Y:S01]  /*2dd60*/  IMAD.MOV.U32 R4, RZ, RZ, R16 ;  /* 0x000000ffff047224 */ /* 0x000fe200078e0010 */
[----:B------:R-:W-:Y:S02]  /*2dd70*/  MOV R14, RZ ;  /* 0x000000ff000e7202 */ /* 0x000fe40000000f00 */
[----:B------:R-:W-:Y:S02]  /*2dd80*/  MOV R5, R0 ;  /* 0x0000000000057202 */ /* 0x000fe40000000f00 */
[----:B------:R-:W-:-:S07]  /*2dd90*/  MOV R9, R6 ;  /* 0x0000000600097202 */ /* 0x000fce0000000f00 */
.L_x_357:
[----:B-1----:R-:W1:Y:S01]  /*2dda0*/  S2R R13, SR_CgaCtaId ;  /* 0x00000000000d7919 */ /* 0x002e620000008800 */
[----:B------:R-:W-:Y:S02]  /*2ddb0*/  MOV R12, 0x400 ;  /* 0x00000400000c7802 */ /* 0x000fe40000000f00 */
[----:B------:R-:W-:Y:S02]  /*2ddc0*/  SHF.L.U32 R18, R5, 0x1f, RZ ;  /* 0x0000001f05127819 */ /* 0x000fe400000006ff */
[----:B-1----:R-:W-:-:S05]  /*2ddd0*/  LEA R12, R13, R12, 0x18 ;  /* 0x0000000c0d0c7211 */ /* 0x002fca00078ec0ff */
[----:B------:R-:W-:-:S04]  /*2dde0*/  IMAD R13, R9, 0x8, R12 ;  /* 0x00000008090d7824 */ /* 0x000fc800078e020c */
[----:B------:R-:W1:Y:S02]  /*2ddf0*/  SYNCS.PHASECHK.TRANS64.TRYWAIT P1, [R13+URZ+0x18], R18 ;  /* 0x000018120d0075a7 */ /* 0x000e64000802017f */
[----:B-1----:R-:W-:Y:S05]  /*2de00*/  @!P1 BRA `(.L_x_354) ;  /* 0x00000018007c9947 */ /* 0x002fea0003800000 */
.L_x_406:
[----:B-1----:R-:W1:Y:S01]  /*2de10*/  @!P2 LDC R18, c[0x0][0x500] ;  /* 0x00014000ff12ab82 */ /* 0x002e620000000800 */
[----:B------:R-:W-:-:S04]  /*2de20*/  PRMT R15, R8, 0x9910, RZ ;  /* 0x00009910080f7816 */ /* 0x000fc800000000ff */
[----:B------:R-:W-:Y:S01]  /*2de30*/  ISETP.NE.AND P1, PT, R15, 0x2, PT ;  /* 0x000000020f00780c */ /* 0x000fe20003f25270 */
[----:B-1----:R1:W-:-:S12]  /*2de40*/  @!P2 SYNCS.ARRIVE.TRANS64 RZ, [R13+URZ], R18 ;  /* 0x000000120dffa9a7 */ /* 0x0023d8000800003f */
[----:B------:R-:W-:Y:S05]  /*2de50*/  @P1 BRA `(.L_x_355) ;  /* 0x0000000000041947 */ /* 0x000fea0003800000 */
[----:B------:R-:W-:Y:S01]  /*2de60*/  BPT.TRAP 0x1 ;  /* 0x000000040000795c */ /* 0x000fe20000300000 */
.L_x_355:
[----:B------:R-:W-:Y:S05]  /*2de70*/  @P0 BRA `(.L_x_356) ;  /* 0x0000000000040947 */ /* 0x000fea0003800000 */
[----:B------:R-:W-:Y:S01]  /*2de80*/  BPT.TRAP 0x1 ;  /* 0x000000040000795c */ /* 0x000fe20000300000 */
.L_x_356:
[----:B------:R-:W-:Y:S01]  /*2de90*/  LEA R12, R9, R12, 0xf ;  /* 0x0000000c090c7211 */ /* 0x000fe200078e78ff */
[----:B------:R-:W-:Y:S01]  /*2dea0*/  VIADD R4, R4, 0xffffffff ;  /* 0xffffffff04047836 */ /* 0x000fe20000000000 */
[----:B------:R-:W-:Y:S01]  /*2deb0*/  R2UR UR9, R13 ;  /* 0x000000000d0972ca */ /* 0x000fe200000e0000 */
[----:B------:R-:W-:Y:S01]  /*2dec0*/  UIADD3 UR4, UP0, UR20, 0xf0, URZ ;  /* 0x000000f014047890 */ /* 0x000fe2000ff1e03f */
[----:B------:R-:W-:Y:S01]  /*2ded0*/  R2UR UR8, R12 ;  /* 0x000000000c0872ca */ /* 0x000fe200000e0000 */
[----:B------:R-:W-:Y:S01]  /*2dee0*/  UIADD3 UR22, UP1, UR20, 0x1f0, URZ ;  /* 0x000001f014167890 */ /* 0x000fe2000ff3e03f */
[----:B------:R-:W-:Y:S01]  /*2def0*/  R2UR UR11, R3 ;  /* 0x00000000030b72ca */ /* 0x000fe200000e0000 */
[----:B------:R-:W-:Y:S01]  /*2df00*/  UIADD3.X UR5, URZ, UR21, URZ, UP0, !UPT ;  /* 0x000000153f057290 */ /* 0x000fe200087fe43f */
[----:B------:R-:W-:Y:S01]  /*2df10*/  R2UR UR10, R14 ;  /* 0x000000000e0a72ca */ /* 0x000fe200000e0000 */
[----:B------:R-:W-:Y:S01]  /*2df20*/  UIADD3.X UR23, URZ, UR21, URZ, UP1, !UPT ;  /* 0x000000153f177290 */ /* 0x000fe20008ffe43f */
[----:B------:R-:W-:Y:S01]  /*2df30*/  R2UR UR12, R10 ;  /* 0x000000000a0c72ca */ /* 0x000fe200000e0000 */
[----:B------:R-:W-:Y:S01]  /*2df40*/  UMOV UR6, 0x0 ;  /* 0x0000000000067882 */ /* 0x000fe20000000000 */
[----:B------:R-:W-:Y:S01]  /*2df50*/  R2UR UR18, R2 ;  /* 0x00000000021272ca */ /* 0x000fe200000e0000 */
[----:B------:R-:W-:Y:S01]  /*2df60*/  UMOV UR7, 0x10000000 ;  /* 0x1000000000077882 */ /* 0x000fe20000000000 */
[----:B------:R-:W-:-:S02]  /*2df70*/  ISETP.GT.AND P3, PT, R4, 0x1, PT ;  /* 0x000000010400780c */ /* 0x000fc40003f64270 */
[----:B------:R-:W-:Y:S01]  /*2df80*/  IADD3 R9, R9, 0x1, RZ ;  /* 0x0000000109097810 */ /* 0x000fe20007ffe0ff */
[----:B------:R-:W-:Y:S01]  /*2df90*/  UIADD3 UR13, UR8, 0x8400, URZ ;  /* 0x00008400080d7890 */ /* 0x000fe2000fffe03f */
[----:B------:R-:W-:Y:S01]  /*2dfa0*/  IADD3 R14, R14, 0x40, RZ ;  /* 0x000000400e0e7810 */ /* 0x000fe20007ffe0ff */
[----:B------:R-:W-:Y:S01]  /*2dfb0*/  UIADD3 UR14, UR8, 0x20400, URZ ;  /* 0x00020400080e7890 */ /* 0x000fe2000fffe03f */
[----:B------:R-:W-:-:S04]  /*2dfc0*/  ISETP.NE.AND P1, PT, R9, 0x3, PT ;  /* 0x000000030900780c */ /* 0x000fc80003f25270 */
[----:B------:R-:W-:Y:S01]  /*2dfd0*/  UMOV UR8, UR13 ;  /* 0x0000000d00087c82 */ /* 0x000fe20008000000 */
[----:B------:R-:W-:Y:S01]  /*2dfe0*/  SEL R12, RZ, 0x1, P1 ;  /* 0x00000001ff0c7807 */ /* 0x000fe20000800000 */
[----:B------:R2:W-:Y:S01]  /*2dff0*/  UTMALDG.3D [UR8], [UR4], desc[UR6] ;  /* 0x00000608040075b4 */ /* 0x0005e20008011000 */
[----:B------:R-:W-:Y:S02]  /*2e000*/  SEL R9, R9, RZ, P1 ;  /* 0x000000ff09097207 */ /* 0x000fe40000800000 */
[----:B------:R-:W-:Y:S01]  /*2e010*/  LOP3.LUT R5, R5, R12, RZ, 0x3c, !PT ;  /* 0x0000000c05057212 */ /* 0x000fe200078e3cff */
[----:B--2---:R-:W-:Y:S01]  /*2e020*/  UMOV UR8, UR14 ;  /* 0x0000000e00087c82 */ /* 0x004fe20008000000 */
[----:B------:R-:W-:Y:S02]  /*2e030*/  UMOV UR11, UR18 ;  /* 0x00000012000b7c82 */ /* 0x000fe40008000000 */
[----:B------:R2:W-:Y:S02]  /*2e040*/  UTMALDG.3D [UR8], [UR22], desc[UR6] ;  /* 0x00000608160075b4 */ /* 0x0005e40008011000 */
[----:B--2---:R-:W-:Y:S05]  /*2e050*/  @P3 BRA `(.L_x_357) ;  /* 0xfffffffc00503947 */ /* 0x004fea000383ffff */
.L_x_353:
[----:B------:R-:W-:Y:S05]  /*2e060*/  BSYNC B1 ;  /* 0x0000000000017941 */ /* 0x000fea0003800000 */
.L_x_352:
[----:B------:R-:W2:Y:S01]  /*2e070*/  LDL.LU R15, [R1+0x204] ;  /* 0x00020400010f7983 */ /* 0x000ea20000300800 */
[----:B------:R-:W-:Y:S01]  /*2e080*/  LOP3.LUT P1, RZ, R11, 0xff, RZ, 0xc0, !PT ;  /* 0x000000ff0bff7812 */ /* 0x000fe2000782c0ff */
[----:B------:R-:W-:Y:S02]  /*2e090*/  ULDC.64 UR4, c[0x0][0x8f8] ;  /* 0x00023e0000047ab9 */ /* 0x000fe40000000a00 */
[----:B------:R-:W3:Y:S01]  /*2e0a0*/  LDL.LU R12, [R1+0x200] ;  /* 0x00020000010c7983 */ /* 0x000ee20000300800 */
[C---:B------:R-:W-:Y:S01]  /*2e0b0*/  IADD3 R6, R7.reuse, R6, RZ ;  /* 0x0000000607067210 */ /* 0x040fe20007ffe0ff */
[----:B------:R-:W-:Y:S01]  /*2e0c0*/  BSSY B1, `(.L_x_358) ;  /* 0x0000070000017945 */ /* 0x000fe20003800000 */
[----:B------:R-:W-:Y:S02]  /*2e0d0*/  ISETP.GE.U32.AND P3, PT, R7, 0x3, PT ;  /* 0x000000030700780c */ /* 0x000fe40003f66070 */
[----:B------:R-:W-:Y:S02]  /*2e0e0*/  MOV R10, 0xffffffff ;  /* 0xffffffff000a7802 */ /* 0x000fe40000000f00 */
[----:B------:R-:W-:-:S02]  /*2e0f0*/  PRMT R4, RZ, 0x7610, R4 ;  /* 0x00007610ff047816 */ /* 0x000fc40000000004 */
[----:B------:R-:W-:Y:S01]  /*2e100*/  PRMT R11, RZ, 0x7610, R11 ;  /* 0x00007610ff0b7816 */ /* 0x000fe2000000000b */
[----:B------:R-:W4:Y:S01]  /*2e110*/  @P1 S2R R3, SR_CgaCtaId ;  /* 0x0000000000031919 */ /* 0x000f220000008800 */
[----:B------:R-:W-:-:S04]  /*2e120*/  @P1 MOV R2, 0x400 ;  /* 0x0000040000021802 */ /* 0x000fc80000000f00 */
[----:B----4-:R-:W-:-:S04]  /*2e130*/  @P1 LEA R2, R3, R2, 0x18 ;  /* 0x0000000203021211 */ /* 0x010fc800078ec0ff */
[----:B------:R4:W-:Y:S01]  /*2e140*/  @P1 SYNCS.ARRIVE.TRANS64.A1T0 RZ, [R2+URZ+0x78], RZ ;  /* 0x000078ff02ff19a7 */ /* 0x0009e2000810003f */
[----:B------:R-:W-:-:S04]  /*2e150*/  ISETP.GT.U32.AND P1, PT, R6, 0x2, PT ;  /* 0x000000020600780c */ /* 0x000fc80003f24070 */
[----:B------:R-:W-:Y:S01]  /*2e160*/  ISETP.LT.U32.AND P1, PT, R7, 0x3, P1 ;  /* 0x000000030700780c */ /* 0x000fe20000f21070 */
[----:B----4-:R-:W-:Y:S01]  /*2e170*/  IMAD.WIDE.U32 R2, R6, -0x55555555, RZ ;  /* 0xaaaaaaab06027825 */ /* 0x010fe200078e00ff */
[----:B------:R-:W-:-:S04]  /*2e180*/  MOV R2, 0xffffffff ;  /* 0xffffffff00027802 */ /* 0x000fc80000000f00 */
[----:B------:R-:W-:Y:S02]  /*2e190*/  SHF.R.U32.HI R5, RZ, 0x1, R3 ;  /* 0x00000001ff057819 */ /* 0x000fe40000011603 */
[----:B------:R-:W-:-:S03]  /*2e1a0*/  SEL R3, RZ, 0x1, !P1 ;  /* 0x00000001ff037807 */ /* 0x000fc60004800000 */
[----:B------:R-:W-:Y:S01]  /*2e1b0*/  IMAD R6, R5, -0x3, R6 ;  /* 0xfffffffd05067824 */ /* 0x000fe200078e0206 */
[----:B------:R-:W-:Y:S01]  /*2e1c0*/  LOP3.LUT R0, R0, R3, RZ, 0x3c, !PT ;  /* 0x0000000300007212 */ /* 0x000fe200078e3cff */
[----:B------:R-:W-:-:S03]  /*2e1d0*/  IMAD.MOV.U32 R3, RZ, RZ, -0x1 ;  /* 0xffffffffff037424 */ /* 0x000fc600078e00ff */
[----:B------:R-:W-:Y:S02]  /*2e1e0*/  @P3 LOP3.LUT R0, R0, 0x1, R5, 0x78, !PT ;  /* 0x0000000100003812 */ /* 0x000fe400078e7805 */
[----:B---3--:R-:W-:-:S04]  /*2e1f0*/  IADD3 R12, P1, R12, UR46, RZ ;  /* 0x0000002e0c0c7c10 */ /* 0x008fc8000ff3e0ff */
[----:B--2---:R-:W-:Y:S01]  /*2e200*/  IADD3.X R15, R15, UR38, RZ, P1, !PT ;  /* 0x000000260f0f7c10 */ /* 0x004fe20008ffe4ff */
[----:B------:R2:W-:Y:S01]  /*2e210*/  STL [R1+0x200], R12 ;  /* 0x0002000c01007387 */ /* 0x0005e20000100800 */
[----:B------:R-:W-:-:S03]  /*2e220*/  ISETP.GE.U32.AND P1, PT, R12, UR4, PT ;  /* 0x000000040c007c0c */ /* 0x000fc6000bf26070 */
[----:B------:R2:W-:Y:S01]  /*2e230*/  STL [R1+0x204], R15 ;  /* 0x0002040f01007387 */ /* 0x0005e20000100800 */
[----:B------:R-:W-:-:S13]  /*2e240*/  ISETP.GE.U32.AND.EX P1, PT, R15, UR5, PT, P1 ;  /* 0x000000050f007c0c */ /* 0x000fda000bf26110 */
[----:B--2---:R-:W-:Y:S05]  /*2e250*/  @P1 BRA `(.L_x_359) ;  /* 0x0000000400581947 */ /* 0x004fea0003800000 */
[----:B------:R-:W2:Y:S01]  /*2e260*/  S2R R9, SR_CTAID.X ;  /* 0x0000000000097919 */ /* 0x000ea20000002500 */
[----:B------:R-:W3:Y:S01]  /*2e270*/  LDC R17, c[0x0][0x904] ;  /* 0x00024100ff117b82 */ /* 0x000ee20000000800 */
[----:B------:R-:W-:Y:S01]  /*2e280*/  ULDC UR4, c[0x0][0x150] ;  /* 0x0000540000047ab9 */ /* 0x000fe20000000800 */
[----:B------:R-:W-:Y:S01]  /*2e290*/  ULDC UR7, c[0x0][0x8d8] ;  /* 0x0002360000077ab9 */ /* 0x000fe20000000800 */
[----:B------:R-:W4:Y:S05]  /*2e2a0*/  S2R R2, SR_CTAID.Y ;  /* 0x0000000000027919 */ /* 0x000f2a0000002600 */
[----:B------:R-:W5:Y:S08]  /*2e2b0*/  LDC R4, c[0x0][0x144] ;  /* 0x00005100ff047b82 */ /* 0x000f700000000800 */
[----:B-1----:R-:W1:Y:S01]  /*2e2c0*/  LDC R13, c[0x0][0x148] ;  /* 0x00005200ff0d7b82 */ /* 0x002e620000000800 */
[----:B---3--:R-:W-:-:S02]  /*2e2d0*/  ISETP.NE.AND P4, PT, R17, 0x1, PT ;  /* 0x000000011100780c */ /* 0x008fc40003f85270 */
[----:B--2---:R-:W-:Y:S02]  /*2e2e0*/  I2FP.F32.U32 R3, R9 ;  /* 0x0000000900037245 */ /* 0x004fe40000201000 */
[----:B----4-:R-:W-:-:S03]  /*2e2f0*/  I2FP.F32.U32 R5, R2 ;  /* 0x0000000200057245 */ /* 0x010fc60000201000 */
[----:B------:R-:W-:Y:S01]  /*2e300*/  FMUL R3, R3, UR4 ;  /* 0x0000000403037c20 */ /* 0x000fe20008400000 */
[----:B------:R-:W-:Y:S02]  /*2e310*/  ULDC UR4, c[0x0][0x154] ;  /* 0x0000550000047ab9 */ /* 0x000fe40000000800 */
[----:B------:R-:W-:Y:S01]  /*2e320*/  FMUL R10, R5, UR4 ;  /* 0x00000004050a7c20 */ /* 0x000fe20008400000 */
[----:B------:R-:W-:Y:S02]  /*2e330*/  ULDC.64 UR4, c[0x0][0x8d0] ;  /* 0x0002340000047ab9 */ /* 0x000fe40000000a00 */
[----:B------:R-:W2:Y:S01]  /*2e340*/  F2I.U32.TRUNC.NTZ R3, R3 ;  /* 0x0000000300037305 */ /* 0x000ea2000020f000 */
[----:B------:R-:W-:-:S04]  /*2e350*/  ISETP.NE.U32.AND P1, PT, RZ, UR4, PT ;  /* 0x00000004ff007c0c */ /* 0x000fc8000bf25070 */
[----:B------:R-:W-:-:S03]  /*2e360*/  ISETP.NE.AND.EX P1, PT, RZ, UR5, PT, P1 ;  /* 0x00000005ff007c0c */ /* 0x000fc6000bf25310 */
[----:B------:R-:W3:Y:S01]  /*2e370*/  F2I.U32.TRUNC.NTZ R10, R10 ;  /* 0x0000000a000a7305 */ /* 0x000ee2000020f000 */
[----:B--2---:R-:W-:Y:S02]  /*2e380*/  IMAD.MOV R5, RZ, RZ, -R3 ;  /* 0x000000ffff057224 */ /* 0x004fe400078e0a03 */
[----:B------:R-:W-:Y:S02]  /*2e390*/  IMAD.MOV.U32 R3, RZ, RZ, R15 ;  /* 0x000000ffff037224 */ /* 0x000fe400078e000f */
[----:B-----5:R-:W-:Y:S01]  /*2e3a0*/  IMAD R9, R4, R5, R9 ;  /* 0x0000000504097224 */ /* 0x020fe200078e0209 */
[----:B---3--:R-:W-:-:S05]  /*2e3b0*/  IADD3 R4, -R10, RZ, RZ ;  /* 0x000000ff0a047210 */ /* 0x008fca0007ffe1ff */
[----:B-1----:R-:W-:Y:S01]  /*2e3c0*/  @P4 IMAD R9, R13, R4, R2 ;  /* 0x000000040d094224 */ /* 0x002fe200078e0202 */
[----:B------:R-:W-:Y:S01]  /*2e3d0*/  MOV R2, R12 ;  /* 0x0000000c00027202 */ /* 0x000fe20000000f00 */
[----:B------:R-:W-:Y:S06]  /*2e3e0*/  @!P1 BRA `(.L_x_360) ;  /* 0x0000000000289947 */ /* 0x000fec0003800000 */
[----:B------:R-:W-:Y:S02]  /*2e3f0*/  ULDC UR6, c[0x0][0x8dc] ;  /* 0x0002370000067ab9 */ /* 0x000fe40000000800 */
[----:B------:R-:W-:-:S04]  /*2e400*/  IADD3 R3, P1, R12, UR6, RZ ;  /* 0x000000060c037c10 */ /* 0x000fc8000ff3e0ff */
[----:B------:R-:W-:-:S05]  /*2e410*/  IADD3.X R13, RZ, R15, RZ, P1, !PT ;  /* 0x0000000fff0d7210 */ /* 0x000fca0000ffe4ff */
[----:B------:R-:W-:-:S04]  /*2e420*/  IMAD.WIDE.U32 R4, R13, UR4, RZ ;  /* 0x000000040d047c25 */ /* 0x000fc8000f8e00ff */
[----:B------:R-:W-:-:S04]  /*2e430*/  IMAD.WIDE.U32 R4, P1, R3, UR5, R4 ;  /* 0x0000000503047c25 */ /* 0x000fc8000f820004 */
[----:B------:R-:W-:-:S04]  /*2e440*/  IMAD.WIDE.U32 R2, R3, UR4, RZ ;  /* 0x0000000403027c25 */ /* 0x000fc8000f8e00ff */
[----:B------:R-:W-:Y:S01]  /*2e450*/  IMAD.MOV.U32 R2, RZ, RZ, R5 ;  /* 0x000000ffff027224 */ /* 0x000fe200078e0005 */
[----:B------:R-:W-:Y:S02]  /*2e460*/  IADD3 RZ, P3, R3, R4, RZ ;  /* 0x0000000403ff7210 */ /* 0x000fe40007f7e0ff */
[----:B------:R-:W-:-:S03]  /*2e470*/  IADD3.X R3, RZ, RZ, RZ, P1, !PT ;  /* 0x000000ffff037210 */ /* 0x000fc60000ffe4ff */
[----:B------:R-:W-:-:S08]  /*2e480*/  IMAD.WIDE.U32.X R2, R13, UR5, R2, P3 ;  /* 0x000000050d027c25 */ /* 0x000fd000098e0402 */
.L_x_360:
[--C-:B------:R-:W-:Y:S01]  /*2e490*/  SHF.R.U64 R10, R2, UR7, R3.reuse ;  /* 0x00000007020a7c19 */ /* 0x100fe20008001203 */
[----:B------:R-:W-:Y:S01]  /*2e4a0*/  ULDC.64 UR4, c[0x0][0x8c8] ;  /* 0x0002320000047ab9 */ /* 0x000fe20000000a00 */
[----:B------:R-:W-:Y:S01]  /*2e4b0*/  SHF.R.U32.HI R2, RZ, UR7, R3 ;  /* 0x00000007ff027c19 */ /* 0x000fe20008011603 */
[----:B------:R-:W-:Y:S01]  /*2e4c0*/  IMAD.MOV.U32 R3, RZ, RZ, R15 ;  /* 0x000000ffff037224 */ /* 0x000fe200078e000f */
[----:B------:R-:W-:Y:S01]  /*2e4d0*/  IADD3 R13, P1, RZ, -R10, RZ ;  /* 0x8000000aff0d7210 */ /* 0x000fe20007f3e0ff */
[----:B------:R-:W-:-:S03]  /*2e4e0*/  ULDC.64 UR6, c[0x0][0x8e8] ;  /* 0x00023a0000067ab9 */ /* 0x000fc60000000a00 */
[----:B------:R-:W-:Y:S02]  /*2e4f0*/  IADD3.X R2, RZ, ~R2, RZ, P1, !PT ;  /* 0x80000002ff027210 */ /* 0x000fe40000ffe4ff */
[----:B------:R-:W-:-:S03]  /*2e500*/  ISETP.NE.U32.AND P1, PT, RZ, UR6, PT ;  /* 0x00000006ff007c0c */ /* 0x000fc6000bf25070 */
[----:B------:R-:W-:Y:S01]  /*2e510*/  IMAD R2, R2, UR4, RZ ;  /* 0x0000000402027c24 */ /* 0x000fe2000f8e02ff */
[----:B------:R-:W-:-:S03]  /*2e520*/  ISETP.NE.AND.EX P1, PT, RZ, UR7, PT, P1 ;  /* 0x00000007ff007c0c */ /* 0x000fc6000bf25310 */
[----:B------:R-:W-:Y:S01]  /*2e530*/  IMAD R5, R13, UR5, R2 ;  /* 0x000000050d057c24 */ /* 0x000fe2000f8e0202 */
[----:B------:R-:W-:-:S05]  /*2e540*/  MOV R2, R12 ;  /* 0x0000000c00027202 */ /* 0x000fca0000000f00 */
[----:B------:R-:W-:Y:S01]  /*2e550*/  IMAD.WIDE.U32 R2, R13, UR4, R2 ;  /* 0x000000040d027c25 */ /* 0x000fe2000f8e0002 */
[----:B------:R-:W-:-:S04]  /*2e560*/  ULDC UR4, c[0x0][0x8c0] ;  /* 0x0002300000047ab9 */ /* 0x000fc80000000800 */
[----:B------:R-:W-:-:S04]  /*2e570*/  IADD3 R3, R3, R5, RZ ;  /* 0x0000000503037210 */ /* 0x000fc80007ffe0ff */
[--C-:B------:R-:W-:Y:S02]  /*2e580*/  SHF.R.U64 R12, R2, UR4, R3.reuse ;  /* 0x00000004020c7c19 */ /* 0x100fe40008001203 */
[----:B------:R-:W-:Y:S01]  /*2e590*/  SHF.R.U32.HI R3, RZ, UR4, R3 ;  /* 0x00000004ff037c19 */ /* 0x000fe20008011603 */
[----:B------:R-:W-:-:S03]  /*2e5a0*/  ULDC UR4, c[0x0][0x8b0] ;  /* 0x00022c0000047ab9 */ /* 0x000fc60000000800 */
[--C-:B------:R-:W-:Y:S02]  /*2e5b0*/  SHF.R.U32.HI R2, RZ, UR4, R3.reuse ;  /* 0x00000004ff027c19 */ /* 0x100fe40008011603 */
[----:B------:R-:W-:Y:S01]  /*2e5c0*/  SHF.R.U64 R13, R12, UR4, R3 ;  /* 0x000000040c0d7c19 */ /* 0x000fe20008001203 */
[----:B------:R-:W-:Y:S02]  /*2e5d0*/  ULDC UR4, c[0x0][0x900] ;  /* 0x0002400000047ab9 */ /* 0x000fe40000000800 */
[--C-:B------:R-:W-:Y:S02]  /*2e5e0*/  SHF.R.U32.HI R15, RZ, UR4, R2.reuse ;  /* 0x00000004ff0f7c19 */ /* 0x100fe40008011602 */
[----:B------:R-:W-:-:S03]  /*2e5f0*/  SHF.R.U64 R14, R13, UR4, R2 ;  /* 0x000000040d0e7c19 */ /* 0x000fc60008001202 */
[----:B------:R-:W-:Y:S01]  /*2e600*/  IMAD.MOV.U32 R3, RZ, RZ, R15 ;  /* 0x000000ffff037224 */ /* 0x000fe200078e000f */
        /* <DEDUP_REMOVED lines=12> */
.L_x_361:
[----:B------:R-:W-:Y:S01]  /*2e6d0*/  ULDC UR4, c[0x0][0x8f0] ;  /* 0x00023c0000047ab9 */ /* 0x000fe20000000800 */
[----:B------:R-:W-:Y:S02]  /*2e6e0*/  LOP3.LUT R13, R13, UR16, RZ, 0xc0, !PT ;  /* 0x000000100d0d7c12 */ /* 0x000fe4000f8ec0ff */
[----:B------:R-:W-:Y:S01]  /*2e6f0*/  SHF.R.U64 R2, R2, UR4, R3 ;  /* 0x0000000402027c19 */ /* 0x000fe20008001203 */
[----:B------:R-:W-:-:S03]  /*2e700*/  ULDC UR4, c[0x0][0x8e0] ;  /* 0x0002380000047ab9 */ /* 0x000fc60000000800 */
[C---:B------:R-:W-:Y:S01]  /*2e710*/  IADD3 R3, -R2.reuse, RZ, RZ ;  /* 0x000000ff02037210 */ /* 0x040fe20007ffe1ff */
[----:B------:R-:W-:-:S04]  /*2e720*/  IMAD R4, R2, UR17, R13 ;  /* 0x0000001102047c24 */ /* 0x000fc8000f8e020d */
[----:B------:R-:W-:Y:S01]  /*2e730*/  IMAD R14, R3, UR4, R14 ;  /* 0x00000004030e7c24 */ /* 0x000fe2000f8e020e */
[----:B------:R-:W-:Y:S01]  /*2e740*/  ULDC UR4, c[0x0][0x8b8] ;  /* 0x00022e0000047ab9 */ /* 0x000fe20000000800 */
[----:B------:R-:W-:Y:S01]  /*2e750*/  LOP3.LUT R3, R12, UR15, RZ, 0xc0, !PT ;  /* 0x0000000f0c037c12 */ /* 0x000fe2000f8ec0ff */
[----:B------:R-:W-:Y:S01]  /*2e760*/  IMAD R9, R4, UR4, R9 ;  /* 0x0000000404097c24 */ /* 0x000fe2000f8e0209 */
[----:B------:R-:W-:Y:S01]  /*2e770*/  ULDC UR4, c[0x0][0x8a8] ;  /* 0x00022a0000047ab9 */ /* 0x000fe20000000800 */
[----:B------:R-:W-:Y:S02]  /*2e780*/  MOV R4, 0x1 ;  /* 0x0000000100047802 */ /* 0x000fe40000000f00 */
[----:B------:R-:W-:-:S05]  /*2e790*/  IMAD R14, R14, UR4, R3 ;  /* 0x000000040e0e7c24 */ /* 0x000fca000f8e0203 */
[----:B------:R-:W-:Y:S02]  /*2e7a0*/  SEL R2, R14, R9, !P4 ;  /* 0x000000090e027207 */ /* 0x000fe40006000000 */
[----:B------:R-:W-:-:S07]  /*2e7b0*/  SEL R3, R9, R14, !P4 ;  /* 0x0000000e09037207 */ /* 0x000fce0006000000 */
.L_x_359:
[----:B------:R-:W-:Y:S05]  /*2e7c0*/  BSYNC B1 ;  /* 0x0000000000017941 */ /* 0x000fea0003800000 */
.L_x_358:
[----:B------:R-:W-:-:S13]  /*2e7d0*/  LOP3.LUT P1, RZ, R4, 0xff, RZ, 0xc0, !PT ;  /* 0x000000ff04ff7812 */ /* 0x000fda000782c0ff */
[----:B------:R-:W-:Y:S05]  /*2e7e0*/  @P1 BRA `(.L_x_362) ;  /* 0xfffffff400381947 */ /* 0x000fea000383ffff */
[----:B------:R-:W-:Y:S05]  /*2e7f0*/  BSYNC B0 ;  /* 0x0000000000007941 */ /* 0x000fea0003800000 */
.L_x_350:
[----:B------:R-:W-:-:S03]  /*2e800*/  UMOV UR4, 0xffffffff ;  /* 0xffffffff00047882 */ /* 0x000fc60000000000 */
[----:B------:R-:W-:Y:S05]  /*2e810*/  BRA.DIV UR4, `(.L_x_363) ;  /* 0x00000012040c7947 */ /* 0x000fea000b800000 */
[----:B------:R-:W-:-:S13]  /*2e820*/  ELECT P6, URZ, PT ;  /* 0x00000000003f782f */ /* 0x000fda00038c0000 */
.L_x_409:
[----:B------:R-:W-:Y:S05]  /*2e830*/  @!P6 BRA `(.L_x_10) ;  /* 0x000000000084e947 */ /* 0x000fea0003800000 */
[----:B------:R-:W2:Y:S02]  /*2e840*/  LDL.LU R2, [R1+0x208] ;  /* 0x0002080001027983 */ /* 0x000ea40000300800 */
[----:B--2---:R-:W-:-:S04]  /*2e850*/  LOP3.LUT R2, R2, 0x2, RZ, 0xfc, !PT ;  /* 0x0000000202027812 */ /* 0x004fc800078efcff */
[----:B------:R-:W-:-:S13]  /*2e860*/  ISETP.NE.AND P0, PT, R2, 0x3, PT ;  /* 0x000000030200780c */ /* 0x000fda0003f05270 */
[----:B------:R-:W-:Y:S05]  /*2e870*/  @!P0 BRA `(.L_x_364) ;  /* 0x0000000000048947 */ /* 0x000fea0003800000 */
[----:B------:R-:W-:Y:S01]  /*2e880*/  BPT.TRAP 0x1 ;  /* 0x000000040000795c */ /* 0x000fe20000300000 */
.L_x_364:
[----:B------:R-:W2:Y:S01]  /*2e890*/  S2R R3, SR_CgaCtaId ;  /* 0x0000000000037919 */ /* 0x000ea20000008800 */
[----:B------:R-:W-:-:S04]  /*2e8a0*/  MOV R2, 0x400 ;  /* 0x0000040000027802 */ /* 0x000fc80000000f00 */
[----:B--2---:R-:W-:Y:S02]  /*2e8b0*/  LEA R3, R3, R2, 0x18 ;  /* 0x0000000203037211 */ /* 0x004fe400078ec0ff */
[----:B------:R-:W-:-:S03]  /*2e8c0*/  SHF.L.U32 R2, R0, 0x1f, RZ ;  /* 0x0000001f00027819 */ /* 0x000fc600000006ff */
[----:B------:R-:W-:-:S05]  /*2e8d0*/  VIADD R3, R3, 0x18 ;  /* 0x0000001803037836 */ /* 0x000fca0000000000 */
[----:B------:R-:W-:-:S04]  /*2e8e0*/  LEA R5, R6, R3, 0x3 ;  /* 0x0000000306057211 */ /* 0x000fc800078e18ff */
[----:B------:R-:W2:Y:S02]  /*2e8f0*/  SYNCS.PHASECHK.TRANS64.TRYWAIT P0, [R5+URZ], R2 ;  /* 0x00000002050075a7 */ /* 0x000ea4000800017f */
[----:B--2---:R-:W-:Y:S05]  /*2e900*/  @!P0 BRA `(.L_x_365) ;  /* 0x0000000c00f08947 */ /* 0x004fea0003800000 */
.L_x_410:
[----:B------:R-:W-:-:S04]  /*2e910*/  IADD3 R6, R6, 0x1, RZ ;  /* 0x0000000106067810 */ /* 0x000fc80007ffe0ff */
[----:B------:R-:W-:-:S04]  /*2e920*/  ISETP.NE.AND P0, PT, R6, 0x3, PT ;  /* 0x000000030600780c */ /* 0x000fc80003f05270 */
[----:B--2---:R-:W-:Y:S02]  /*2e930*/  SEL R5, RZ, 0x1, P0 ;  /* 0x00000001ff057807 */ /* 0x004fe40000000000 */
[----:B------:R-:W-:Y:S02]  /*2e940*/  SEL R6, R6, RZ, P0 ;  /* 0x000000ff06067207 */ /* 0x000fe40000000000 */
[----:B------:R-:W-:-:S03]  /*2e950*/  LOP3.LUT R5, R0, R5, RZ, 0x3c, !PT ;  /* 0x0000000500057212 */ /* 0x000fc600078e3cff */
[----:B------:R-:W-:Y:S01]  /*2e960*/  IMAD R7, R6, 0x8, R3 ;  /* 0x0000000806077824 */ /* 0x000fe200078e0203 */
[----:B------:R-:W-:-:S04]  /*2e970*/  SHF.L.U32 R0, R5, 0x1f, RZ ;  /* 0x0000001f05007819 */ /* 0x000fc800000006ff */
[----:B------:R-:W2:Y:S02]  /*2e980*/  SYNCS.PHASECHK.TRANS64.TRYWAIT P0, [R7+URZ], R0 ;  /* 0x00000000070075a7 */ /* 0x000ea4000800017f */
[----:B--2---:R-:W-:Y:S05]  /*2e990*/  @!P0 BRA `(.L_x_366) ;  /* 0x0000000c00e08947 */ /* 0x004fea0003800000 */
.L_x_411:
[----:B--2---:R-:W-:-:S04]  /*2e9a0*/  IADD3 R0, R6, 0x1, RZ ;  /* 0x0000000106007810 */ /* 0x004fc80007ffe0ff */
[----:B------:R-:W-:-:S04]  /*2e9b0*/  ISETP.NE.AND P0, PT, R0, 0x3, PT ;  /* 0x000000030000780c */ /* 0x000fc80003f05270 */
[----:B------:R-:W-:Y:S02]  /*2e9c0*/  SEL R2, RZ, 0x1, P0 ;  /* 0x00000001ff027807 */ /* 0x000fe40000000000 */
[----:B------:R-:W-:Y:S02]  /*2e9d0*/  SEL R0, R0, RZ, P0 ;  /* 0x000000ff00007207 */ /* 0x000fe40000000000 */
[----:B------:R-:W-:Y:S02]  /*2e9e0*/  LOP3.LUT R2, R5, R2, RZ, 0x3c, !PT ;  /* 0x0000000205027212 */ /* 0x000fe400078e3cff */
[----:B------:R-:W-:Y:S02]  /*2e9f0*/  LEA R3, R0, R3, 0x3 ;  /* 0x0000000300037211 */ /* 0x000fe400078e18ff */
[----:B------:R-:W-:-:S07]  /*2ea00*/  SHF.L.U32 R0, R2, 0x1f, RZ ;  /* 0x0000001f02007819 */ /* 0x000fce00000006ff */
.L_x_367:
[----:B--2---:R2:W3:Y:S02]  /*2ea10*/  SYNCS.PHASECHK.TRANS64.TRYWAIT P0, [R3+URZ], R0 ;  /* 0x00000000030075a7 */ /* 0x0044e4000800017f */
[----:B---3--:R-:W-:Y:S05]  /*2ea20*/  @!P0 NANOSLEEP.SYNCS 0x989680 ;  /* 0x009896800000895d */ /* 0x008fea0003900000 */
[----:B------:R-:W3:Y:S02]  /*2ea30*/  @!P0 SYNCS.PHASECHK.TRANS64 P0, [R3+URZ], R0 ;  /* 0x00000000030085a7 */ /* 0x000ee4000800007f */
[----:B---3--:R-:W-:Y:S05]  /*2ea40*/  @!P0 BRA `(.L_x_367) ;  /* 0xfffffffc00f08947 */ /* 0x008fea000383ffff */
.L_x_10:
[----:B------:R-:W-:Y:S05]  /*2ea50*/  BSYNC B6 ;  /* 0x0000000000067941 */ /* 0x000fea0003800000 */
.L_x_8:
[----:B------:R-:W-:Y:S05]  /*2ea60*/  EXIT ;  /* 0x000000000000794d */ /* 0x000fea0003800000 */
.L_x_23:
[----:B--2---:R2:W3:Y:S02]  /*2ea70*/  SYNCS.PHASECHK.TRANS64.TRYWAIT P1, [R3+URZ], R0 ;  /* 0x00000000030075a7 */ /* 0x0044e4000802017f */
[----:B---3--:R-:W-:Y:S05]  /*2ea80*/  @!P1 NANOSLEEP.SYNCS 0x989680 ;  /* 0x009896800000995d */ /* 0x008fea0003900000 */
[----:B------:R-:W3:Y:S02]  /*2ea90*/  @!P1 SYNCS.PHASECHK.TRANS64 P1, [R3+URZ], R0 ;  /* 0x00000000030095a7 */ /* 0x000ee4000802007f */
[----:B---3--:R-:W-:Y:S05]  /*2eaa0*/  @!P1 BRA `(.L_x_23) ;  /* 0xfffffffc00f09947 */ /* 0x008fea000383ffff */
[----:B------:R-:W-:Y:S05]  /*2eab0*/  BRA `(.L_x_22) ;  /* 0xfffffd2c00607947 */ /* 0x000fea000383ffff */
.L_x_28:
[----:B--2---:R-:W-:-:S04]  /*2eac0*/  IMAD.U32 R4, RZ, RZ, UR4 ;  /* 0x00000004ff047e24 */ /* 0x004fc8000f8e00ff */
[----:B------:R2:W3:Y:S03]  /*2ead0*/  SYNCS.PHASECHK.TRANS64.TRYWAIT P1, [R4+URZ], R3 ;  /* 0x00000003040075a7 */ /* 0x0004e6000802017f */
[----:B---3--:R-:W-:Y:S05]  /*2eae0*/  @!P1 NANOSLEEP.SYNCS 0x989680 ;  /* 0x009896800000995d */ /* 0x008fea0003900000 */
[----:B------:R-:W3:Y:S02]  /*2eaf0*/  @!P1 SYNCS.PHASECHK.TRANS64 P1, [R4+URZ], R3 ;  /* 0x00000003040095a7 */ /* 0x000ee4000802007f */
[----:B---3--:R-:W-:Y:S05]  /*2eb00*/  @!P1 BRA `(.L_x_28) ;  /* 0xfffffffc00ec9947 */ /* 0x008fea000383ffff */
[----:B------:R-:W-:Y:S05]  /*2eb10*/  BRA `(.L_x_27) ;  /* 0xfffffd6000e87947 */ /* 0x000fea000383ffff */
.L_x_49:
[----:B-12---:R-:W-:-:S04]  /*2eb20*/  MOV R3, UR49 ;  /* 0x0000003100037c02 */ /* 0x006fc80008000f00 */
[----:B------:R1:W2:Y:S03]  /*2eb30*/  SYNCS.PHASECHK.TRANS64.TRYWAIT P2, [R3+URZ+0x30], R0 ;  /* 0x00003000030075a7 */ /* 0x0002a6000804017f */
[----:B--2---:R-:W-:Y:S05]  /*2eb40*/  @!P2 NANOSLEEP.SYNCS 0x989680 ;  /* 0x009896800000a95d */ /* 0x004fea0003900000 */
[----:B------:R-:W2:Y:S02]  /*2eb50*/  @!P2 SYNCS.PHASECHK.TRANS64 P2, [R3+URZ+0x30], R0 ;  /* 0x000030000300a5a7 */ /* 0x000ea4000804007f */
[----:B--2---:R-:W-:Y:S05]  /*2eb60*/  @!P2 BRA `(.L_x_49) ;  /* 0xfffffffc00eca947 */ /* 0x004fea000383ffff */
[----:B------:R-:W-:Y:S05]  /*2eb70*/  BRA `(.L_x_368) ;  /* 0xfffffdac00a07947 */ /* 0x000fea000383ffff */
.L_x_60:
[----:B-1----:R1:W2:Y:S02]  /*2eb80*/  SYNCS.PHASECHK.TRANS64.TRYWAIT P3, [R6+URZ+0x30], R7 ;  /* 0x00003007060075a7 */ /* 0x0022a4000806017f */
[----:B--2---:R-:W-:Y:S05]  /*2eb90*/  @!P3 NANOSLEEP.SYNCS 0x989680 ;  /* 0x009896800000b95d */ /* 0x004fea0003900000 */
[----:B------:R-:W2:Y:S02]  /*2eba0*/  @!P3 SYNCS.PHASECHK.TRANS64 P3, [R6+URZ+0x30], R7 ;  /* 0x000030070600b5a7 */ /* 0x000ea4000806007f */
[----:B--2---:R-:W-:Y:S05]  /*2ebb0*/  @!P3 BRA `(.L_x_60) ;  /* 0xfffffffc00f0b947 */ /* 0x004fea000383ffff */
[----:B------:R-:W-:Y:S05]  /*2ebc0*/  BRA `(.L_x_369) ;  /* 0xfffffdd000607947 */ /* 0x000fea000383ffff */
.L_x_71:
[----:B--2---:R2:W3:Y:S02]  /*2ebd0*/  SYNCS.PHASECHK.TRANS64.TRYWAIT P3, [R6+URZ+0x30], R7 ;  /* 0x00003007060075a7 */ /* 0x0044e4000806017f */
[----:B---3--:R-:W-:Y:S05]  /*2ebe0*/  @!P3 NANOSLEEP.SYNCS 0x989680 ;  /* 0x009896800000b95d */ /* 0x008fea0003900000 */
[----:B------:R-:W3:Y:S02]  /*2ebf0*/  @!P3 SYNCS.PHASECHK.TRANS64 P3, [R6+URZ+0x30], R7 ;  /* 0x000030070600b5a7 */ /* 0x000ee4000806007f */
[----:B---3--:R-:W-:Y:S05]  /*2ec00*/  @!P3 BRA `(.L_x_71) ;  /* 0xfffffffc00f0b947 */ /* 0x008fea000383ffff */
[----:B------:R-:W-:Y:S05]  /*2ec10*/  BRA `(.L_x_370) ;  /* 0xfffffdf000547947 */ /* 0x000fea000383ffff */
.L_x_82:
[----:B-1----:R1:W2:Y:S02]  /*2ec20*/  SYNCS.PHASECHK.TRANS64.TRYWAIT P3, [R7+URZ+0x30], R24 ;  /* 0x00003018070075a7 */ /* 0x0022a4000806017f */
[----:B--2---:R-:W-:Y:S05]  /*2ec30*/  @!P3 NANOSLEEP.SYNCS 0x989680 ;  /* 0x009896800000b95d */ /* 0x004fea0003900000 */
[----:B------:R-:W2:Y:S02]  /*2ec40*/  @!P3 SYNCS.PHASECHK.TRANS64 P3, [R7+URZ+0x30], R24 ;  /* 0x000030180700b5a7 */ /* 0x000ea4000806007f */
[----:B--2---:R-:W-:Y:S05]  /*2ec50*/  @!P3 BRA `(.L_x_82) ;  /* 0xfffffffc00f0b947 */ /* 0x004fea000383ffff */
[----:B------:R-:W-:Y:S05]  /*2ec60*/  BRA `(.L_x_371) ;  /* 0xfffffe1000907947 */ /* 0x000fea000383ffff */
.L_x_93:
[----:B-1----:R1:W2:Y:S02]  /*2ec70*/  SYNCS.PHASECHK.TRANS64.TRYWAIT P3, [R24+URZ+0x30], R25 ;  /* 0x00003019180075a7 */ /* 0x0022a4000806017f */
[----:B--2---:R-:W-:Y:S05]  /*2ec80*/  @!P3 NANOSLEEP.SYNCS 0x989680 ;  /* 0x009896800000b95d */ /* 0x004fea0003900000 */
[----:B------:R-:W2:Y:S02]  /*2ec90*/  @!P3 SYNCS.PHASECHK.TRANS64 P3, [R24+URZ+0x30], R25 ;  /* 0x000030191800b5a7 */ /* 0x000ea4000806007f */
[----:B--2---:R-:W-:Y:S05]  /*2eca0*/  @!P3 BRA `(.L_x_93) ;  /* 0xfffffffc00f0b947 */ /* 0x004fea000383ffff */
[----:B------:R-:W-:Y:S05]  /*2ecb0*/  BRA `(.L_x_372) ;  /* 0xfffffe3000907947 */ /* 0x000fea000383ffff */
.L_x_104:
[----:B-1----:R1:W2:Y:S02]  /*2ecc0*/  SYNCS.PHASECHK.TRANS64.TRYWAIT P5, [R25+URZ+0x30], R26 ;  /* 0x0000301a190075a7 */ /* 0x0022a400080a017f */
[----:B--2---:R-:W-:Y:S05]  /*2ecd0*/  @!P5 NANOSLEEP.SYNCS 0x989680 ;  /* 0x009896800000d95d */ /* 0x004fea0003900000 */
[----:B------:R-:W2:Y:S02]  /*2ece0*/  @!P5 SYNCS.PHASECHK.TRANS64 P5, [R25+URZ+0x30], R26 ;  /* 0x0000301a1900d5a7 */ /* 0x000ea400080a007f */
[----:B--2---:R-:W-:Y:S05]  /*2ecf0*/  @!P5 BRA `(.L_x_104) ;  /* 0xfffffffc00f0d947 */ /* 0x004fea000383ffff */
[----:B------:R-:W-:Y:S05]  /*2ed00*/  BRA `(.L_x_373) ;  /* 0xfffffe5000d07947 */ /* 0x000fea000383ffff */
.L_x_115:
[----:B-1----:R1:W2:Y:S02]  /*2ed10*/  SYNCS.PHASECHK.TRANS64.TRYWAIT P5, [R24+URZ+0x30], R25 ;  /* 0x00003019180075a7 */ /* 0x0022a400080a017f */
[----:B--2---:R-:W-:Y:S05]  /*2ed20*/  @!P5 NANOSLEEP.SYNCS 0x989680 ;  /* 0x009896800000d95d */ /* 0x004fea0003900000 */
[----:B------:R-:W2:Y:S02]  /*2ed30*/  @!P5 SYNCS.PHASECHK.TRANS64 P5, [R24+URZ+0x30], R25 ;  /* 0x000030191800d5a7 */ /* 0x000ea400080a007f */
[----:B--2---:R-:W-:Y:S05]  /*2ed40*/  @!P5 BRA `(.L_x_115) ;  /* 0xfffffffc00f0d947 */ /* 0x004fea000383ffff */
[----:B------:R-:W-:Y:S05]  /*2ed50*/  BRA `(.L_x_374) ;  /* 0xfffffe7000cc7947 */ /* 0x000fea000383ffff */
.L_x_126:
[----:B-1----:R1:W2:Y:S02]  /*2ed60*/  SYNCS.PHASECHK.TRANS64.TRYWAIT P5, [R24+URZ+0x30], R25 ;  /* 0x00003019180075a7 */ /* 0x0022a400080a017f */
[----:B--2---:R-:W-:Y:S05]  /*2ed70*/  @!P5 NANOSLEEP.SYNCS 0x989680 ;  /* 0x009896800000d95d */ /* 0x004fea0003900000 */
[----:B------:R-:W2:Y:S02]  /*2ed80*/  @!P5 SYNCS.PHASECHK.TRANS64 P5, [R24+URZ+0x30], R25 ;  /* 0x000030191800d5a7 */ /* 0x000ea400080a007f */
[----:B--2---:R-:W-:Y:S05]  /*2ed90*/  @!P5 BRA `(.L_x_126) ;  /* 0xfffffffc00f0d947 */ /* 0x004fea000383ffff */
[----:B------:R-:W-:Y:S05]  /*2eda0*/  BRA `(.L_x_375) ;  /* 0xfffffe9400047947 */ /* 0x000fea000383ffff */
.L_x_137:
[----:B-1----:R1:W2:Y:S02]  /*2edb0*/  SYNCS.PHASECHK.TRANS64.TRYWAIT P5, [R24+URZ+0x30], R25 ;  /* 0x00003019180075a7 */ /* 0x0022a400080a017f */
[----:B--2---:R-:W-:Y:S05]  /*2edc0*/  @!P5 NANOSLEEP.SYNCS 0x989680 ;  /* 0x009896800000d95d */ /* 0x004fea0003900000 */
[----:B------:R-:W2:Y:S02]  /*2edd0*/  @!P5 SYNCS.PHASECHK.TRANS64 P5, [R24+URZ+0x30], R25 ;  /* 0x000030191800d5a7 */ /* 0x000ea400080a007f */
[----:B--2---:R-:W-:Y:S05]  /*2ede0*/  @!P5 BRA `(.L_x_137) ;  /* 0xfffffffc00f0d947 */ /* 0x004fea000383ffff */
[----:B------:R-:W-:Y:S05]  /*2edf0*/  BRA `(.L_x_376) ;  /* 0xfffffeb000fc7947 */ /* 0x000fea000383ffff */
.L_x_148:
[----:B-1----:R1:W2:Y:S02]  /*2ee00*/  SYNCS.PHASECHK.TRANS64.TRYWAIT P5, [R24+URZ+0x30], R25 ;  /* 0x00003019180075a7 */ /* 0x0022a400080a017f */
[----:B--2---:R-:W-:Y:S05]  /*2ee10*/  @!P5 NANOSLEEP.SYNCS 0x989680 ;  /* 0x009896800000d95d */ /* 0x004fea0003900000 */
[----:B------:R-:W2:Y:S02]  /*2ee20*/  @!P5 SYNCS.PHASECHK.TRANS64 P5, [R24+URZ+0x30], R25 ;  /* 0x000030191800d5a7 */ /* 0x000ea400080a007f */
[----:B--2---:R-:W-:Y:S05]  /*2ee30*/  @!P5 BRA `(.L_x_148) ;  /* 0xfffffffc00f0d947 */ /* 0x004fea000383ffff */
[----:B------:R-:W-:Y:S05]  /*2ee40*/  BRA `(.L_x_377) ;  /* 0xfffffed400347947 */ /* 0x000fea000383ffff */
.L_x_159:
[----:B-1----:R1:W2:Y:S02]  /*2ee50*/  SYNCS.PHASECHK.TRANS64.TRYWAIT P5, [R24+URZ+0x30], R25 ;  /* 0x00003019180075a7 */ /* 0x0022a400080a017f */
[----:B--2---:R-:W-:Y:S05]  /*2ee60*/  @!P5 NANOSLEEP.SYNCS 0x989680 ;  /* 0x009896800000d95d */ /* 0x004fea0003900000 */
[----:B------:R-:W2:Y:S02]  /*2ee70*/  @!P5 SYNCS.PHASECHK.TRANS64 P5, [R24+URZ+0x30], R25 ;  /* 0x000030191800d5a7 */ /* 0x000ea400080a007f */
[----:B--2---:R-:W-:Y:S05]  /*2ee80*/  @!P5 BRA `(.L_x_159) ;  /* 0xfffffffc00f0d947 */ /* 0x004fea000383ffff */
[----:B------:R-:W-:Y:S05]  /*2ee90*/  BRA `(.L_x_378) ;  /* 0xfffffef4002c7947 */ /* 0x000fea000383ffff */
.L_x_170:
[----:B-1----:R1:W2:Y:S02]  /*2eea0*/  SYNCS.PHASECHK.TRANS64.TRYWAIT P5, [R24+URZ+0x30], R25 ;  /* 0x00003019180075a7 */ /* 0x0022a400080a017f */
[----:B--2---:R-:W-:Y:S05]  /*2eeb0*/  @!P5 NANOSLEEP.SYNCS 0x989680 ;  /* 0x009896800000d95d */ /* 0x004fea0003900000 */
[----:B------:R-:W2:Y:S02]  /*2eec0*/  @!P5 SYNCS.PHASECHK.TRANS64 P5, [R24+URZ+0x30], R25 ;  /* 0x000030191800d5a7 */ /* 0x000ea400080a007f */
[----:B--2---:R-:W-:Y:S05]  /*2eed0*/  @!P5 BRA `(.L_x_170) ;  /* 0xfffffffc00f0d947 */ /* 0x004fea000383ffff */
[----:B------:R-:W-:Y:S05]  /*2eee0*/  BRA `(.L_x_379) ;  /* 0xffffff1400647947 */ /* 0x000fea000383ffff */
.L_x_181:
[----:B-1----:R1:W2:Y:S02]  /*2eef0*/  SYNCS.PHASECHK.TRANS64.TRYWAIT P5, [R24+URZ+0x30], R25 ;  /* 0x00003019180075a7 */ /* 0x0022a400080a017f */
[----:B--2---:R-:W-:Y:S05]  /*2ef00*/  @!P5 NANOSLEEP.SYNCS 0x989680 ;  /* 0x009896800000d95d */ /* 0x004fea0003900000 */
[----:B------:R-:W2:Y:S02]  /*2ef10*/  @!P5 SYNCS.PHASECHK.TRANS64 P5, [R24+URZ+0x30], R25 ;  /* 0x000030191800d5a7 */ /* 0x000ea400080a007f */
[----:B--2---:R-:W-:Y:S05]  /*2ef20*/  @!P5 BRA `(.L_x_181) ;  /* 0xfffffffc00f0d947 */ /* 0x004fea000383ffff */
[----:B------:R-:W-:Y:S05]  /*2ef30*/  BRA `(.L_x_380) ;  /* 0xffffff34005c7947 */ /* 0x000fea000383ffff */
.L_x_192:
[----:B-1----:R1:W2:Y:S02]  /*2ef40*/  SYNCS.PHASECHK.TRANS64.TRYWAIT P5, [R24+URZ+0x30], R25 ;  /* 0x00003019180075a7 */ /* 0x0022a400080a017f */
[----:B--2---:R-:W-:Y:S05]  /*2ef50*/  @!P5 NANOSLEEP.SYNCS 0x989680 ;  /* 0x009896800000d95d */ /* 0x004fea0003900000 */
[----:B------:R-:W2:Y:S02]  /*2ef60*/  @!P5 SYNCS.PHASECHK.TRANS64 P5, [R24+URZ+0x30], R25 ;  /* 0x000030191800d5a7 */ /* 0x000ea400080a007f */
[----:B--2---:R-:W-:Y:S05]  /*2ef70*/  @!P5 BRA `(.L_x_192) ;  /* 0xfffffffc00f0d947 */ /* 0x004fea000383ffff */
[----:B------:R-:W-:Y:S05]  /*2ef80*/  BRA `(.L_x_381) ;  /* 0xffffff5400947947 */ /* 0x000fea000383ffff */
.L_x_203:
[----:B-1----:R1:W2:Y:S02]  /*2ef90*/  SYNCS.PHASECHK.TRANS64.TRYWAIT P5, [R24+URZ+0x30], R25 ;  /* 0x00003019180075a7 */ /* 0x0022a400080a017f */
[----:B--2---:R-:W-:Y:S05]  /*2efa0*/  @!P5 NANOSLEEP.SYNCS 0x989680 ;  /* 0x009896800000d95d */ /* 0x004fea0003900000 */
[----:B------:R-:W2:Y:S02]  /*2efb0*/  @!P5 SYNCS.PHASECHK.TRANS64 P5, [R24+URZ+0x30], R25 ;  /* 0x000030191800d5a7 */ /* 0x000ea400080a007f */
[----:B--2---:R-:W-:Y:S05]  /*2efc0*/  @!P5 BRA `(.L_x_203) ;  /* 0xfffffffc00f0d947 */ /* 0x004fea000383ffff */
[----:B------:R-:W-:Y:S05]  /*2efd0*/  BRA `(.L_x_382) ;  /* 0xffffff74008c7947 */ /* 0x000fea000383ffff */
.L_x_214:
[----:B-1----:R1:W2:Y:S02]  /*2efe0*/  SYNCS.PHASECHK.TRANS64.TRYWAIT P3, [R25+URZ+0x30], R6 ;  /* 0x00003006190075a7 */ /* 0x0022a4000806017f */
[----:B--2---:R-:W-:Y:S05]  /*2eff0*/  @!P3 NANOSLEEP.SYNCS 0x989680 ;  /* 0x009896800000b95d */ /* 0x004fea0003900000 */
[----:B------:R-:W2:Y:S02]  /*2f000*/  @!P3 SYNCS.PHASECHK.TRANS64 P3, [R25+URZ+0x30], R6 ;  /* 0x000030061900b5a7 */ /* 0x000ea4000806007f */
[----:B--2---:R-:W-:Y:S05]  /*2f010*/  @!P3 BRA `(.L_x_214) ;  /* 0xfffffffc00f0b947 */ /* 0x004fea000383ffff */
[----:B------:R-:W-:Y:S05]  /*2f020*/  BRA `(.L_x_383) ;  /* 0xffffff9400b87947 */ /* 0x000fea000383ffff */
.L_x_234:
[----:B-1----:R-:W-:-:S04]  /*2f030*/  MOV R5, UR4 ;  /* 0x0000000400057c02 */ /* 0x002fc80008000f00 */
[----:B------:R1:W2:Y:S03]  /*2f040*/  SYNCS.PHASECHK.TRANS64.TRYWAIT P0, [R5+URZ+0x78], R0 ;  /* 0x00007800050075a7 */ /* 0x0002a6000800017f */
[----:B--2---:R-:W-:Y:S05]  /*2f050*/  @!P0 NANOSLEEP.SYNCS 0x989680 ;  /* 0x009896800000895d */ /* 0x004fea0003900000 */
[----:B------:R-:W2:Y:S02]  /*2f060*/  @!P0 SYNCS.PHASECHK.TRANS64 P0, [R5+URZ+0x78], R0 ;  /* 0x00007800050085a7 */ /* 0x000ea4000800007f */
[----:B--2---:R-:W-:Y:S05]  /*2f070*/  @!P0 BRA `(.L_x_234) ;  /* 0xfffffffc00ec8947 */ /* 0x004fea000383ffff */
[----:B------:R-:W-:Y:S05]  /*2f080*/  BRA `(.L_x_233) ;  /* 0xffffffc400a47947 */ /* 0x000fea000383ffff */
.L_x_243:
[----:B-1----:R-:W-:-:S04]  /*2f090*/  IMAD.U32 R3, RZ, RZ, UR13 ;  /* 0x0000000dff037e24 */ /* 0x002fc8000f8e00ff */
[----:B------:R1:W2:Y:S03]  /*2f0a0*/  SYNCS.PHASECHK.TRANS64.TRYWAIT P1, [R3+URZ+0x50], R2 ;  /* 0x00005002030075a7 */ /* 0x0002a6000802017f */
[----:B--2---:R-:W-:Y:S05]  /*2f0b0*/  @!P1 NANOSLEEP.SYNCS 0x989680 ;  /* 0x009896800000995d */ /* 0x004fea0003900000 */
[----:B------:R-:W2:Y:S02]  /*2f0c0*/  @!P1 SYNCS.PHASECHK.TRANS64 P1, [R3+URZ+0x50], R2 ;  /* 0x00005002030095a7 */ /* 0x000ea4000802007f */
[----:B--2---:R-:W-:Y:S05]  /*2f0d0*/  @!P1 BRA `(.L_x_243) ;  /* 0xfffffffc00ec9947 */ /* 0x004fea000383ffff */
[----:B------:R-:W-:Y:S05]  /*2f0e0*/  BRA `(.L_x_384) ;  /* 0xffffffc800907947 */ /* 0x000fea000383ffff */
.L_x_249:
[----:B-12---:R-:W-:-:S04]  /*2f0f0*/  MOV R3, UR13 ;  /* 0x0000000d00037c02 */ /* 0x006fc80008000f00 */
[----:B------:R1:W2:Y:S03]  /*2f100*/  SYNCS.PHASECHK.TRANS64.TRYWAIT P1, [R3+URZ+0x58], R2 ;  /* 0x00005802030075a7 */ /* 0x0002a6000802017f */
[----:B--2---:R-:W-:Y:S05]  /*2f110*/  @!P1 NANOSLEEP.SYNCS 0x989680 ;  /* 0x009896800000995d */ /* 0x004fea0003900000 */
[----:B------:R-:W2:Y:S02]  /*2f120*/  @!P1 SYNCS.PHASECHK.TRANS64 P1, [R3+URZ+0x58], R2 ;  /* 0x00005802030095a7 */ /* 0x000ea4000802007f */
[----:B--2---:R-:W-:Y:S05]  /*2f130*/  @!P1 BRA `(.L_x_249) ;  /* 0xfffffffc00ec9947 */ /* 0x004fea000383ffff */
[----:B------:R-:W-:Y:S05]  /*2f140*/  BRA `(.L_x_385) ;  /* 0xffffffc800d87947 */ /* 0x000fea000383ffff */
.L_x_255:
[----:B-123--:R-:W-:-:S04]  /*2f150*/  MOV R3, UR13 ;  /* 0x0000000d00037c02 */ /* 0x00efc80008000f00 */
[----:B------:R1:W2:Y:S03]  /*2f160*/  SYNCS.PHASECHK.TRANS64.TRYWAIT P1, [R3+URZ+0x60], R2 ;  /* 0x00006002030075a7 */ /* 0x0002a6000802017f */
[----:B--2---:R-:W-:Y:S05]  /*2f170*/  @!P1 NANOSLEEP.SYNCS 0x989680 ;  /* 0x009896800000995d */ /* 0x004fea0003900000 */
[----:B------:R-:W2:Y:S02]  /*2f180*/  @!P1 SYNCS.PHASECHK.TRANS64 P1, [R3+URZ+0x60], R2 ;  /* 0x00006002030095a7 */ /* 0x000ea4000802007f */
[----:B--2---:R-:W-:Y:S05]  /*2f190*/  @!P1 BRA `(.L_x_255) ;  /* 0xfffffffc00ec9947 */ /* 0x004fea000383ffff */
[----:B------:R-:W-:Y:S05]  /*2f1a0*/  BRA `(.L_x_386) ;  /* 0xffffffcc002c7947 */ /* 0x000fea000383ffff */
.L_x_261:
[----:B-1234-:R-:W-:-:S04]  /*2f1b0*/  IMAD.U32 R3, RZ, RZ, UR13 ;  /* 0x0000000dff037e24 */ /* 0x01efc8000f8e00ff */
[----:B------:R1:W2:Y:S03]  /*2f1c0*/  SYNCS.PHASECHK.TRANS64.TRYWAIT P1, [R3+URZ+0x68], R2 ;  /* 0x00006802030075a7 */ /* 0x0002a6000802017f */
[----:B--2---:R-:W-:Y:S05]  /*2f1d0*/  @!P1 NANOSLEEP.SYNCS 0x989680 ;  /* 0x009896800000995d */ /* 0x004fea0003900000 */
[----:B------:R-:W2:Y:S02]  /*2f1e0*/  @!P1 SYNCS.PHASECHK.TRANS64 P1, [R3+URZ+0x68], R2 ;  /* 0x00006802030095a7 */ /* 0x000ea4000802007f */
[----:B--2---:R-:W-:Y:S05]  /*2f1f0*/  @!P1 BRA `(.L_x_261) ;  /* 0xfffffffc00ec9947 */ /* 0x004fea000383ffff */
[----:B------:R-:W-:Y:S05]  /*2f200*/  BRA `(.L_x_387) ;  /* 0xffffffcc00787947 */ /* 0x000fea000383ffff */
.L_x_267:
[----:B-1----:R-:W-:-:S04]  /*2f210*/  MOV R4, UR13 ;  /* 0x0000000d00047c02 */ /* 0x002fc80008000f00 */
[----:B------:R1:W2:Y:S03]  /*2f220*/  SYNCS.PHASECHK.TRANS64.TRYWAIT P1, [R4+URZ+0x50], R3 ;  /* 0x00005003040075a7 */ /* 0x0002a6000802017f */
[----:B--2---:R-:W-:Y:S05]  /*2f230*/  @!P1 NANOSLEEP.SYNCS 0x989680 ;  /* 0x009896800000995d */ /* 0x004fea0003900000 */
[----:B------:R-:W2:Y:S02]  /*2f240*/  @!P1 SYNCS.PHASECHK.TRANS64 P1, [R4+URZ+0x50], R3 ;  /* 0x00005003040095a7 */ /* 0x000ea4000802007f */
[----:B--2---:R-:W-:Y:S05]  /*2f250*/  @!P1 BRA `(.L_x_267) ;  /* 0xfffffffc00ec9947 */ /* 0x004fea000383ffff */
[----:B------:R-:W-:Y:S05]  /*2f260*/  BRA `(.L_x_388) ;  /* 0xffffffcc00cc7947 */ /* 0x000fea000383ffff */
.L_x_273:
[----:B-12---:R-:W-:-:S04]  /*2f270*/  MOV R4, UR13 ;  /* 0x0000000d00047c02 */ /* 0x006fc80008000f00 */
[----:B------:R1:W2:Y:S03]  /*2f280*/  SYNCS.PHASECHK.TRANS64.TRYWAIT P1, [R4+URZ+0x58], R3 ;  /* 0x00005803040075a7 */ /* 0x0002a6000802017f */
[----:B--2---:R-:W-:Y:S05]  /*2f290*/  @!P1 NANOSLEEP.SYNCS 0x989680 ;  /* 0x009896800000995d */ /* 0x004fea0003900000 */
[----:B------:R-:W2:Y:S02]  /*2f2a0*/  @!P1 SYNCS.PHASECHK.TRANS64 P1, [R4+URZ+0x58], R3 ;  /* 0x00005803040095a7 */ /* 0x000ea4000802007f */
[----:B--2---:R-:W-:Y:S05]  /*2f2b0*/  @!P1 BRA `(.L_x_273) ;  /* 0xfffffffc00ec9947 */ /* 0x004fea000383ffff */
[----:B------:R-:W-:Y:S05]  /*2f2c0*/  BRA `(.L_x_389) ;  /* 0xffffffd0000c7947 */ /* 0x000fea000383ffff */
.L_x_279:
[----:B-123--:R-:W-:-:S04]  /*2f2d0*/  IMAD.U32 R4, RZ, RZ, UR13 ;  /* 0x0000000dff047e24 */ /* 0x00efc8000f8e00ff */
[----:B------:R1:W2:Y:S03]  /*2f2e0*/  SYNCS.PHASECHK.TRANS64.TRYWAIT P1, [R4+URZ+0x60], R3 ;  /* 0x00006003040075a7 */ /* 0x0002a6000802017f */
[----:B--2---:R-:W-:Y:S05]  /*2f2f0*/  @!P1 NANOSLEEP.SYNCS 0x989680 ;  /* 0x009896800000995d */ /* 0x004fea0003900000 */
[----:B------:R-:W2:Y:S02]  /*2f300*/  @!P1 SYNCS.PHASECHK.TRANS64 P1, [R4+URZ+0x60], R3 ;  /* 0x00006003040095a7 */ /* 0x000ea4000802007f */
[----:B--2---:R-:W-:Y:S05]  /*2f310*/  @!P1 BRA `(.L_x_279) ;  /* 0xfffffffc00ec9947 */ /* 0x004fea000383ffff */
[----:B------:R-:W-:Y:S05]  /*2f320*/  BRA `(.L_x_390) ;  /* 0xffffffd000547947 */ /* 0x000fea000383ffff */
.L_x_285:
[----:B-1234-:R-:W-:-:S04]  /*2f330*/  MOV R4, UR13 ;  /* 0x0000000d00047c02 */ /* 0x01efc80008000f00 */
[----:B------:R1:W2:Y:S03]  /*2f340*/  SYNCS.PHASECHK.TRANS64.TRYWAIT P1, [R4+URZ+0x68], R3 ;  /* 0x00006803040075a7 */ /* 0x0002a6000802017f */
[----:B--2---:R-:W-:Y:S05]  /*2f350*/  @!P1 NANOSLEEP.SYNCS 0x989680 ;  /* 0x009896800000995d */ /* 0x004fea0003900000 */
[----:B------:R-:W2:Y:S02]  /*2f360*/  @!P1 SYNCS.PHASECHK.TRANS64 P1, [R4+URZ+0x68], R3 ;  /* 0x00006803040095a7 */ /* 0x000ea4000802007f */
[----:B--2---:R-:W-:Y:S05]  /*2f370*/  @!P1 BRA `(.L_x_285) ;  /* 0xfffffffc00ec9947 */ /* 0x004fea000383ffff */
[----:B------:R-:W-:Y:S05]  /*2f380*/  BRA `(.L_x_391) ;  /* 0xffffffd000947947 */ /* 0x000fea000383ffff */
.L_x_291:
[----:B------:R-:W-:-:S04]  /*2f390*/  MOV R5, UR13 ;  /* 0x0000000d00057c02 */ /* 0x000fc80008000f00 */
[----:B------:R1:W1:Y:S03]  /*2f3a0*/  SYNCS.PHASECHK.TRANS64.TRYWAIT P1, [R5+URZ+0x50], R2 ;  /* 0x00005002050075a7 */ /* 0x000266000802017f */
[----:B-1----:R-:W-:Y:S05]  /*2f3b0*/  @!P1 NANOSLEEP.SYNCS 0x989680 ;  /* 0x009896800000995d */ /* 0x002fea0003900000 */
[----:B------:R-:W1:Y:S02]  /*2f3c0*/  @!P1 SYNCS.PHASECHK.TRANS64 P1, [R5+URZ+0x50], R2 ;  /* 0x00005002050095a7 */ /* 0x000e64000802007f */
[----:B-1----:R-:W-:Y:S05]  /*2f3d0*/  @!P1 BRA `(.L_x_291) ;  /* 0xfffffffc00ec9947 */ /* 0x002fea000383ffff */
[----:B------:R-:W-:Y:S05]  /*2f3e0*/  BRA `(.L_x_392) ;  /* 0xffffffd000dc7947 */ /* 0x000fea000383ffff */
.L_x_297:
[----:B------:R-:W-:-:S04]  /*2f3f0*/  IMAD.U32 R5, RZ, RZ, UR13 ;  /* 0x0000000dff057e24 */ /* 0x000fc8000f8e00ff */
[----:B------:R1:W1:Y:S03]  /*2f400*/  SYNCS.PHASECHK.TRANS64.TRYWAIT P1, [R5+URZ+0x58], R2 ;  /* 0x00005802050075a7 */ /* 0x000266000802017f */
[----:B-1----:R-:W-:Y:S05]  /*2f410*/  @!P1 NANOSLEEP.SYNCS 0x989680 ;  /* 0x009896800000995d */ /* 0x002fea0003900000 */
[----:B------:R-:W1:Y:S02]  /*2f420*/  @!P1 SYNCS.PHASECHK.TRANS64 P1, [R5+URZ+0x58], R2 ;  /* 0x00005802050095a7 */ /* 0x000e64000802007f */
[----:B-1----:R-:W-:Y:S05]  /*2f430*/  @!P1 BRA `(.L_x_297) ;  /* 0xfffffffc00ec9947 */ /* 0x002fea000383ffff */
[----:B------:R-:W-:Y:S05]  /*2f440*/  BRA `(.L_x_393) ;  /* 0xffffffd400207947 */ /* 0x000fea000383ffff */
.L_x_303:
[----:B------:R-:W-:-:S04]  /*2f450*/  MOV R5, UR13 ;  /* 0x0000000d00057c02 */ /* 0x000fc80008000f00 */
[----:B------:R1:W1:Y:S03]  /*2f460*/  SYNCS.PHASECHK.TRANS64.TRYWAIT P1, [R5+URZ+0x60], R2 ;  /* 0x00006002050075a7 */ /* 0x000266000802017f */
[----:B-1----:R-:W-:Y:S05]  /*2f470*/  @!P1 NANOSLEEP.SYNCS 0x989680 ;  /* 0x009896800000995d */ /* 0x002fea0003900000 */
[----:B------:R-:W1:Y:S02]  /*2f480*/  @!P1 SYNCS.PHASECHK.TRANS64 P1, [R5+URZ+0x60], R2 ;  /* 0x00006002050095a7 */ /* 0x000e64000802007f */
[----:B-1----:R-:W-:Y:S05]  /*2f490*/  @!P1 BRA `(.L_x_303) ;  /* 0xfffffffc00ec9947 */ /* 0x002fea000383ffff */
[----:B------:R-:W-:Y:S05]  /*2f4a0*/  BRA `(.L_x_394) ;  /* 0xffffffd400687947 */ /* 0x000fea000383ffff */
.L_x_309:
[----:B------:R-:W-:-:S04]  /*2f4b0*/  MOV R5, UR13 ;  /* 0x0000000d00057c02 */ /* 0x000fc80008000f00 */
[----:B------:R1:W1:Y:S03]  /*2f4c0*/  SYNCS.PHASECHK.TRANS64.TRYWAIT P1, [R5+URZ+0x68], R2 ;  /* 0x00006802050075a7 */ /* 0x000266000802017f */
[----:B-1----:R-:W-:Y:S05]  /*2f4d0*/  @!P1 NANOSLEEP.SYNCS 0x989680 ;  /* 0x009896800000995d */ /* 0x002fea0003900000 */
[----:B------:R-:W1:Y:S02]  /*2f4e0*/  @!P1 SYNCS.PHASECHK.TRANS64 P1, [R5+URZ+0x68], R2 ;  /* 0x00006802050095a7 */ /* 0x000e64000802007f */
[----:B-1----:R-:W-:Y:S05]  /*2f4f0*/  @!P1 BRA `(.L_x_309) ;  /* 0xfffffffc00ec9947 */ /* 0x002fea000383ffff */
[----:B------:R-:W-:Y:S05]  /*2f500*/  BRA `(.L_x_395) ;  /* 0xffffffd400ac7947 */ /* 0x000fea000383ffff */
.L_x_315:
[----:B-1----:R-:W-:-:S04]  /*2f510*/  IMAD.U32 R2, RZ, RZ, UR13 ;  /* 0x0000000dff027e24 */ /* 0x002fc8000f8e00ff */
[----:B------:R1:W1:Y:S03]  /*2f520*/  SYNCS.PHASECHK.TRANS64.TRYWAIT P1, [R2+URZ+0x50], R3 ;  /* 0x00005003020075a7 */ /* 0x000266000802017f */
[----:B-1----:R-:W-:Y:S05]  /*2f530*/  @!P1 NANOSLEEP.SYNCS 0x989680 ;  /* 0x009896800000995d */ /* 0x002fea0003900000 */
[----:B------:R-:W1:Y:S02]  /*2f540*/  @!P1 SYNCS.PHASECHK.TRANS64 P1, [R2+URZ+0x50], R3 ;  /* 0x00005003020095a7 */ /* 0x000e64000802007f */
[----:B-1----:R-:W-:Y:S05]  /*2f550*/  @!P1 BRA `(.L_x_315) ;  /* 0xfffffffc00ec9947 */ /* 0x002fea000383ffff */
[----:B------:R-:W-:Y:S05]  /*2f560*/  BRA `(.L_x_396) ;  /* 0xffffffd400f47947 */ /* 0x000fea000383ffff */
.L_x_321:
[----:B-1----:R-:W-:-:S04]  /*2f570*/  MOV R2, UR13 ;  /* 0x0000000d00027c02 */ /* 0x002fc80008000f00 */
[----:B------:R1:W1:Y:S03]  /*2f580*/  SYNCS.PHASECHK.TRANS64.TRYWAIT P1, [R2+URZ+0x58], R3 ;  /* 0x00005803020075a7 */ /* 0x000266000802017f */
[----:B-1----:R-:W-:Y:S05]  /*2f590*/  @!P1 NANOSLEEP.SYNCS 0x989680 ;  /* 0x009896800000995d */ /* 0x002fea0003900000 */
[----:B------:R-:W1:Y:S02]  /*2f5a0*/  @!P1 SYNCS.PHASECHK.TRANS64 P1, [R2+URZ+0x58], R3 ;  /* 0x00005803020095a7 */ /* 0x000e64000802007f */
[----:B-1----:R-:W-:Y:S05]  /*2f5b0*/  @!P1 BRA `(.L_x_321) ;  /* 0xfffffffc00ec9947 */ /* 0x002fea000383ffff */
[----:B------:R-:W-:Y:S05]  /*2f5c0*/  BRA `(.L_x_397) ;  /* 0xffffffd800387947 */ /* 0x000fea000383ffff */
.L_x_327:
[----:B-1----:R-:W-:-:S04]  /*2f5d0*/  MOV R2, UR13 ;  /* 0x0000000d00027c02 */ /* 0x002fc80008000f00 */
[----:B------:R1:W1:Y:S03]  /*2f5e0*/  SYNCS.PHASECHK.TRANS64.TRYWAIT P1, [R2+URZ+0x60], R3 ;  /* 0x00006003020075a7 */ /* 0x000266000802017f */
[----:B-1----:R-:W-:Y:S05]  /*2f5f0*/  @!P1 NANOSLEEP.SYNCS 0x989680 ;  /* 0x009896800000995d */ /* 0x002fea0003900000 */
[----:B------:R-:W1:Y:S02]  /*2f600*/  @!P1 SYNCS.PHASECHK.TRANS64 P1, [R2+URZ+0x60], R3 ;  /* 0x00006003020095a7 */ /* 0x000e64000802007f */
[----:B-1----:R-:W-:Y:S05]  /*2f610*/  @!P1 BRA `(.L_x_327) ;  /* 0xfffffffc00ec9947 */ /* 0x002fea000383ffff */
[----:B------:R-:W-:Y:S05]  /*2f620*/  BRA `(.L_x_398) ;  /* 0xffffffd800807947 */ /* 0x000fea000383ffff */
.L_x_333:
[----:B-1----:R-:W-:-:S04]  /*2f630*/  IMAD.U32 R2, RZ, RZ, UR13 ;  /* 0x0000000dff027e24 */ /* 0x002fc8000f8e00ff */
[----:B------:R1:W1:Y:S03]  /*2f640*/  SYNCS.PHASECHK.TRANS64.TRYWAIT P1, [R2+URZ+0x68], R3 ;  /* 0x00006803020075a7 */ /* 0x000266000802017f */
[----:B-1----:R-:W-:Y:S05]  /*2f650*/  @!P1 NANOSLEEP.SYNCS 0x989680 ;  /* 0x009896800000995d */ /* 0x002fea0003900000 */
[----:B------:R-:W1:Y:S02]  /*2f660*/  @!P1 SYNCS.PHASECHK.TRANS64 P1, [R2+URZ+0x68], R3 ;  /* 0x00006803020095a7 */ /* 0x000e64000802007f */
[----:B-1----:R-:W-:Y:S05]  /*2f670*/  @!P1 BRA `(.L_x_333) ;  /* 0xfffffffc00ec9947 */ /* 0x002fea000383ffff */
[----:B------:R-:W-:Y:S05]  /*2f680*/  BRA `(.L_x_399) ;  /* 0xffffffd800c47947 */ /* 0x000fea000383ffff */
.L_x_343:
[----:B---3--:R3:W4:Y:S02]  /*2f690*/  SYNCS.PHASECHK.TRANS64.TRYWAIT P0, [R0+URZ+0x50], R3 ;  /* 0x00005003000075a7 */ /* 0x008724000800017f */
[----:B----4-:R-:W-:Y:S05]  /*2f6a0*/  @!P0 NANOSLEEP.SYNCS 0x989680 ;  /* 0x009896800000895d */ /* 0x010fea0003900000 */
[----:B------:R-:W4:Y:S02]  /*2f6b0*/  @!P0 SYNCS.PHASECHK.TRANS64 P0, [R0+URZ+0x50], R3 ;  /* 0x00005003000085a7 */ /* 0x000f24000800007f */
[----:B----4-:R-:W-:Y:S05]  /*2f6c0*/  @!P0 BRA `(.L_x_343) ;  /* 0xfffffffc00f08947 */ /* 0x010fea000383ffff */
[----:B------:R-:W-:Y:S05]  /*2f6d0*/  BRA `(.L_x_400) ;  /* 0xffffffe000c47947 */ /* 0x000fea000383ffff */
.L_x_345:
[----:B----4-:R4:W1:Y:S02]  /*2f6e0*/  SYNCS.PHASECHK.TRANS64.TRYWAIT P0, [R0+URZ+0x58], R3 ;  /* 0x00005803000075a7 */ /* 0x010864000800017f */
[----:B-1----:R-:W-:Y:S05]  /*2f6f0*/  @!P0 NANOSLEEP.SYNCS 0x989680 ;  /* 0x009896800000895d */ /* 0x002fea0003900000 */
[----:B------:R-:W1:Y:S02]  /*2f700*/  @!P0 SYNCS.PHASECHK.TRANS64 P0, [R0+URZ+0x58], R3 ;  /* 0x00005803000085a7 */ /* 0x000e64000800007f */
[----:B-1----:R-:W-:Y:S05]  /*2f710*/  @!P0 BRA `(.L_x_345) ;  /* 0xfffffffc00f08947 */ /* 0x002fea000383ffff */
[----:B------:R-:W-:Y:S05]  /*2f720*/  BRA `(.L_x_401) ;  /* 0xffffffe000c07947 */ /* 0x000fea000383ffff */
.L_x_347:
[----:B------:R1:W1:Y:S02]  /*2f730*/  SYNCS.PHASECHK.TRANS64.TRYWAIT P0, [R0+URZ+0x60], R3 ;  /* 0x00006003000075a7 */ /* 0x000264000800017f */
[----:B-1----:R-:W-:Y:S05]  /*2f740*/  @!P0 NANOSLEEP.SYNCS 0x989680 ;  /* 0x009896800000895d */ /* 0x002fea0003900000 */
[----:B------:R-:W1:Y:S02]  /*2f750*/  @!P0 SYNCS.PHASECHK.TRANS64 P0, [R0+URZ+0x60], R3 ;  /* 0x00006003000085a7 */ /* 0x000e64000800007f */
[----:B-1----:R-:W-:Y:S05]  /*2f760*/  @!P0 BRA `(.L_x_347) ;  /* 0xfffffffc00f08947 */ /* 0x002fea000383ffff */
[----:B------:R-:W-:Y:S05]  /*2f770*/  BRA `(.L_x_402) ;  /* 0xffffffe000bc7947 */ /* 0x000fea000383ffff */
.L_x_351:
[----:B------:R-:W-:Y:S01]  /*2f780*/  BSSY B1, `(.L_x_403) ;  /* 0x0000006000017945 */ /* 0x000fe20003800000 */
[----:B------:R-:W-:-:S07]  /*2f790*/  MOV R15, 0xffffffff ;  /* 0xffffffff000f7802 */ /* 0x000fce0000000f00 */
[----:B------:R-:W-:Y:S05]  /*2f7a0*/  WARPSYNC.COLLECTIVE R15, `(.L_x_404) ;  /* 0x000000000f0c7348 */ /* 0x000fea0003c00000 */
[----:B------:R-:W-:Y:S02]  /*2f7b0*/  ELECT P6, UR62, PT ;  /* 0x00000000003e782f */ /* 0x000fe400038c0000 */
[----:B------:R-:W-:Y:S01]  /*2f7c0*/  MOV R14, UR62 ;  /* 0x0000003e000e7c02 */ /* 0x000fe20008000f00 */
[----:B------:R-:W-:Y:S10]  /*2f7d0*/  ENDCOLLECTIVE ;  /* 0x000000000000791b */ /* 0x000ff40003800000 */
.L_x_404:
[----:B------:R-:W-:Y:S05]  /*2f7e0*/  BSYNC B1 ;  /* 0x0000000000017941 */ /* 0x000fea0003800000 */
.L_x_403:
[----:B------:R-:W-:Y:S05]  /*2f7f0*/  BRA `(.L_x_405) ;  /* 0xffffffe400407947 */ /* 0x000fea000383ffff */
.L_x_354:
[----:B-1----:R1:W2:Y:S02]  /*2f800*/  SYNCS.PHASECHK.TRANS64.TRYWAIT P1, [R13+URZ+0x18], R18 ;  /* 0x000018120d0075a7 */ /* 0x0022a4000802017f */
[----:B--2---:R-:W-:Y:S05]  /*2f810*/  @!P1 NANOSLEEP.SYNCS 0x989680 ;  /* 0x009896800000995d */ /* 0x004fea0003900000 */
[----:B------:R-:W2:Y:S02]  /*2f820*/  @!P1 SYNCS.PHASECHK.TRANS64 P1, [R13+URZ+0x18], R18 ;  /* 0x000018120d0095a7 */ /* 0x000ea4000802007f */
[----:B--2---:R-:W-:Y:S05]  /*2f830*/  @!P1 BRA `(.L_x_354) ;  /* 0xfffffffc00f09947 */ /* 0x004fea000383ffff */
[----:B------:R-:W-:Y:S05]  /*2f840*/  BRA `(.L_x_406) ;  /* 0xffffffe400707947 */ /* 0x000fea000383ffff */
.L_x_363:
[----:B------:R-:W-:Y:S01]  /*2f850*/  BSSY B0, `(.L_x_407) ;  /* 0x0000006000007945 */ /* 0x000fe20003800000 */
[----:B------:R-:W-:-:S07]  /*2f860*/  MOV R15, 0xffffffff ;  /* 0xffffffff000f7802 */ /* 0x000fce0000000f00 */
[----:B-1----:R-:W-:Y:S05]  /*2f870*/  WARPSYNC.COLLECTIVE R15, `(.L_x_408) ;  /* 0x000000000f0c7348 */ /* 0x002fea0003c00000 */
[----:B------:R-:W-:Y:S02]  /*2f880*/  ELECT P6, UR62, PT ;  /* 0x00000000003e782f */ /* 0x000fe400038c0000 */
[----:B------:R-:W-:Y:S01]  /*2f890*/  MOV R14, UR62 ;  /* 0x0000003e000e7c02 */ /* 0x000fe20008000f00 */
[----:B-1----:R-:W-:Y:S10]  /*2f8a0*/  ENDCOLLECTIVE ;  /* 0x000000000000791b */ /* 0x002ff40003800000 */
.L_x_408:
[----:B------:R-:W-:Y:S05]  /*2f8b0*/  BSYNC B0 ;  /* 0x0000000000007941 */ /* 0x000fea0003800000 */
.L_x_407:
[----:B------:R-:W-:Y:S05]  /*2f8c0*/  BRA `(.L_x_409) ;  /* 0xffffffec00d87947 */ /* 0x000fea000383ffff */
.L_x_365:
[----:B--2---:R2:W3:Y:S02]  /*2f8d0*/  SYNCS.PHASECHK.TRANS64.TRYWAIT P0, [R5+URZ], R2 ;  /* 0x00000002050075a7 */ /* 0x0044e4000800017f */
[----:B---3--:R-:W-:Y:S05]  /*2f8e0*/  @!P0 NANOSLEEP.SYNCS 0x989680 ;  /* 0x009896800000895d */ /* 0x008fea0003900000 */
[----:B------:R-:W3:Y:S02]  /*2f8f0*/  @!P0 SYNCS.PHASECHK.TRANS64 P0, [R5+URZ], R2 ;  /* 0x00000002050085a7 */ /* 0x000ee4000800007f */
[----:B---3--:R-:W-:Y:S05]  /*2f900*/  @!P0 BRA `(.L_x_365) ;  /* 0xfffffffc00f08947 */ /* 0x008fea000383ffff */
[----:B------:R-:W-:Y:S05]  /*2f910*/  BRA `(.L_x_410) ;  /* 0xffffffec00fc7947 */ /* 0x000fea000383ffff */
.L_x_366:
[----:B--2---:R2:W3:Y:S02]  /*2f920*/  SYNCS.PHASECHK.TRANS64.TRYWAIT P0, [R7+URZ], R0 ;  /* 0x00000000070075a7 */ /* 0x0044e4000800017f */
[----:B---3--:R-:W-:Y:S05]  /*2f930*/  @!P0 NANOSLEEP.SYNCS 0x989680 ;  /* 0x009896800000895d */ /* 0x008fea0003900000 */
[----:B------:R-:W3:Y:S02]  /*2f940*/  @!P0 SYNCS.PHASECHK.TRANS64 P0, [R7+URZ], R0 ;  /* 0x00000000070085a7 */ /* 0x000ee4000800007f */
[----:B---3--:R-:W-:Y:S05]  /*2f950*/  @!P0 BRA `(.L_x_366) ;  /* 0xfffffffc00f08947 */ /* 0x008fea000383ffff */
[----:B------:R-:W-:Y:S05]  /*2f960*/  BRA `(.L_x_411) ;  /* 0xfffffff0000c7947 */ /* 0x000fea000383ffff */
.L_x_412:
[----:B------:R-:W-:-:S00]  /*2f970*/  BRA `(.L_x_412) ;  /* 0xfffffffc00fc7947 */ /* 0x000fc0000383ffff */
[----:B------:R-:W-:-:S00]  /*2f980*/  NOP ;  /* 0x0000000000007918 */ /* 0x000fc00000000000 */
[----:B------:R-:W-:-:S00]  /*2f990*/  NOP ;  /* 0x0000000000007918 */ /* 0x000fc00000000000 */
[----:B------:R-:W-:-:S00]  /*2f9a0*/  NOP ;  /* 0x0000000000007918 */ /* 0x000fc00000000000 */
[----:B------:R-:W-:-:S00]  /*2f9b0*/  NOP ;  /* 0x0000000000007918 */ /* 0x000fc00000000000 */
[----:B------:R-:W-:-:S00]  /*2f9c0*/  NOP ;  /* 0x0000000000007918 */ /* 0x000fc00000000000 */
[----:B------:R-:W-:-:S00]  /*2f9d0*/  NOP ;  /* 0x0000000000007918 */ /* 0x000fc00000000000 */
[----:B------:R-:W-:-:S00]  /*2f9e0*/  NOP ;  /* 0x0000000000007918 */ /* 0x000fc00000000000 */
[----:B------:R-:W-:-:S00]  /*2f9f0*/  NOP ;  /* 0x0000000000007918 */ /* 0x000fc00000000000 */
.L_x_413:


//--------------------- .nv.global.init           --------------------------
	.section	.nv.global.init,"aw",@progbits
.nv.global.init:
	.type		$str$22,@object
	.size		$str$22,($str$26 - $str$22)
$str$22:
        /*0000*/ 	.byte	0x6b, 0x5f, 0x74, 0x69, 0x6c, 0x65, 0x5f, 0x63, 0x6f, 0x75, 0x6e, 0x74, 0x20, 0x3e, 0x3d, 0x20
        /*0010*/ 	.byte	0x31, 0x00
	.type		$str$26,@object
	.size		$str$26,($str$27 - $str$26)
$str$26:
        /*0012*/ 	.byte	0x28, 0x61, 0x64, 0x64, 0x72, 0x65, 0x73, 0x73, 0x20, 0x26, 0x20, 0x6d, 0x61, 0x73, 0x6b, 0x29
        /*0022*/ 	.byte	0x20, 0x3d, 0x3d, 0x20, 0x30, 0x00
	.type		$str$27,@object
	.size		$str$27,($str$23 - $str$27)
$str$27:
        /*0028*/ 	.byte	0x2f, 0x74, 0x6d, 0x70, 0x2f, 0x63, 0x75, 0x74, 0x6c, 0x61, 0x73, 0x73, 0x5f, 0x73, 0x77, 0x65
        /*0038*/ 	.byte	0x65, 0x70, 0x5f, 0x73, 0x72, 0x63, 0x2f, 0x69, 0x6e, 0x63, 0x6c, 0x75, 0x64, 0x65, 0x2f, 0x63
        /*0048*/ 	.byte	0x75, 0x74, 0x65, 0x2f, 0x70, 0x6f, 0x69, 0x6e, 0x74, 0x65, 0x72, 0x5f, 0x66, 0x6c, 0x61, 0x67
        /*0058*/ 	.byte	0x67, 0x65, 0x64, 0x2e, 0x68, 0x70, 0x70, 0x00
	.type		$str$23,@object
	.size		$str$23,(__unnamed_2 - $str$23)
$str$23:
        /*0060*/ 	.byte	0x2f, 0x74, 0x6d, 0x70, 0x2f, 0x63, 0x75, 0x74, 0x6c, 0x61, 0x73, 0x73, 0x5f, 0x73, 0x77, 0x65
        /*0070*/ 	.byte	0x65, 0x70, 0x5f, 0x73, 0x72, 0x63, 0x2f, 0x69, 0x6e, 0x63, 0x6c, 0x75, 0x64, 0x65, 0x2f, 0x63
        /*0080*/ 	.byte	0x75, 0x74, 0x6c, 0x61, 0x73, 0x73, 0x2f, 0x67, 0x65, 0x6d, 0x6d, 0x2f, 0x63, 0x6f, 0x6c, 0x6c
        /*0090*/ 	.byte	0x65, 0x63, 0x74, 0x69, 0x76, 0x65, 0x2f, 0x73, 0x6d, 0x39, 0x30, 0x5f, 0x6d, 0x6d, 0x61, 0x5f
        /*00a0*/ 	.byte	0x74, 0x6d, 0x61, 0x5f, 0x67, 0x6d, 0x6d, 0x61, 0x5f, 0x73, 0x73, 0x5f, 0x77, 0x61, 0x72, 0x70
        /*00b0*/ 	.byte	0x73, 0x70, 0x65, 0x63, 0x69, 0x61, 0x6c, 0x69, 0x7a, 0x65, 0x64, 0x2e, 0x68, 0x70, 0x70, 0x00
	.type		__unnamed_2,@object
	.size		__unnamed_2,(__unnamed_1 - __unnamed_2)
__unnamed_2:
        /* <DEDUP_REMOVED lines=28> */
        /*0280*/ 	.byte	0x3c, 0x34, 0x30, 0x39, 0x36, 0x3e, 0x3e, 0x3e, 0x3e, 0x3e, 0x5d, 0x00
	.type		__unnamed_1,@object
	.size		__unnamed_1,(.L_0 - __unnamed_1)
__unnamed_1:
        /* <DEDUP_REMOVED lines=181> */
        /*0ddc*/ 	.byte	0x65, 0x6e, 0x74, 0x69, 0x74, 0x79, 0x5d, 0x00
.L_0:


//--------------------- .nv.shared._ZN7cutlass13device_kernelINS_4gemm6kernel13GemmUniversalIN4cute5tupleIJiiiiEEENS1_10collective13CollectiveMmaINS1_34MainloopSm90TmaGmmaWarpSpecializedILi3ENS5_IJNS4_1CILi1EEESB_SB_EEENS1_35KernelTmaWarpSpecializedCooperativeEEENS5_IJNSA_ILi256EEESF_NSA_ILi64EEEEEENS_10bfloat16_tENS5_IJlSB_lEEESI_SJ_NS4_8TiledMMAINS4_8MMA_AtomIJNS4_4SM904GMMA28MMA_64x256x16_F32BF16BF16_SSILNSN_5MajorE0ELSP_0ELNSN_7ScaleInE1ELSQ_1EEEEEENS4_6LayoutINS5_IJNSA_ILi2EEESB_SB_EEENS5_IJSB_NSA_ILi0EEESW_EEEEENS5_IJNS4_10UnderscoreESZ_SZ_EEEEENS4_13SM90_TMA_LOADENS4_14ComposedLayoutINS4_7SwizzleILi3ELi4ELi3EEENS4_18smem_ptr_flag_bitsILi16EEENST_INS5_IJNSA_ILi8EEESG_EEENS5_IJSG_SB_EEEEEEEvNS4_8identityES12_S1C_vS1D_EENS_8epilogue10collective18CollectiveEpilogueINS1F_22Sm90TmaWarpSpecializedILi4ELi2ELi16ELb1ELb0EEEJSH_NS5_IJNSA_ILi128EEENSA_ILi32EEEEEESI_SJ_SI_SJ_NS1F_6fusion15FusionCallbacksIS1J_NS1N_13LinCombEltActINS1F_6thread4GELUESI_fSI_fLNS_15FloatRoundStyleE2EEESH_S1M_JEEES12_NS13_INS14_ILi2ELi4ELi3EEES17_NST_INS5_IJS18_S1L_EEENS5_IJS1L_SB_EEEEEEENS4_17SM75_U32x4_LDSM_NENS4_14SM90_TMA_STOREES1Z_NS4_17SM90_U32x4_STSM_NENS4_9Copy_AtomIJS22_NS_6half_tEEEEvEEEvvEEEEvNT_6ParamsE --------------------------
	.section	.nv.shared._ZN7cutlass13device_kernelINS_4gemm6kernel13GemmUniversalIN4cute5tupleIJiiiiEEENS1_10collective13CollectiveMmaINS1_34MainloopSm90TmaGmmaWarpSpecializedILi3ENS5_IJNS4_1CILi1EEESB_SB_EEENS1_35KernelTmaWarpSpecializedCooperativeEEENS5_IJNSA_ILi256EEESF_NSA_ILi64EEEEEENS_10bfloat16_tENS5_IJlSB_lEEESI_SJ_NS4_8TiledMMAINS4_8MMA_AtomIJNS4_4SM904GMMA28MMA_64x256x16_F32BF16BF16_SSILNSN_5MajorE0ELSP_0ELNSN_7ScaleInE1ELSQ_1EEEEEENS4_6LayoutINS5_IJNSA_ILi2EEESB_SB_EEENS5_IJSB_NSA_ILi0EEESW_EEEEENS5_IJNS4_10UnderscoreESZ_SZ_EEEEENS4_13SM90_TMA_LOADENS4_14ComposedLayoutINS4_7SwizzleILi3ELi4ELi3EEENS4_18smem_ptr_flag_bitsILi16EEENST_INS5_IJNSA_ILi8EEESG_EEENS5_IJSG_SB_EEEEEEEvNS4_8identityES12_S1C_vS1D_EENS_8epilogue10collective18CollectiveEpilogueINS1F_22Sm90TmaWarpSpecializedILi4ELi2ELi16ELb1ELb0EEEJSH_NS5_IJNSA_ILi128EEENSA_ILi32EEEEEESI_SJ_SI_SJ_NS1F_6fusion15FusionCallbacksIS1J_NS1N_13LinCombEltActINS1F_6thread4GELUESI_fSI_fLNS_15FloatRoundStyleE2EEESH_S1M_JEEES12_NS13_INS14_ILi2ELi4ELi3EEES17_NST_INS5_IJS18_S1L_EEENS5_IJS1L_SB_EEEEEEENS4_17SM75_U32x4_LDSM_NENS4_14SM90_TMA_STOREES1Z_NS4_17SM90_U32x4_STSM_NENS4_9Copy_AtomIJS22_NS_6half_tEEEEvEEEvvEEEEvNT_6ParamsE,"aw",@nobits
	.sectionflags	@""
	.align	16
	.zero		1024


//--------------------- .nv.shared.reserved.0     --------------------------
	.section	.nv.shared.reserved.0,"aw",@nobits
	.weak		__nv_reservedSMEM_offset_0_alias
	.size		__nv_reservedSMEM_offset_0_alias, 0, 0
	.other		__nv_reservedSMEM_offset_0_alias,@"STO_CUDA_RESERVED_SHARED STV_DEFAULT"
__nv_reservedSMEM_offset_0_alias:
	.zero		0


//--------------------- .nv.global                --------------------------
	.section	.nv.global,"aw",@nobits
.nv.global:
	.type		_ZN39_INTERNAL_8983cc00_4_k_cu_d8235304_39234cute1_E,@object
	.size		_ZN39_INTERNAL_8983cc00_4_k_cu_d8235304_39234cute1_E,(_ZN39_INTERNAL_8983cc00_4_k_cu_d8235304_39234cuda3std3__45__cpo6cbeginE - _ZN39_INTERNAL_8983cc00_4_k_cu_d8235304_39234cute1_E)
_ZN39_INTERNAL_8983cc00_4_k_cu_d8235304_39234cute1_E:
	.zero		1
	.type		_ZN39_INTERNAL_8983cc00_4_k_cu_d8235304_39234cuda3std3__45__cpo6cbeginE,@object
	.size		_ZN39_INTERNAL_8983cc00_4_k_cu_d8235304_39234cuda3std3__45__cpo6cbeginE,(_ZN39_INTERNAL_8983cc00_4_k_cu_d8235304_39234cuda3std3__48in_placeE - _ZN39_INTERNAL_8983cc00_4_k_cu_d8235304_39234cuda3std3__45__cpo6cbeginE)
_ZN39_INTERNAL_8983cc00_4_k_cu_d8235304_39234cuda3std3__45__cpo6cbeginE:
	.zero		1
	.type		_ZN39_INTERNAL_8983cc00_4_k_cu_d8235304_39234cuda3std3__48in_placeE,@object
	.size		_ZN39_INTERNAL_8983cc00_4_k_cu_d8235304_39234cuda3std3__48in_placeE,(_ZN39_INTERNAL_8983cc00_4_k_cu_d8235304_39234cuda3std6ranges3__45__cpo9iter_moveE - _ZN39_INTERNAL_8983cc00_4_k_cu_d8235304_39234cuda3std3__48in_placeE)
_ZN39_INTERNAL_8983cc00_4_k_cu_d8235304_39234cuda3std3__48in_placeE:
	.zero		1
	.type		_ZN39_INTERNAL_8983cc00_4_k_cu_d8235304_39234cuda3std6ranges3__45__cpo9iter_moveE,@object
	.size		_ZN39_INTERNAL_8983cc00_4_k_cu_d8235304_39234cuda3std6ranges3__45__cpo9iter_moveE,(_ZN39_INTERNAL_8983cc00_4_k_cu_d8235304_39234cuda3std3__45__cpo5beginE - _ZN39_INTERNAL_8983cc00_4_k_cu_d8235304_39234cuda3std6ranges3__45__cpo9iter_moveE)
_ZN39_INTERNAL_8983cc00_4_k_cu_d8235304_39234cuda3std6ranges3__45__cpo9iter_moveE:
	.zero		1
	.type		_ZN39_INTERNAL_8983cc00_4_k_cu_d8235304_39234cuda3std3__45__cpo5beginE,@object
	.size		_ZN39_INTERNAL_8983cc00_4_k_cu_d8235304_39234cuda3std3__45__cpo5beginE,(_ZN39_INTERNAL_8983cc00_4_k_cu_d8235304_39234cuda3std3__441_GLOBAL__N__8983cc00_4_k_cu_d8235304_39236ignoreE - _ZN39_INTERNAL_8983cc00_4_k_cu_d8235304_39234cuda3std3__45__cpo5beginE)
_ZN39_INTERNAL_8983cc00_4_k_cu_d8235304_39234cuda3std3__45__cpo5beginE:
	.zero		1
	.type		_ZN39_INTERNAL_8983cc00_4_k_cu_d8235304_39234cuda3std3__441_GLOBAL__N__8983cc00_4_k_cu_d8235304_39236ignoreE,@object
	.size		_ZN39_INTERNAL_8983cc00_4_k_cu_d8235304_39234cuda3std3__441_GLOBAL__N__8983cc00_4_k_cu_d8235304_39236ignoreE,(_ZN39_INTERNAL_8983cc00_4_k_cu_d8235304_39234cute7productE - _ZN39_INTERNAL_8983cc00_4_k_cu_d8235304_39234cuda3std3__441_GLOBAL__N__8983cc00_4_k_cu_d8235304_39236ignoreE)
_ZN39_INTERNAL_8983cc00_4_k_cu_d8235304_39234cuda3std3__441_GLOBAL__N__8983cc00_4_k_cu_d8235304_39236ignoreE:
	.zero		1
	.type		_ZN39_INTERNAL_8983cc00_4_k_cu_d8235304_39234cute7productE,@object
	.size		_ZN39_INTERNAL_8983cc00_4_k_cu_d8235304_39234cute7productE,(_ZN39_INTERNAL_8983cc00_4_k_cu_d8235304_39234cuda3std3__45__cpo3endE - _ZN39_INTERNAL_8983cc00_4_k_cu_d8235304_39234cute7productE)
_ZN39_INTERNAL_8983cc00_4_k_cu_d8235304_39234cute7productE:
	.zero		1
	.type		_ZN39_INTERNAL_8983cc00_4_k_cu_d8235304_39234cuda3std3__45__cpo3endE,@object
	.size		_ZN39_INTERNAL_8983cc00_4_k_cu_d8235304_39234cuda3std3__45__cpo3endE,(_ZN39_INTERNAL_8983cc00_4_k_cu_d8235304_39234cuda3std3__419piecewise_constructE - _ZN39_INTERNAL_8983cc00_4_k_cu_d8235304_39234cuda3std3__45__cpo3endE)
_ZN39_INTERNAL_8983cc00_4_k_cu_d8235304_39234cuda3std3__45__cpo3endE:
	.zero		1
	.type		_ZN39_INTERNAL_8983cc00_4_k_cu_d8235304_39234cuda3std3__419piecewise_constructE,@object
	.size		_ZN39_INTERNAL_8983cc00_4_k_cu_d8235304_39234cuda3std3__419piecewise_constructE,(_ZN39_INTERNAL_8983cc00_4_k_cu_d8235304_39234cuda3std3__45__cpo4cendE - _ZN39_INTERNAL_8983cc00_4_k_cu_d8235304_39234cuda3std3__419piecewise_constructE)
_ZN39_INTERNAL_8983cc00_4_k_cu_d8235304_39234cuda3std3__419piecewise_constructE:
	.zero		1
	.type		_ZN39_INTERNAL_8983cc00_4_k_cu_d8235304_39234cuda3std3__45__cpo4cendE,@object
	.size		_ZN39_INTERNAL_8983cc00_4_k_cu_d8235304_39234cuda3std3__45__cpo4cendE,(_ZN39_INTERNAL_8983cc00_4_k_cu_d8235304_39234cuda3std6ranges3__45__cpo4swapE - _ZN39_INTERNAL_8983cc00_4_k_cu_d8235304_39234cuda3std3__45__cpo4cendE)
_ZN39_INTERNAL_8983cc00_4_k_cu_d8235304_39234cuda3std3__45__cpo4cendE:
	.zero		1
	.type		_ZN39_INTERNAL_8983cc00_4_k_cu_d8235304_39234cuda3std6ranges3__45__cpo4swapE,@object
	.size		_ZN39_INTERNAL_8983cc00_4_k_cu_d8235304_39234cuda3std6ranges3__45__cpo4swapE,(.L_9 - _ZN39_INTERNAL_8983cc00_4_k_cu_d8235304_39234cuda3std6ranges3__45__cpo4swapE)
_ZN39_INTERNAL_8983cc00_4_k_cu_d8235304_39234cuda3std6ranges3__45__cpo4swapE:
	.zero		1
.L_9:


//--------------------- .nv.constant0._ZN7cutlass13device_kernelINS_4gemm6kernel13GemmUniversalIN4cute5tupleIJiiiiEEENS1_10collective13CollectiveMmaINS1_34MainloopSm90TmaGmmaWarpSpecializedILi3ENS5_IJNS4_1CILi1EEESB_SB_EEENS1_35KernelTmaWarpSpecializedCooperativeEEENS5_IJNSA_ILi256EEESF_NSA_ILi64EEEEEENS_10bfloat16_tENS5_IJlSB_lEEESI_SJ_NS4_8TiledMMAINS4_8MMA_AtomIJNS4_4SM904GMMA28MMA_64x256x16_F32BF16BF16_SSILNSN_5MajorE0ELSP_0ELNSN_7ScaleInE1ELSQ_1EEEEEENS4_6LayoutINS5_IJNSA_ILi2EEESB_SB_EEENS5_IJSB_NSA_ILi0EEESW_EEEEENS5_IJNS4_10UnderscoreESZ_SZ_EEEEENS4_13SM90_TMA_LOADENS4_14ComposedLayoutINS4_7SwizzleILi3ELi4ELi3EEENS4_18smem_ptr_flag_bitsILi16EEENST_INS5_IJNSA_ILi8EEESG_EEENS5_IJSG_SB_EEEEEEEvNS4_8identityES12_S1C_vS1D_EENS_8epilogue10collective18CollectiveEpilogueINS1F_22Sm90TmaWarpSpecializedILi4ELi2ELi16ELb1ELb0EEEJSH_NS5_IJNSA_ILi128EEENSA_ILi32EEEEEESI_SJ_SI_SJ_NS1F_6fusion15FusionCallbacksIS1J_NS1N_13LinCombEltActINS1F_6thread4GELUESI_fSI_fLNS_15FloatRoundStyleE2EEESH_S1M_JEEES12_NS13_INS14_ILi2ELi4ELi3EEES17_NST_INS5_IJS18_S1L_EEENS5_IJS1L_SB_EEEEEEENS4_17SM75_U32x4_LDSM_NENS4_14SM90_TMA_STOREES1Z_NS4_17SM90_U32x4_STSM_NENS4_9Copy_AtomIJS22_NS_6half_tEEEEvEEEvvEEEEvNT_6ParamsE --------------------------
	.section	.nv.constant0._ZN7cutlass13device_kernelINS_4gemm6kernel13GemmUniversalIN4cute5tupleIJiiiiEEENS1_10collective13CollectiveMmaINS1_34MainloopSm90TmaGmmaWarpSpecializedILi3ENS5_IJNS4_1CILi1EEESB_SB_EEENS1_35KernelTmaWarpSpecializedCooperativeEEENS5_IJNSA_ILi256EEESF_NSA_ILi64EEEEEENS_10bfloat16_tENS5_IJlSB_lEEESI_SJ_NS4_8TiledMMAINS4_8MMA_AtomIJNS4_4SM904GMMA28MMA_64x256x16_F32BF16BF16_SSILNSN_5MajorE0ELSP_0ELNSN_7ScaleInE1ELSQ_1EEEEEENS4_6LayoutINS5_IJNSA_ILi2EEESB_SB_EEENS5_IJSB_NSA_ILi0EEESW_EEEEENS5_IJNS4_10UnderscoreESZ_SZ_EEEEENS4_13SM90_TMA_LOADENS4_14ComposedLayoutINS4_7SwizzleILi3ELi4ELi3EEENS4_18smem_ptr_flag_bitsILi16EEENST_INS5_IJNSA_ILi8EEESG_EEENS5_IJSG_SB_EEEEEEEvNS4_8identityES12_S1C_vS1D_EENS_8epilogue10collective18CollectiveEpilogueINS1F_22Sm90TmaWarpSpecializedILi4ELi2ELi16ELb1ELb0EEEJSH_NS5_IJNSA_ILi128EEENSA_ILi32EEEEEESI_SJ_SI_SJ_NS1F_6fusion15FusionCallbacksIS1J_NS1N_13LinCombEltActINS1F_6thread4GELUESI_fSI_fLNS_15FloatRoundStyleE2EEESH_S1M_JEEES12_NS13_INS14_ILi2ELi4ELi3EEES17_NST_INS5_IJS18_S1L_EEENS5_IJS1L_SB_EEEEEEENS4_17SM75_U32x4_LDSM_NENS4_14SM90_TMA_STOREES1Z_NS4_17SM90_U32x4_STSM_NENS4_9Copy_AtomIJS22_NS_6half_tEEEEvEEEvvEEEEvNT_6ParamsE,"a",@progbits
	.sectionflags	@""
	.align	4
.nv.constant0._ZN7cutlass13device_kernelINS_4gemm6kernel13GemmUniversalIN4cute5tupleIJiiiiEEENS1_10collective13CollectiveMmaINS1_34MainloopSm90TmaGmmaWarpSpecializedILi3ENS5_IJNS4_1CILi1EEESB_SB_EEENS1_35KernelTmaWarpSpecializedCooperativeEEENS5_IJNSA_ILi256EEESF_NSA_ILi64EEEEEENS_10bfloat16_tENS5_IJlSB_lEEESI_SJ_NS4_8TiledMMAINS4_8MMA_AtomIJNS4_4SM904GMMA28MMA_64x256x16_F32BF16BF16_SSILNSN_5MajorE0ELSP_0ELNSN_7ScaleInE1ELSQ_1EEEEEENS4_6LayoutINS5_IJNSA_ILi2EEESB_SB_EEENS5_IJSB_NSA_ILi0EEESW_EEEEENS5_IJNS4_10UnderscoreESZ_SZ_EEEEENS4_13SM90_TMA_LOADENS4_14ComposedLayoutINS4_7SwizzleILi3ELi4ELi3EEENS4_18smem_ptr_flag_bitsILi16EEENST_INS5_IJNSA_ILi8EEESG_EEENS5_IJSG_SB_EEEEEEEvNS4_8identityES12_S1C_vS1D_EENS_8epilogue10collective18CollectiveEpilogueINS1F_22Sm90TmaWarpSpecializedILi4ELi2ELi16ELb1ELb0EEEJSH_NS5_IJNSA_ILi128EEENSA_ILi32EEEEEESI_SJ_SI_SJ_NS1F_6fusion15FusionCallbacksIS1J_NS1N_13LinCombEltActINS1F_6thread4GELUESI_fSI_fLNS_15FloatRoundStyleE2EEESH_S1M_JEEES12_NS13_INS14_ILi2ELi4ELi3EEES17_NST_INS5_IJS18_S1L_EEENS5_IJS1L_SB_EEEEEEENS4_17SM75_U32x4_LDSM_NENS4_14SM90_TMA_STOREES1Z_NS4_17SM90_U32x4_STSM_NENS4_9Copy_AtomIJS22_NS_6half_tEEEEvEEEvvEEEEvNT_6ParamsE:
	.zero		2432


//--------------------- SYMBOLS --------------------------

	.type		.nv.reservedSmem.offset0,@object
	.size		.nv.reservedSmem.offset0,0x4
	.type		__assertfail,@function
